	.target	sm_90a

	.elftype	@"ET_EXEC"


//--------------------- .note.nv.tkinfo           --------------------------
	.section	.note.nv.tkinfo,"",@"SHT_NOTE"
	.sectionflags	@"SHF_NOTE_NV_TKINFO"
	.tkinfo
        /*0018*/ 	.word	0x00000002
        /*0030*/ 	.string	""
        /*0030*/ 	.string	"ptxas"
        /*0030*/ 	.string	"Cuda compilation tools, release 13.0, V13.0.88"
        /*0030*/ 	.string	"Build cuda_13.0.r13.0/compiler.36424714_0"
        /*0030*/ 	.string	"-v  -suppress-debug-info  -lineinfo  -arch sm_90a "



//--------------------- .note.nv.cuinfo           --------------------------
	.section	.note.nv.cuinfo,"",@"SHT_NOTE"
	.sectionflags	@"SHF_NOTE_NV_CUINFO"
        /*0018*/ 	.short	0x0002
        /*001a*/ 	.short	0x005a
        /*001c*/ 	.short	0x0082
	.zero		2


//--------------------- .nv.info                  --------------------------
	.section	.nv.info,"",@"SHT_CUDA_INFO"
	.align	4


	//----- nvinfo : EIATTR_REGCOUNT
	.align		4
        /*0000*/ 	.byte	0x04, 0x2f
        /*0002*/ 	.short	(.L_1 - .L_0)
	.align		4
.L_0:
        /*0004*/ 	.word	index@(matmul_kernel)
        /*0008*/ 	.word	0x00000020


	//----- nvinfo : EIATTR_FRAME_SIZE
	.align		4
.L_1:
        /*000c*/ 	.byte	0x04, 0x11
        /*000e*/ 	.short	(.L_3 - .L_2)
	.align		4
.L_2:
        /*0010*/ 	.word	index@(matmul_kernel)
        /*0014*/ 	.word	0x00001518


	//----- nvinfo : EIATTR_MIN_STACK_SIZE
	.align		4
.L_3:
        /*0018*/ 	.byte	0x04, 0x12
        /*001a*/ 	.short	(.L_5 - .L_4)
	.align		4
.L_4:
        /*001c*/ 	.word	index@(matmul_kernel)
        /*0020*/ 	.word	0x00001518
.L_5:


//--------------------- .nv.compat                --------------------------
	.section	.nv.compat,"",@"SHT_CUDA_COMPAT_INFO"
	.align	4
        /*0000*/ 	.byte	0x02, 0x09, 0x01, 0x00, 0x02, 0x02, 0x01, 0x00, 0x02, 0x05, 0x05, 0x00, 0x03, 0x07, 0x01, 0x01
        /*0010*/ 	.byte	0x02, 0x03, 0x00, 0x00, 0x02, 0x06, 0x01, 0x00, 0x04, 0x0b, 0x08, 0x00, 0x00, 0x00, 0x00, 0x00
        /*0020*/ 	.byte	0x00, 0x00, 0x00, 0x00


//--------------------- .nv.info.matmul_kernel    --------------------------
	.section	.nv.info.matmul_kernel,"",@"SHT_CUDA_INFO"
	.sectionflags	@""
	.align	4


	//----- nvinfo : EIATTR_CUDA_API_VERSION
	.align		4
        /*0000*/ 	.byte	0x04, 0x37
        /*0002*/ 	.short	(.L_7 - .L_6)
.L_6:
        /*0004*/ 	.word	0x00000082


	//----- nvinfo : EIATTR_KPARAM_INFO
	.align		4
.L_7:
        /*0008*/ 	.byte	0x04, 0x17
        /*000a*/ 	.short	(.L_9 - .L_8)
.L_8:
        /*000c*/ 	.word	0x00000000
        /*0010*/ 	.short	0x000d
        /*0012*/ 	.short	0x0048
        /*0014*/ 	.byte	0x00, 0xf4, 0x21, 0x00


	//----- nvinfo : EIATTR_KPARAM_INFO
	.align		4
.L_9:
        /*0018*/ 	.byte	0x04, 0x17
        /*001a*/ 	.short	(.L_11 - .L_10)
.L_10:
        /*001c*/ 	.word	0x00000000
        /*0020*/ 	.short	0x000c
        /*0022*/ 	.short	0x0040
        /*0024*/ 	.byte	0x00, 0xf4, 0x21, 0x00


	//----- nvinfo : EIATTR_KPARAM_INFO
	.align		4
.L_11:
        /*0028*/ 	.byte	0x04, 0x17
        /*002a*/ 	.short	(.L_13 - .L_12)
.L_12:
        /*002c*/ 	.word	0x00000000
        /*0030*/ 	.short	0x000b
        /*0032*/ 	.short	0x0038
        /*0034*/ 	.byte	0x00, 0xf0, 0x11, 0x00


	//----- nvinfo : EIATTR_KPARAM_INFO
	.align		4
.L_13:
        /*0038*/ 	.byte	0x04, 0x17
        /*003a*/ 	.short	(.L_15 - .L_14)
.L_14:
        /*003c*/ 	.word	0x00000000
        /*0040*/ 	.short	0x000a
        /*0042*/ 	.short	0x0034
        /*0044*/ 	.byte	0x00, 0xf0, 0x11, 0x00


	//----- nvinfo : EIATTR_KPARAM_INFO
	.align		4
.L_15:
        /*0048*/ 	.byte	0x04, 0x17
        /*004a*/ 	.short	(.L_17 - .L_16)
.L_16:
        /*004c*/ 	.word	0x00000000
        /*0050*/ 	.short	0x0009
        /*0052*/ 	.short	0x0030
        /*0054*/ 	.byte	0x00, 0xf0, 0x11, 0x00


	//----- nvinfo : EIATTR_KPARAM_INFO
	.align		4
.L_17:
        /*0058*/ 	.byte	0x04, 0x17
        /*005a*/ 	.short	(.L_19 - .L_18)
.L_18:
        /*005c*/ 	.word	0x00000000
        /*0060*/ 	.short	0x0008
        /*0062*/ 	.short	0x002c
        /*0064*/ 	.byte	0x00, 0xf0, 0x11, 0x00


	//----- nvinfo : EIATTR_KPARAM_INFO
	.align		4
.L_19:
        /*0068*/ 	.byte	0x04, 0x17
        /*006a*/ 	.short	(.L_21 - .L_20)
.L_20:
        /*006c*/ 	.word	0x00000000
        /*0070*/ 	.short	0x0007
        /*0072*/ 	.short	0x0028
        /*0074*/ 	.byte	0x00, 0xf0, 0x11, 0x00


	//----- nvinfo : EIATTR_KPARAM_INFO
	.align		4
.L_21:
        /*0078*/ 	.byte	0x04, 0x17
        /*007a*/ 	.short	(.L_23 - .L_22)
.L_22:
        /*007c*/ 	.word	0x00000000
        /*0080*/ 	.short	0x0006
        /*0082*/ 	.short	0x0024
        /*0084*/ 	.byte	0x00, 0xf0, 0x11, 0x00


	//----- nvinfo : EIATTR_KPARAM_INFO
	.align		4
.L_23:
        /*0088*/ 	.byte	0x04, 0x17
        /*008a*/ 	.short	(.L_25 - .L_24)
.L_24:
        /*008c*/ 	.word	0x00000000
        /*0090*/ 	.short	0x0005
        /*0092*/ 	.short	0x0020
        /*0094*/ 	.byte	0x00, 0xf0, 0x11, 0x00


	//----- nvinfo : EIATTR_KPARAM_INFO
	.align		4
.L_25:
        /*0098*/ 	.byte	0x04, 0x17
        /*009a*/ 	.short	(.L_27 - .L_26)
.L_26:
        /*009c*/ 	.word	0x00000000
        /*00a0*/ 	.short	0x0004
        /*00a2*/ 	.short	0x001c
        /*00a4*/ 	.byte	0x00, 0xf0, 0x11, 0x00


	//----- nvinfo : EIATTR_KPARAM_INFO
	.align		4
.L_27:
        /*00a8*/ 	.byte	0x04, 0x17
        /*00aa*/ 	.short	(.L_29 - .L_28)
.L_28:
        /*00ac*/ 	.word	0x00000000
        /*00b0*/ 	.short	0x0003
        /*00b2*/ 	.short	0x0018
        /*00b4*/ 	.byte	0x00, 0xf0, 0x11, 0x00


	//----- nvinfo : EIATTR_KPARAM_INFO
	.align		4
.L_29:
        /*00b8*/ 	.byte	0x04, 0x17
        /*00ba*/ 	.short	(.L_31 - .L_30)
.L_30:
        /*00bc*/ 	.word	0x00000000
        /*00c0*/ 	.short	0x0002
        /*00c2*/ 	.short	0x0010
        /*00c4*/ 	.byte	0x00, 0xf4, 0x21, 0x00


	//----- nvinfo : EIATTR_KPARAM_INFO
	.align		4
.L_31:
        /*00c8*/ 	.byte	0x04, 0x17
        /*00ca*/ 	.short	(.L_33 - .L_32)
.L_32:
        /*00cc*/ 	.word	0x00000000
        /*00d0*/ 	.short	0x0001
        /*00d2*/ 	.short	0x0008
        /*00d4*/ 	.byte	0x00, 0xf4, 0x21, 0x00


	//----- nvinfo : EIATTR_KPARAM_INFO
	.align		4
.L_33:
        /*00d8*/ 	.byte	0x04, 0x17
        /*00da*/ 	.short	(.L_35 - .L_34)
.L_34:
        /*00dc*/ 	.word	0x00000000
        /*00e0*/ 	.short	0x0000
        /*00e2*/ 	.short	0x0000
        /*00e4*/ 	.byte	0x00, 0xf4, 0x21, 0x00


	//----- nvinfo : EIATTR_SPARSE_MMA_MASK
	.align		4
.L_35:
        /*00e8*/ 	.byte	0x03, 0x50
        /*00ea*/ 	.short	0x0000


	//----- nvinfo : EIATTR_MAXREG_COUNT
	.align		4
        /*00ec*/ 	.byte	0x03, 0x1b
        /*00ee*/ 	.short	0x00ff


	//----- nvinfo : EIATTR_NUM_BARRIERS
	.align		4
        /*00f0*/ 	.byte	0x02, 0x4c
        /*00f2*/ 	.byte	0x01
	.zero		1


	//----- nvinfo : EIATTR_ANNOTATIONS
	.align		4
        /*00f4*/ 	.byte	0x04, 0x55
        /*00f6*/ 	.short	(.L_37 - .L_36)


	//   ....[0]....
.L_36:
        /*00f8*/ 	.word	0x00000001
        /*00fc*/ 	.byte	0xb0, 0x05, 0x00, 0x00, 0x01, 0x00, 0x00, 0x00, 0xc0, 0x05, 0x00, 0x00, 0x01, 0x00, 0x00, 0x00
        /* <DEDUP_REMOVED lines=2099> */
        /*843c*/ 	.byte	0xb0, 0x29, 0x02, 0x00, 0x01, 0x00, 0x00, 0x00, 0x20, 0x2d, 0x02, 0x00


	//----- nvinfo : EIATTR_MERCURY_ISA_VERSION
	.align		4
.L_37:
        /*8448*/ 	.byte	0x03, 0x5f
        /*844a*/ 	.short	0x0101


	//----- nvinfo : EIATTR_EXIT_INSTR_OFFSETS
	.align		4
        /*844c*/ 	.byte	0x04, 0x1c
        /*844e*/ 	.short	(.L_39 - .L_38)


	//   ....[0]....
.L_38:
        /*8450*/ 	.word	0x00022e80


	//   ....[1]....
        /*8454*/ 	.word	0x00022eb0


	//----- nvinfo : EIATTR_REQNTID
	.align		4
.L_39:
        /*8458*/ 	.byte	0x04, 0x10
        /*845a*/ 	.short	(.L_41 - .L_40)
.L_40:
        /*845c*/ 	.word	0x00000040
        /*8460*/ 	.word	0x00000001
        /*8464*/ 	.word	0x00000001


	//----- nvinfo : EIATTR_CBANK_PARAM_SIZE
	.align		4
.L_41:
        /*8468*/ 	.byte	0x03, 0x19
        /*846a*/ 	.short	0x0050


	//----- nvinfo : EIATTR_PARAM_CBANK
	.align		4
        /*846c*/ 	.byte	0x04, 0x0a
        /*846e*/ 	.short	(.L_43 - .L_42)
	.align		4
.L_42:
        /*8470*/ 	.word	index@(.nv.constant0.matmul_kernel)
        /*8474*/ 	.short	0x0210
        /*8476*/ 	.short	0x0050


	//----- nvinfo : EIATTR_SW_WAR
	.align		4
.L_43:
        /*8478*/ 	.byte	0x04, 0x36
        /*847a*/ 	.short	(.L_45 - .L_44)
.L_44:
        /*847c*/ 	.word	0x00000008
.L_45:


//--------------------- .nv.callgraph             --------------------------
	.section	.nv.callgraph,"",@"SHT_CUDA_CALLGRAPH"
	.align	4
	.sectionentsize	8
	.align		4
        /*0000*/ 	.word	0x00000000
	.align		4
        /*0004*/ 	.word	0xffffffff
	.align		4
        /*0008*/ 	.word	0x00000000
	.align		4
        /*000c*/ 	.word	0xfffffffe
	.align		4
        /*0010*/ 	.word	0x00000000
	.align		4
        /*0014*/ 	.word	0xfffffffd
	.align		4
        /*0018*/ 	.word	0x00000000
	.align		4
        /*001c*/ 	.word	0xfffffffc


//--------------------- .text.matmul_kernel       --------------------------
	.section	.text.matmul_kernel,"ax",@progbits
	.align	128
        .global         matmul_kernel
        .type           matmul_kernel,@function
        .size           matmul_kernel,(.L_x_3 - matmul_kernel)
        .other          matmul_kernel,@"STO_CUDA_ENTRY STV_DEFAULT"
matmul_kernel:
.text.matmul_kernel:
[----:B------:R-:W0:Y:S08]  /*0000*/  LDC R1, c[0x0][0x28] ;  /* 0x00000a00ff017b82 */ /* 0x000e300000000800 */
[----:B------:R-:W1:Y:S01]  /*0010*/  LDC.64 R2, c[0x0][0x228] ;  /* 0x00008a00ff027b82 */ /* 0x000e620000000a00 */
[----:B------:R-:W2:Y:S01]  /*0020*/  S2R R28, SR_TID.X ;  /* 0x00000000001c7919 */ /* 0x000ea20000002100 */
[----:B0-----:R-:W-:Y:S01]  /*0030*/  VIADD R1, R1, 0xffffeae8 ;  /* 0xffffeae801017836 */ /* 0x001fe20000000000 */
[----:B------:R-:W-:-:S02]  /*0040*/  CS2R R24, SRZ ;  /* 0x0000000000187805 */ /* 0x000fc4000001ff00 */
[----:B------:R-:W-:Y:S02]  /*0050*/  CS2R R26, SRZ ;  /* 0x00000000001a7805 */ /* 0x000fe4000001ff00 */
[----:B------:R-:W-:Y:S02]  /*0060*/  CS2R R20, SRZ ;  /* 0x0000000000147805 */ /* 0x000fe4000001ff00 */
[----:B------:R-:W-:Y:S02]  /*0070*/  CS2R R22, SRZ ;  /* 0x0000000000167805 */ /* 0x000fe4000001ff00 */
[----:B------:R-:W-:Y:S01]  /*0080*/  CS2R R14, SRZ ;  /* 0x00000000000e7805 */ /* 0x000fe2000001ff00 */
[----:B------:R-:W0:Y:S01]  /*0090*/  LDC R29, c[0x0][0x230] ;  /* 0x00008c00ff1d7b82 */ /* 0x000e220000000800 */
[----:B------:R-:W-:Y:S02]  /*00a0*/  CS2R R16, SRZ ;  /* 0x0000000000107805 */ /* 0x000fe4000001ff00 */
[----:B------:R-:W-:Y:S01]  /*00b0*/  CS2R R18, SRZ ;  /* 0x0000000000127805 */ /* 0x000fe2000001ff00 */
[----:B-1----:R-:W-:-:S05]  /*00c0*/  VIADD R0, R3, 0x7f ;  /* 0x0000007f03007836 */ /* 0x002fca0000000000 */
[----:B------:R-:W-:Y:S01]  /*00d0*/  SHF.R.S32.HI R5, RZ, 0x1f, R0 ;  /* 0x0000001fff057819 */ /* 0x000fe20000011400 */
[----:B0-----:R-:W-:-:S03]  /*00e0*/  VIADD R29, R29, 0x1f ;  /* 0x0000001f1d1d7836 */ /* 0x001fc60000000000 */
[----:B------:R-:W-:-:S04]  /*00f0*/  LEA.HI R5, R5, R0, RZ, 0x7 ;  /* 0x0000000005057211 */ /* 0x000fc800078f38ff */
[----:B------:R-:W-:Y:S02]  /*0100*/  SHF.R.S32.HI R0, RZ, 0x7, R5 ;  /* 0x00000007ff007819 */ /* 0x000fe40000011405 */
[----:B------:R-:W0:Y:S03]  /*0110*/  S2R R5, SR_CTAID.X ;  /* 0x0000000000057919 */ /* 0x000e260000002500 */
[----:B------:R-:W-:-:S05]  /*0120*/  IMAD.SHL.U32 R0, R0, 0x8, RZ ;  /* 0x0000000800007824 */ /* 0x000fca00078e00ff */
[-C--:B------:R-:W-:Y:S02]  /*0130*/  IABS R9, R0.reuse ;  /* 0x0000000000097213 */ /* 0x080fe40000000000 */
[----:B------:R-:W-:Y:S02]  /*0140*/  IABS R12, R0 ;  /* 0x00000000000c7213 */ /* 0x000fe40000000000 */
[----:B------:R-:W1:Y:S08]  /*0150*/  I2F.RP R4, R9 ;  /* 0x0000000900047306 */ /* 0x000e700000209400 */
[----:B-1----:R-:W1:Y:S01]  /*0160*/  MUFU.RCP R4, R4 ;  /* 0x0000000400047308 */ /* 0x002e620000001000 */
[----:B0-----:R-:W-:Y:S01]  /*0170*/  IABS R10, R5 ;  /* 0x00000005000a7213 */ /* 0x001fe20000000000 */
[----:B-1----:R-:W-:-:S02]  /*0180*/  VIADD R6, R4, 0xffffffe ;  /* 0x0ffffffe04067836 */ /* 0x002fc40000000000 */
[----:B------:R-:W-:-:S04]  /*0190*/  IMAD.MOV R4, RZ, RZ, -R12 ;  /* 0x000000ffff047224 */ /* 0x000fc800078e0a0c */
[----:B------:R0:W1:Y:S02]  /*01a0*/  F2I.FTZ.U32.TRUNC.NTZ R7, R6 ;  /* 0x0000000600077305 */ /* 0x000064000021f000 */
[----:B0-----:R-:W-:Y:S02]  /*01b0*/  IMAD.MOV.U32 R6, RZ, RZ, RZ ;  /* 0x000000ffff067224 */ /* 0x001fe400078e00ff */
[----:B-1----:R-:W-:-:S04]  /*01c0*/  IMAD.MOV R8, RZ, RZ, -R7 ;  /* 0x000000ffff087224 */ /* 0x002fc800078e0a07 */
[----:B------:R-:W-:Y:S02]  /*01d0*/  IMAD R11, R8, R9, RZ ;  /* 0x00000009080b7224 */ /* 0x000fe400078e02ff */
[----:B------:R-:W-:Y:S02]  /*01e0*/  IMAD.MOV.U32 R8, RZ, RZ, R10 ;  /* 0x000000ffff087224 */ /* 0x000fe400078e000a */
[----:B------:R-:W-:-:S06]  /*01f0*/  IMAD.HI.U32 R7, R7, R11, R6 ;  /* 0x0000000b07077227 */ /* 0x000fcc00078e0006 */
[----:B------:R-:W-:-:S04]  /*0200*/  IMAD.HI.U32 R7, R7, R8, RZ ;  /* 0x0000000807077227 */ /* 0x000fc800078e00ff */
[----:B------:R-:W-:-:S05]  /*0210*/  IMAD R4, R7, R4, R8 ;  /* 0x0000000407047224 */ /* 0x000fca00078e0208 */
[----:B------:R-:W-:-:S13]  /*0220*/  ISETP.GT.U32.AND P1, PT, R9, R4, PT ;  /* 0x000000040900720c */ /* 0x000fda0003f24070 */
[----:B------:R-:W-:Y:S02]  /*0230*/  @!P1 IMAD.IADD R4, R4, 0x1, -R9 ;  /* 0x0000000104049824 */ /* 0x000fe400078e0a09 */
[----:B------:R-:W-:Y:S01]  /*0240*/  @!P1 VIADD R7, R7, 0x1 ;  /* 0x0000000107079836 */ /* 0x000fe20000000000 */
[----:B------:R-:W-:Y:S02]  /*0250*/  ISETP.NE.AND P1, PT, R0, RZ, PT ;  /* 0x000000ff0000720c */ /* 0x000fe40003f25270 */
[----:B------:R-:W-:Y:S02]  /*0260*/  ISETP.GE.U32.AND P0, PT, R4, R9, PT ;  /* 0x000000090400720c */ /* 0x000fe40003f06070 */
[----:B------:R-:W-:-:S04]  /*0270*/  LOP3.LUT R4, R5, R0, RZ, 0x3c, !PT ;  /* 0x0000000005047212 */ /* 0x000fc800078e3cff */
[----:B------:R-:W-:Y:S01]  /*0280*/  ISETP.GE.AND P2, PT, R4, RZ, PT ;  /* 0x000000ff0400720c */ /* 0x000fe20003f46270 */
[----:B------:R-:W-:-:S06]  /*0290*/  VIADD R4, R2, 0x7f ;  /* 0x0000007f02047836 */ /* 0x000fcc0000000000 */
[----:B------:R-:W-:-:S04]  /*02a0*/  @P0 VIADD R7, R7, 0x1 ;  /* 0x0000000107070836 */ /* 0x000fc80000000000 */
[----:B------:R-:W-:Y:S01]  /*02b0*/  IMAD.MOV.U32 R6, RZ, RZ, R7 ;  /* 0x000000ffff067224 */ /* 0x000fe200078e0007 */
[----:B------:R-:W-:-:S03]  /*02c0*/  SHF.R.S32.HI R7, RZ, 0x1f, R4 ;  /* 0x0000001fff077819 */ /* 0x000fc60000011404 */
[----:B------:R-:W-:Y:S01]  /*02d0*/  @!P2 IMAD.MOV R6, RZ, RZ, -R6 ;  /* 0x000000ffff06a224 */ /* 0x000fe200078e0a06 */
[----:B------:R-:W-:Y:S02]  /*02e0*/  @!P1 LOP3.LUT R6, RZ, R0, RZ, 0x33, !PT ;  /* 0x00000000ff069212 */ /* 0x000fe400078e33ff */
[----:B------:R-:W-:-:S03]  /*02f0*/  LEA.HI R7, R7, R4, RZ, 0x7 ;  /* 0x0000000407077211 */ /* 0x000fc600078f38ff */
[----:B------:R-:W-:Y:S02]  /*0300*/  IMAD.SHL.U32 R4, R6, 0x8, RZ ;  /* 0x0000000806047824 */ /* 0x000fe400078e00ff */
[----:B------:R-:W-:-:S03]  /*0310*/  IMAD.MOV R6, RZ, RZ, -R6 ;  /* 0x000000ffff067224 */ /* 0x000fc600078e0a06 */
[----:B------:R-:W-:Y:S01]  /*0320*/  LEA.HI.SX32 R7, R7, -R4, 0x19 ;  /* 0x8000000407077211 */ /* 0x000fe200078fcaff */
[----:B------:R-:W-:Y:S02]  /*0330*/  IMAD R13, R0, R6, R5 ;  /* 0x00000006000d7224 */ /* 0x000fe400078e0205 */
[----:B------:R-:W-:Y:S01]  /*0340*/  IMAD.MOV.U32 R6, RZ, RZ, RZ ;  /* 0x000000ffff067224 */ /* 0x000fe200078e00ff */
[----:B------:R-:W-:-:S04]  /*0350*/  VIMNMX R8, R7, 0x8, PT ;  /* 0x0000000807087848 */ /* 0x000fc80003fe0100 */
[-C--:B------:R-:W-:Y:S02]  /*0360*/  IABS R10, R8.reuse ;  /* 0x00000008000a7213 */ /* 0x080fe40000000000 */
[----:B------:R-:W-:Y:S02]  /*0370*/  IABS R0, R8 ;  /* 0x0000000800007213 */ /* 0x000fe40000000000 */
[----:B------:R-:W0:Y:S08]  /*0380*/  I2F.RP R9, R10 ;  /* 0x0000000a00097306 */ /* 0x000e300000209400 */
[----:B0-----:R-:W0:Y:S02]  /*0390*/  MUFU.RCP R9, R9 ;  /* 0x0000000900097308 */ /* 0x001e240000001000 */
[----:B0-----:R-:W-:-:S06]  /*03a0*/  VIADD R7, R9, 0xffffffe ;  /* 0x0ffffffe09077836 */ /* 0x001fcc0000000000 */
[----:B------:R-:W0:Y:S02]  /*03b0*/  F2I.FTZ.U32.TRUNC.NTZ R7, R7 ;  /* 0x0000000700077305 */ /* 0x000e24000021f000 */
[----:B0-----:R-:W-:-:S04]  /*03c0*/  IMAD.MOV R11, RZ, RZ, -R7 ;  /* 0x000000ffff0b7224 */ /* 0x001fc800078e0a07 */
[----:B------:R-:W-:Y:S01]  /*03d0*/  IMAD.MOV.U32 R5, RZ, RZ, R11 ;  /* 0x000000ffff057224 */ /* 0x000fe200078e000b */
[----:B------:R-:W-:-:S03]  /*03e0*/  IABS R11, R13 ;  /* 0x0000000d000b7213 */ /* 0x000fc60000000000 */
[----:B------:R-:W-:-:S04]  /*03f0*/  IMAD R5, R5, R10, RZ ;  /* 0x0000000a05057224 */ /* 0x000fc800078e02ff */
[----:B------:R-:W-:-:S04]  /*0400*/  IMAD.HI.U32 R6, R7, R5, R6 ;  /* 0x0000000507067227 */ /* 0x000fc800078e0006 */
[----:B------:R-:W-:Y:S02]  /*0410*/  IMAD.MOV R5, RZ, RZ, -R0 ;  /* 0x000000ffff057224 */ /* 0x000fe400078e0a00 */
[----:B------:R-:W-:Y:S01]  /*0420*/  IMAD.HI.U32 R0, R6, R11, RZ ;  /* 0x0000000b06007227 */ /* 0x000fe200078e00ff */
[----:B--2---:R-:W-:-:S03]  /*0430*/  LOP3.LUT R6, R28, 0x3f, RZ, 0xc0, !PT ;  /* 0x0000003f1c067812 */ /* 0x004fc600078ec0ff */
[----:B------:R-:W-:-:S05]  /*0440*/  IMAD R5, R0, R5, R11 ;  /* 0x0000000500057224 */ /* 0x000fca00078e020b */
[----:B------:R-:W-:-:S13]  /*0450*/  ISETP.GT.U32.AND P1, PT, R10, R5, PT ;  /* 0x000000050a00720c */ /* 0x000fda0003f24070 */
[----:B------:R-:W-:Y:S02]  /*0460*/  @!P1 IMAD.IADD R5, R5, 0x1, -R10 ;  /* 0x0000000105059824 */ /* 0x000fe400078e0a0a */
[----:B------:R-:W-:Y:S01]  /*0470*/  @!P1 VIADD R0, R0, 0x1 ;  /* 0x0000000100009836 */ /* 0x000fe20000000000 */
[----:B------:R-:W-:Y:S02]  /*0480*/  ISETP.NE.AND P1, PT, R8, RZ, PT ;  /* 0x000000ff0800720c */ /* 0x000fe40003f25270 */
[----:B------:R-:W-:Y:S01]  /*0490*/  ISETP.GE.U32.AND P0, PT, R5, R10, PT ;  /* 0x0000000a0500720c */ /* 0x000fe20003f06070 */
[----:B------:R-:W-:Y:S01]  /*04a0*/  ULDC.64 UR8, c[0x0][0x208] ;  /* 0x0000820000087ab9 */ /* 0x000fe20000000a00 */
[----:B------:R-:W-:Y:S02]  /*04b0*/  LOP3.LUT R5, R13, R8, RZ, 0x3c, !PT ;  /* 0x000000080d057212 */ /* 0x000fe400078e3cff */
[----:B------:R-:W-:Y:S02]  /*04c0*/  CS2R R10, SRZ ;  /* 0x00000000000a7805 */ /* 0x000fe4000001ff00 */
[----:B------:R-:W-:-:S07]  /*04d0*/  ISETP.GE.AND P2, PT, R5, RZ, PT ;  /* 0x000000ff0500720c */ /* 0x000fce0003f46270 */
[----:B------:R-:W-:Y:S01]  /*04e0*/  @P0 VIADD R0, R0, 0x1 ;  /* 0x0000000100000836 */ /* 0x000fe20000000000 */
[----:B------:R-:W-:Y:S02]  /*04f0*/  ISETP.GE.AND P0, PT, R29, 0x20, PT ;  /* 0x000000201d00780c */ /* 0x000fe40003f06270 */
[----:B------:R-:W-:-:S03]  /*0500*/  LOP3.LUT R29, R28, 0x20, RZ, 0xc0, !PT ;  /* 0x000000201c1d7812 */ /* 0x000fc600078ec0ff */
[----:B------:R-:W-:Y:S01]  /*0510*/  @!P2 IMAD.MOV R0, RZ, RZ, -R0 ;  /* 0x000000ffff00a224 */ /* 0x000fe200078e0a00 */
[----:B------:R-:W-:-:S05]  /*0520*/  @!P1 LOP3.LUT R0, RZ, R8, RZ, 0x33, !PT ;  /* 0x00000008ff009212 */ /* 0x000fca00078e33ff */
[----:B------:R-:W-:-:S04]  /*0530*/  IMAD.MOV R5, RZ, RZ, -R0 ;  /* 0x000000ffff057224 */ /* 0x000fc800078e0a00 */
[----:B------:R-:W-:Y:S01]  /*0540*/  IMAD R5, R8, R5, R13 ;  /* 0x0000000508057224 */ /* 0x000fe200078e020d */
[----:B------:R-:W-:Y:S01]  /*0550*/  CS2R R12, SRZ ;  /* 0x00000000000c7805 */ /* 0x000fe2000001ff00 */
[----:B------:R-:W-:Y:S01]  /*0560*/  IMAD.SHL.U32 R0, R0, 0x80, RZ ;  /* 0x0000008000007824 */ /* 0x000fe200078e00ff */
[----:B------:R-:W-:Y:S01]  /*0570*/  CS2R R8, SRZ ;  /* 0x0000000000087805 */ /* 0x000fe2000001ff00 */
[----:B------:R-:W-:-:S04]  /*0580*/  IMAD.IADD R5, R4, 0x1, R5 ;  /* 0x0000000104057824 */ /* 0x000fc800078e0205 */
[----:B------:R-:W-:Y:S01]  /*0590*/  IMAD R4, R5, 0x80, R6 ;  /* 0x0000008005047824 */ /* 0x000fe200078e0206 */
[----:B------:R-:W-:-:S04]  /*05a0*/  CS2R R6, SRZ ;  /* 0x0000000000067805 */ /* 0x000fc8000001ff00 */
[----:B------:R0:W-:Y:S04]  /*05b0*/  STL [R1+0x6b0], R4 ;  /* 0x0006b00401007387 */ /* 0x0001e80000100800 */
[----:B------:R-:W-:Y:S04]  /*05c0*/  STL [R1+0x60], RZ ;  /* 0x000060ff01007387 */ /* 0x000fe80000100800 */
[----:B------:R-:W-:Y:S01]  /*05d0*/  STL [R1+0x64], RZ ;  /* 0x000064ff01007387 */ /* 0x000fe20000100800 */
[----:B0-----:R-:W-:-:S03]  /*05e0*/  CS2R R4, SRZ ;  /* 0x0000000000047805 */ /* 0x001fc6000001ff00 */
[----:B------:R-:W-:Y:S04]  /*05f0*/  STL [R1+0x68], RZ ;  /* 0x000068ff01007387 */ /* 0x000fe80000100800 */
        /* <DEDUP_REMOVED lines=21> */
[----:B------:R-:W-:Y:S04]  /*0750*/  STL [R1], RZ ;  /* 0x000000ff01007387 */ /* 0x000fe80000100800 */
        /* <DEDUP_REMOVED lines=79> */
[----:B------:R-:W2:Y:S04]  /*0c50*/  LDL R28, [R1+0x6b0] ;  /* 0x0006b000011c7983 */ /* 0x000ea80000100800 */
[----:B------:R2:W-:Y:S02]  /*0c60*/  STL [R1+0x614], R0 ;  /* 0x0006140001007387 */ /* 0x0005e40000100800 */
[----:B--2---:R-:W-:-:S05]  /*0c70*/  VIADD R0, R28, 0x40 ;  /* 0x000000401c007836 */ /* 0x004fca0000000000 */
[----:B------:R0:W-:Y:S01]  /*0c80*/  STL [R1+0x6b4], R0 ;  /* 0x0006b40001007387 */ /* 0x0001e20000100800 */
[----:B------:R-:W-:Y:S05]  /*0c90*/  @!P0 BRA `(.L_x_0) ;  /* 0x0000019800288947 */ /* 0x000fea0003800000 */
[----:B------:R-:W2:Y:S01]  /*0ca0*/  LDL R19, [R1+0x614] ;  /* 0x0006140001137983 */ /* 0x000ea20000100800 */
[----:B------:R-:W-:Y:S01]  /*0cb0*/  IABS R5, R2 ;  /* 0x0000000200057213 */ /* 0x000fe20000000000 */
[----:B------:R-:W-:Y:S01]  /*0cc0*/  IMAD.MOV.U32 R18, RZ, RZ, R0 ;  /* 0x000000ffff127224 */ /* 0x000fe200078e0000 */
[----:B------:R-:W-:Y:S01]  /*0cd0*/  IABS R4, R3 ;  /* 0x0000000300047213 */ /* 0x000fe20000000000 */
[----:B------:R1:W-:Y:S01]  /*0ce0*/  STL [R1+0xae0], R3 ;  /* 0x000ae00301007387 */ /* 0x0003e20000100800 */
[----:B------:R-:W3:Y:S01]  /*0cf0*/  I2F.RP R10, R5 ;  /* 0x00000005000a7306 */ /* 0x000ee20000209400 */
[----:B------:R-:W-:Y:S01]  /*0d00*/  ISETP.GE.AND P4, PT, R28, RZ, PT ;  /* 0x000000ff1c00720c */ /* 0x000fe20003f86270 */
[----:B------:R-:W-:Y:S01]  /*0d10*/  ULDC UR4, c[0x0][0x240] ;  /* 0x0000900000047ab9 */ /* 0x000fe20000000800 */
[----:B------:R-:W-:Y:S01]  /*0d20*/  ULDC UR7, c[0x0][0x234] ;  /* 0x00008d0000077ab9 */ /* 0x000fe20000000800 */
[----:B------:R-:W-:-:S04]  /*0d30*/  ULDC UR6, c[0x0][0x23c] ;  /* 0x00008f0000067ab9 */ /* 0x000fc80000000800 */
[----:B0-----:R-:W0:Y:S08]  /*0d40*/  I2F.RP R0, R4 ;  /* 0x0000000400007306 */ /* 0x001e300000209400 */
[----:B---3--:R-:W3:Y:S08]  /*0d50*/  MUFU.RCP R10, R10 ;  /* 0x0000000a000a7308 */ /* 0x008ef00000001000 */
[----:B0-----:R-:W0:Y:S01]  /*0d60*/  MUFU.RCP R0, R0 ;  /* 0x0000000000007308 */ /* 0x001e220000001000 */
[----:B---3--:R-:W-:Y:S01]  /*0d70*/  VIADD R8, R10, 0xffffffe ;  /* 0x0ffffffe0a087836 */ /* 0x008fe20000000000 */
[----:B------:R-:W-:-:S06]  /*0d80*/  IABS R10, R18 ;  /* 0x00000012000a7213 */ /* 0x000fcc0000000000 */
[----:B------:R3:W4:Y:S01]  /*0d90*/  F2I.FTZ.U32.TRUNC.NTZ R9, R8 ;  /* 0x0000000800097305 */ /* 0x000722000021f000 */
[----:B0-----:R-:W-:-:S07]  /*0da0*/  VIADD R6, R0, 0xffffffe ;  /* 0x0ffffffe00067836 */ /* 0x001fce0000000000 */
[----:B------:R0:W1:Y:S01]  /*0db0*/  F2I.FTZ.U32.TRUNC.NTZ R7, R6 ;  /* 0x0000000600077305 */ /* 0x000062000021f000 */
[----:B---3--:R-:W-:Y:S02]  /*0dc0*/  IMAD.MOV.U32 R8, RZ, RZ, RZ ;  /* 0x000000ffff087224 */ /* 0x008fe400078e00ff */
[----:B----4-:R-:W-:Y:S02]  /*0dd0*/  IMAD.MOV R12, RZ, RZ, -R9 ;  /* 0x000000ffff0c7224 */ /* 0x010fe400078e0a09 */
[----:B0-----:R-:W-:Y:S02]  /*0de0*/  IMAD.MOV.U32 R6, RZ, RZ, RZ ;  /* 0x000000ffff067224 */ /* 0x001fe400078e00ff */
[----:B------:R-:W-:Y:S01]  /*0df0*/  IMAD R11, R12, R5, RZ ;  /* 0x000000050c0b7224 */ /* 0x000fe200078e02ff */
[----:B------:R-:W-:-:S03]  /*0e00*/  IABS R12, R28 ;  /* 0x0000001c000c7213 */ /* 0x000fc60000000000 */
[----:B------:R-:W-:-:S04]  /*0e10*/  IMAD.HI.U32 R9, R9, R11, R8 ;  /* 0x0000000b09097227 */ /* 0x000fc800078e0008 */
[----:B-1----:R-:W-:Y:S02]  /*0e20*/  IMAD.MOV R11, RZ, RZ, -R7 ;  /* 0x000000ffff0b7224 */ /* 0x002fe400078e0a07 */
[----:B------:R-:W-:-:S04]  /*0e30*/  IMAD.HI.U32 R0, R9, R10, RZ ;  /* 0x0000000a09007227 */ /* 0x000fc800078e00ff */
[----:B------:R-:W-:Y:S02]  /*0e40*/  IMAD.MOV R8, RZ, RZ, -R0 ;  /* 0x000000ffff087224 */ /* 0x000fe400078e0a00 */
[----:B------:R-:W-:-:S04]  /*0e50*/  IMAD.HI.U32 R9, R9, R12, RZ ;  /* 0x0000000c09097227 */ /* 0x000fc800078e00ff */
[----:B------:R-:W-:Y:S02]  /*0e60*/  IMAD R8, R5, R8, R10 ;  /* 0x0000000805087224 */ /* 0x000fe400078e020a */
[----:B------:R-:W-:Y:S02]  /*0e70*/  IMAD R11, R11, R4, RZ ;  /* 0x000000040b0b7224 */ /* 0x000fe400078e02ff */
[----:B------:R-:W-:Y:S01]  /*0e80*/  IMAD.MOV R13, RZ, RZ, -R9 ;  /* 0x000000ffff0d7224 */ /* 0x000fe200078e0a09 */
[----:B------:R-:W-:Y:S01]  /*0e90*/  ISETP.GT.U32.AND P0, PT, R5, R8, PT ;  /* 0x000000080500720c */ /* 0x000fe20003f04070 */
[----:B------:R-:W-:-:S04]  /*0ea0*/  IMAD.HI.U32 R9, R7, R11, R6 ;  /* 0x0000000b07097227 */ /* 0x000fc800078e0006 */
[----:B------:R-:W-:-:S05]  /*0eb0*/  IMAD R6, R5, R13, R12 ;  /* 0x0000000d05067224 */ /* 0x000fca00078e020c */
[----:B------:R-:W-:-:S03]  /*0ec0*/  ISETP.GT.U32.AND P1, PT, R5, R6, PT ;  /* 0x000000060500720c */ /* 0x000fc60003f24070 */
[----:B------:R-:W-:-:S05]  /*0ed0*/  @!P0 IMAD.IADD R8, R8, 0x1, -R5 ;  /* 0x0000000108088824 */ /* 0x000fca00078e0a05 */
[----:B------:R-:W-:-:S05]  /*0ee0*/  ISETP.GT.U32.AND P2, PT, R5, R8, PT ;  /* 0x000000080500720c */ /* 0x000fca0003f44070 */
[----:B------:R-:W-:-:S05]  /*0ef0*/  @!P1 IMAD.IADD R6, R6, 0x1, -R5 ;  /* 0x0000000106069824 */ /* 0x000fca00078e0a05 */
[----:B------:R-:W-:-:S03]  /*0f00*/  ISETP.GT.U32.AND P3, PT, R5, R6, PT ;  /* 0x000000060500720c */ /* 0x000fc60003f64070 */
[----:B------:R-:W-:Y:S01]  /*0f10*/  @!P2 IMAD.IADD R8, R8, 0x1, -R5 ;  /* 0x000000010808a824 */ /* 0x000fe200078e0a05 */
[----:B------:R-:W-:-:S09]  /*0f20*/  ISETP.NE.AND P2, PT, R2, RZ, PT ;  /* 0x000000ff0200720c */ /* 0x000fd20003f45270 */
[----:B------:R-:W-:Y:S01]  /*0f30*/  @!P3 IMAD.IADD R6, R6, 0x1, -R5 ;  /* 0x000000010606b824 */ /* 0x000fe200078e0a05 */
[----:B------:R-:W-:-:S03]  /*0f40*/  ISETP.GE.AND P3, PT, R18, RZ, PT ;  /* 0x000000ff1200720c */ /* 0x000fc60003f66270 */
[----:B------:R-:W-:-:S10]  /*0f50*/  @!P4 IMAD.MOV R6, RZ, RZ, -R6 ;  /* 0x000000ffff06c224 */ /* 0x000fd400078e0a06 */
[----:B------:R-:W-:Y:S01]  /*0f60*/  @!P3 IMAD.MOV R8, RZ, RZ, -R8 ;  /* 0x000000ffff08b224 */ /* 0x000fe200078e0a08 */
[----:B--2---:R-:W-:-:S05]  /*0f70*/  LEA.HI R0, R29, R19, RZ, 0x1b ;  /* 0x000000131d007211 */ /* 0x004fca00078fd8ff */
[C---:B------:R-:W-:Y:S02]  /*0f80*/  VIADD R10, R0.reuse, 0x7e ;  /* 0x0000007e000a7836 */ /* 0x040fe40000000000 */
[C---:B------:R-:W-:Y:S02]  /*0f90*/  VIADD R15, R0.reuse, 0x7c ;  /* 0x0000007c000f7836 */ /* 0x040fe40000000000 */
[C---:B------:R-:W-:Y:S01]  /*0fa0*/  VIADD R12, R0.reuse, 0x7a ;  /* 0x0000007a000c7836 */ /* 0x040fe20000000000 */
[----:B------:R-:W-:Y:S01]  /*0fb0*/  IABS R19, R10 ;  /* 0x0000000a00137213 */ /* 0x000fe20000000000 */
[----:B------:R-:W-:Y:S01]  /*0fc0*/  VIADD R18, R0, 0x74 ;  /* 0x0000007400127836 */ /* 0x000fe20000000000 */
[----:B------:R-:W-:Y:S02]  /*0fd0*/  IABS R17, R15 ;  /* 0x0000000f00117213 */ /* 0x000fe40000000000 */
[----:B------:R-:W-:Y:S01]  /*0fe0*/  ISETP.GE.AND P5, PT, R10, RZ, PT ;  /* 0x000000ff0a00720c */ /* 0x000fe20003fa6270 */
[----:B------:R-:W-:Y:S01]  /*0ff0*/  IMAD.HI.U32 R7, R9, R19, RZ ;  /* 0x0000001309077227 */ /* 0x000fe200078e00ff */
[----:B------:R-:W-:-:S02]  /*1000*/  IABS R14, R12 ;  /* 0x0000000c000e7213 */ /* 0x000fc40000000000 */
[----:B------:R-:W-:Y:S01]  /*1010*/  ISETP.GE.AND P4, PT, R12, RZ, PT ;  /* 0x000000ff0c00720c */ /* 0x000fe20003f86270 */
[----:B------:R-:W-:Y:S01]  /*1020*/  IMAD.MOV R11, RZ, RZ, -R7 ;  /* 0x000000ffff0b7224 */ /* 0x000fe200078e0a07 */
[----:B------:R-:W-:Y:S01]  /*1030*/  ISETP.GE.AND P0, PT, R15, RZ, PT ;  /* 0x000000ff0f00720c */ /* 0x000fe20003f06270 */
[----:B------:R-:W-:-:S04]  /*1040*/  IMAD.HI.U32 R10, R9, R17, RZ ;  /* 0x00000011090a7227 */ /* 0x000fc800078e00ff */
[----:B------:R-:W-:Y:S02]  /*1050*/  IMAD R19, R4, R11, R19 ;  /* 0x0000000b04137224 */ /* 0x000fe400078e0213 */
[----:B------:R-:W-:Y:S02]  /*1060*/  IMAD.MOV R13, RZ, RZ, -R10 ;  /* 0x000000ffff0d7224 */ /* 0x000fe400078e0a0a */
[----:B------:R-:W-:Y:S01]  /*1070*/  VIADD R10, R0, 0x78 ;  /* 0x00000078000a7836 */ /* 0x000fe20000000000 */
[C---:B------:R-:W-:Y:S01]  /*1080*/  ISETP.GT.U32.AND P6, PT, R4.reuse, R19, PT ;  /* 0x000000130400720c */ /* 0x040fe20003fc4070 */
[C---:B------:R-:W-:Y:S01]  /*1090*/  IMAD R17, R4.reuse, R13, R17 ;  /* 0x0000000d04117224 */ /* 0x040fe200078e0211 */
[----:B------:R-:W-:Y:S01]  /*10a0*/  LOP3.LUT R13, RZ, R2, RZ, 0x33, !PT ;  /* 0x00000002ff0d7212 */ /* 0x000fe200078e33ff */
[----:B------:R-:W-:Y:S01]  /*10b0*/  IMAD.HI.U32 R7, R9, R14, RZ ;  /* 0x0000000e09077227 */ /* 0x000fe200078e00ff */
[----:B------:R-:W-:Y:S02]  /*10c0*/  IABS R29, R10 ;  /* 0x0000000a001d7213 */ /* 0x000fe40000000000 */
[----:B------:R-:W-:Y:S01]  /*10d0*/  ISETP.GT.U32.AND P1, PT, R4, R17, PT ;  /* 0x000000110400720c */ /* 0x000fe20003f24070 */
[----:B------:R-:W-:Y:S01]  /*10e0*/  IMAD.MOV R7, RZ, RZ, -R7 ;  /* 0x000000ffff077224 */ /* 0x000fe200078e0a07 */
[----:B------:R-:W-:Y:S01]  /*10f0*/  SEL R3, R13, R6, !P2 ;  /* 0x000000060d037207 */ /* 0x000fe20005000000 */
[----:B------:R-:W-:-:S04]  /*1100*/  IMAD.HI.U32 R5, R9, R29, RZ ;  /* 0x0000001d09057227 */ /* 0x000fc800078e00ff */
[----:B------:R-:W-:Y:S02]  /*1110*/  @!P6 IMAD.IADD R19, R19, 0x1, -R4 ;  /* 0x000000011313e824 */ /* 0x000fe400078e0a04 */
[C---:B------:R-:W-:Y:S02]  /*1120*/  IMAD R11, R4.reuse, R7, R14 ;  /* 0x00000007040b7224 */ /* 0x040fe400078e020e */
[----:B------:R-:W-:Y:S01]  /*1130*/  IMAD.MOV R5, RZ, RZ, -R5 ;  /* 0x000000ffff057224 */ /* 0x000fe200078e0a05 */
[C---:B------:R-:W-:Y:S01]  /*1140*/  ISETP.GT.U32.AND P6, PT, R4.reuse, R19, PT ;  /* 0x000000130400720c */ /* 0x040fe20003fc4070 */
[--C-:B------:R-:W-:Y:S01]  /*1150*/  @!P1 IMAD.IADD R17, R17, 0x1, -R4.reuse ;  /* 0x0000000111119824 */ /* 0x100fe200078e0a04 */
[C---:B------:R-:W-:Y:S01]  /*1160*/  ISETP.GT.U32.AND P1, PT, R4.reuse, R11, PT ;  /* 0x0000000b0400720c */ /* 0x040fe20003f24070 */
[----:B------:R-:W-:Y:S01]  /*1170*/  IMAD R29, R4, R5, R29 ;  /* 0x00000005041d7224 */ /* 0x000fe200078e021d */
[----:B------:R-:W-:Y:S01]  /*1180*/  SEL R5, R13, R8, !P2 ;  /* 0x000000080d057207 */ /* 0x000fe20005000000 */
[----:B------:R-:W-:Y:S01]  /*1190*/  VIADD R14, R0, 0x76 ;  /* 0x00000076000e7836 */ /* 0x000fe20000000000 */
[----:B------:R-:W-:Y:S01]  /*11a0*/  ISETP.GT.U32.AND P3, PT, R4, R17, PT ;  /* 0x000000110400720c */ /* 0x000fe20003f64070 */
[----:B------:R-:W-:Y:S01]  /*11b0*/  VIADD R12, R0, 0x6e ;  /* 0x0000006e000c7836 */ /* 0x000fe20000000000 */
[----:B------:R-:W-:Y:S01]  /*11c0*/  ISETP.GE.AND P2, PT, R10, RZ, PT ;  /* 0x000000ff0a00720c */ /* 0x000fe20003f46270 */
[----:B------:R0:W-:Y:S01]  /*11d0*/  STL [R1+0xdc], R5 ;  /* 0x0000dc0501007387 */ /* 0x0001e20000100800 */
[----:B------:R-:W-:Y:S01]  /*11e0*/  IABS R7, R14 ;  /* 0x0000000e00077213 */ /* 0x000fe20000000000 */
[----:B------:R-:W-:Y:S01]  /*11f0*/  VIADD R8, R0, 0x72 ;  /* 0x0000007200087836 */ /* 0x000fe20000000000 */
[----:B------:R-:W-:Y:S01]  /*1200*/  IABS R13, R12 ;  /* 0x0000000c000d7213 */ /* 0x000fe20000000000 */
[--C-:B------:R-:W-:Y:S01]  /*1210*/  @!P6 IMAD.IADD R19, R19, 0x1, -R4.reuse ;  /* 0x000000011313e824 */ /* 0x100fe200078e0a04 */
[----:B------:R-:W-:Y:S01]  /*1220*/  ISETP.GT.U32.AND P6, PT, R4, R29, PT ;  /* 0x0000001d0400720c */ /* 0x000fe20003fc4070 */
[----:B------:R-:W-:Y:S01]  /*1230*/  @!P1 IMAD.IADD R11, R11, 0x1, -R4 ;  /* 0x000000010b0b9824 */ /* 0x000fe200078e0a04 */
[----:B------:R-:W-:Y:S01]  /*1240*/  IABS R15, R8 ;  /* 0x00000008000f7213 */ /* 0x000fe20000000000 */
[----:B------:R-:W-:Y:S01]  /*1250*/  IMAD.HI.U32 R2, R9, R7, RZ ;  /* 0x0000000709027227 */ /* 0x000fe200078e00ff */
[----:B------:R1:W-:Y:S01]  /*1260*/  STL [R1+0xe0], R3 ;  /* 0x0000e00301007387 */ /* 0x0003e20000100800 */
[----:B0-----:R-:W-:-:S02]  /*1270*/  IABS R5, R18 ;  /* 0x0000001200057213 */ /* 0x001fc40000000000 */
[----:B------:R-:W-:Y:S01]  /*1280*/  IMAD.MOV R2, RZ, RZ, -R2 ;  /* 0x000000ffff027224 */ /* 0x000fe200078e0a02 */
[----:B------:R-:W-:Y:S01]  /*1290*/  ISETP.GT.U32.AND P1, PT, R4, R11, PT ;  /* 0x0000000b0400720c */ /* 0x000fe20003f24070 */
[----:B------:R-:W-:Y:S02]  /*12a0*/  VIADD R10, R0, 0x70 ;  /* 0x00000070000a7836 */ /* 0x000fe40000000000 */
[----:B------:R-:W-:Y:S02]  /*12b0*/  IMAD R7, R4, R2, R7 ;  /* 0x0000000204077224 */ /* 0x000fe400078e0207 */
[----:B------:R-:W-:Y:S02]  /*12c0*/  @!P6 IMAD.IADD R29, R29, 0x1, -R4 ;  /* 0x000000011d1de824 */ /* 0x000fe400078e0a04 */
[----:B------:R-:W-:-:S03]  /*12d0*/  IMAD.HI.U32 R2, R9, R5, RZ ;  /* 0x0000000509027227 */ /* 0x000fc600078e00ff */
[C---:B------:R-:W-:Y:S01]  /*12e0*/  ISETP.GT.U32.AND P6, PT, R4.reuse, R29, PT ;  /* 0x0000001d0400720c */ /* 0x040fe20003fc4070 */
[----:B------:R-:W-:Y:S02]  /*12f0*/  IMAD.MOV R2, RZ, RZ, -R2 ;  /* 0x000000ffff027224 */ /* 0x000fe400078e0a02 */
[----:B------:R-:W-:Y:S01]  /*1300*/  @!P1 IMAD.IADD R11, R11, 0x1, -R4 ;  /* 0x000000010b0b9824 */ /* 0x000fe200078e0a04 */
[C---:B------:R-:W-:Y:S01]  /*1310*/  ISETP.GT.U32.AND P1, PT, R4.reuse, R7, PT ;  /* 0x000000070400720c */ /* 0x040fe20003f24070 */
[----:B------:R-:W-:Y:S02]  /*1320*/  IMAD R5, R4, R2, R5 ;  /* 0x0000000204057224 */ /* 0x000fe400078e0205 */
[----:B------:R-:W-:-:S04]  /*1330*/  IMAD.HI.U32 R16, R9, R13, RZ ;  /* 0x0000000d09107227 */ /* 0x000fc800078e00ff */
[--C-:B------:R-:W-:Y:S01]  /*1340*/  @!P3 IMAD.IADD R17, R17, 0x1, -R4.reuse ;  /* 0x000000011111b824 */ /* 0x100fe200078e0a04 */
[----:B------:R-:W-:Y:S01]  /*1350*/  ISETP.GE.AND P3, PT, R14, RZ, PT ;  /* 0x000000ff0e00720c */ /* 0x000fe20003f66270 */
[----:B------:R-:W-:Y:S01]  /*1360*/  @!P6 IMAD.IADD R29, R29, 0x1, -R4 ;  /* 0x000000011d1de824 */ /* 0x000fe200078e0a04 */
[----:B------:R-:W-:Y:S01]  /*1370*/  ISETP.GT.U32.AND P6, PT, R4, R5, PT ;  /* 0x000000050400720c */ /* 0x000fe20003fc4070 */
[----:B------:R-:W-:Y:S01]  /*1380*/  IMAD.MOV R16, RZ, RZ, -R16 ;  /* 0x000000ffff107224 */ /* 0x000fe200078e0a10 */
[----:B------:R-:W-:Y:S01]  /*1390*/  IABS R14, R10 ;  /* 0x0000000a000e7213 */ /* 0x000fe20000000000 */
[----:B------:R-:W-:Y:S01]  /*13a0*/  @!P1 IMAD.IADD R7, R7, 0x1, -R4 ;  /* 0x0000000107079824 */ /* 0x000fe200078e0a04 */
[----:B------:R-:W-:Y:S01]  /*13b0*/  ISETP.GE.AND P1, PT, R18, RZ, PT ;  /* 0x000000ff1200720c */ /* 0x000fe20003f26270 */
[----:B------:R-:W-:Y:S02]  /*13c0*/  IMAD.MOV.U32 R20, RZ, RZ, R19 ;  /* 0x000000ffff147224 */ /* 0x000fe400078e0013 */
[----:B-1----:R-:W-:-:S02]  /*13d0*/  IMAD.MOV.U32 R3, RZ, RZ, R17 ;  /* 0x000000ffff037224 */ /* 0x002fc400078e0011 */
[----:B------:R-:W-:-:S04]  /*13e0*/  IMAD.HI.U32 R2, R9, R15, RZ ;  /* 0x0000000f09027227 */ /* 0x000fc800078e00ff */
[----:B------:R-:W-:Y:S01]  /*13f0*/  @!P6 IMAD.IADD R5, R5, 0x1, -R4 ;  /* 0x000000010505e824 */ /* 0x000fe200078e0a04 */
[----:B------:R-:W-:Y:S01]  /*1400*/  ISETP.GT.U32.AND P6, PT, R4, R7, PT ;  /* 0x000000070400720c */ /* 0x000fe20003fc4070 */
[----:B------:R-:W-:-:S04]  /*1410*/  IMAD.HI.U32 R21, R9, R14, RZ ;  /* 0x0000000e09157227 */ /* 0x000fc800078e00ff */
[C---:B------:R-:W-:Y:S02]  /*1420*/  IMAD R13, R4.reuse, R16, R13 ;  /* 0x00000010040d7224 */ /* 0x040fe400078e020d */
[----:B------:R-:W-:Y:S02]  /*1430*/  @!P5 IMAD.MOV R20, RZ, RZ, -R20 ;  /* 0x000000ffff14d224 */ /* 0x000fe400078e0a14 */
[----:B------:R-:W-:Y:S01]  /*1440*/  @!P0 IMAD.MOV R3, RZ, RZ, -R3 ;  /* 0x000000ffff038224 */ /* 0x000fe200078e0a03 */
[C---:B------:R-:W-:Y:S01]  /*1450*/  ISETP.GT.U32.AND P0, PT, R4.reuse, R5, PT ;  /* 0x000000050400720c */ /* 0x040fe20003f04070 */
[----:B------:R-:W-:Y:S01]  /*1460*/  IMAD.MOV R2, RZ, RZ, -R2 ;  /* 0x000000ffff027224 */ /* 0x000fe200078e0a02 */
[----:B------:R-:W-:Y:S01]  /*1470*/  STL [R1+0x8], R20 ;  /* 0x0000081401007387 */ /* 0x000fe20000100800 */
[----:B------:R-:W-:Y:S02]  /*1480*/  IMAD.MOV R21, RZ, RZ, -R21 ;  /* 0x000000ffff157224 */ /* 0x000fe400078e0a15 */
[----:B------:R-:W-:Y:S01]  /*1490*/  @!P6 IMAD.IADD R7, R7, 0x1, -R4 ;  /* 0x000000010707e824 */ /* 0x000fe200078e0a04 */
[C---:B------:R-:W-:Y:S01]  /*14a0*/  ISETP.GT.U32.AND P6, PT, R4.reuse, R13, PT ;  /* 0x0000000d0400720c */ /* 0x040fe20003fc4070 */
[C---:B------:R-:W-:Y:S01]  /*14b0*/  IMAD R15, R4.reuse, R2, R15 ;  /* 0x00000002040f7224 */ /* 0x040fe200078e020f */
[----:B------:R0:W-:Y:S01]  /*14c0*/  STL [R1+0x4], R3 ;  /* 0x0000040301007387 */ /* 0x0001e20000100800 */
[----:B------:R-:W-:-:S02]  /*14d0*/  IMAD R14, R4, R21, R14 ;  /* 0x00000015040e7224 */ /* 0x000fc400078e020e */
[----:B------:R-:W-:Y:S01]  /*14e0*/  VIADD R6, R0, 0x6c ;  /* 0x0000006c00067836 */ /* 0x000fe20000000000 */
[----:B------:R-:W-:Y:S01]  /*14f0*/  ISETP.GT.U32.AND P5, PT, R4, R15, PT ;  /* 0x0000000f0400720c */ /* 0x000fe20003fa4070 */
[----:B------:R-:W-:Y:S01]  /*1500*/  @!P2 IMAD.MOV R29, RZ, RZ, -R29 ;  /* 0x000000ffff1da224 */ /* 0x000fe200078e0a1d */
[----:B------:R-:W-:Y:S01]  /*1510*/  ISETP.GE.AND P2, PT, R8, RZ, PT ;  /* 0x000000ff0800720c */ /* 0x000fe20003f46270 */
[----:B------:R-:W-:Y:S01]  /*1520*/  VIADD R8, R0, 0x6a ;  /* 0x0000006a00087836 */ /* 0x000fe20000000000 */
[----:B------:R-:W-:Y:S01]  /*1530*/  IABS R2, R6 ;  /* 0x0000000600027213 */ /* 0x000fe20000000000 */
[--C-:B------:R-:W-:Y:S01]  /*1540*/  @!P0 IMAD.IADD R5, R5, 0x1, -R4.reuse ;  /* 0x0000000105058824 */ /* 0x100fe200078e0a04 */
[----:B------:R-:W-:Y:S01]  /*1550*/  STL [R1+0xae4], R29 ;  /* 0x000ae41d01007387 */ /* 0x000fe20000100800 */
[----:B0-----:R-:W-:Y:S01]  /*1560*/  IMAD.MOV.U32 R3, RZ, RZ, R11 ;  /* 0x000000ffff037224 */ /* 0x001fe200078e000b */
[----:B------:R-:W-:Y:S01]  /*1570*/  ISETP.GE.AND P0, PT, R10, RZ, PT ;  /* 0x000000ff0a00720c */ /* 0x000fe20003f06270 */
[----:B------:R-:W-:Y:S01]  /*1580*/  @!P6 IMAD.IADD R13, R13, 0x1, -R4 ;  /* 0x000000010d0de824 */ /* 0x000fe200078e0a04 */
[----:B------:R-:W-:Y:S01]  /*1590*/  IABS R10, R8 ;  /* 0x00000008000a7213 */ /* 0x000fe20000000000 */
[----:B------:R-:W-:Y:S01]  /*15a0*/  @!P4 IMAD.MOV R3, RZ, RZ, -R3 ;  /* 0x000000ffff03c224 */ /* 0x000fe200078e0a03 */
[C---:B------:R-:W-:Y:S01]  /*15b0*/  ISETP.GT.U32.AND P4, PT, R4.reuse, R14, PT ;  /* 0x0000000e0400720c */ /* 0x040fe20003f84070 */
[----:B------:R-:W-:Y:S01]  /*15c0*/  IMAD.HI.U32 R11, R9, R2, RZ ;  /* 0x00000002090b7227 */ /* 0x000fe200078e00ff */
[----:B------:R-:W-:-:S02]  /*15d0*/  ISETP.GT.U32.AND P6, PT, R4, R13, PT ;  /* 0x0000000d0400720c */ /* 0x000fc40003fc4070 */
[----:B------:R0:W-:Y:S01]  /*15e0*/  STL [R1], R3 ;  /* 0x0000000301007387 */ /* 0x0001e20000100800 */
[----:B------:R-:W-:Y:S02]  /*15f0*/  IMAD.MOV R11, RZ, RZ, -R11 ;  /* 0x000000ffff0b7224 */ /* 0x000fe400078e0a0b */
[----:B------:R-:W-:Y:S01]  /*1600*/  @!P5 IMAD.IADD R15, R15, 0x1, -R4 ;  /* 0x000000010f0fd824 */ /* 0x000fe200078e0a04 */
[----:B------:R-:W-:Y:S01]  /*1610*/  ISETP.GE.AND P5, PT, R12, RZ, PT ;  /* 0x000000ff0c00720c */ /* 0x000fe20003fa6270 */
[----:B------:R-:W-:Y:S02]  /*1620*/  IMAD R2, R4, R11, R2 ;  /* 0x0000000b04027224 */ /* 0x000fe400078e0202 */
[----:B------:R-:W-:Y:S02]  /*1630*/  VIADD R12, R0, 0x68 ;  /* 0x00000068000c7836 */ /* 0x000fe40000000000 */
[----:B------:R-:W-:Y:S01]  /*1640*/  @!P4 IMAD.IADD R14, R14, 0x1, -R4 ;  /* 0x000000010e0ec824 */ /* 0x000fe200078e0a04 */
[----:B------:R-:W-:Y:S01]  /*1650*/  ISETP.GT.U32.AND P4, PT, R4, R15, PT ;  /* 0x0000000f0400720c */ /* 0x000fe20003f84070 */
[----:B0-----:R-:W-:Y:S01]  /*1660*/  IMAD.MOV.U32 R3, RZ, RZ, R7 ;  /* 0x000000ffff037224 */ /* 0x001fe200078e0007 */
[----:B------:R-:W-:Y:S01]  /*1670*/  IABS R16, R12 ;  /* 0x0000000c00107213 */ /* 0x000fe20000000000 */
[----:B------:R-:W-:-:S04]  /*1680*/  IMAD.HI.U32 R7, R9, R10, RZ ;  /* 0x0000000a09077227 */ /* 0x000fc800078e00ff */
[----:B------:R-:W-:Y:S01]  /*1690*/  @!P3 IMAD.MOV R3, RZ, RZ, -R3 ;  /* 0x000000ffff03b224 */ /* 0x000fe200078e0a03 */
[C---:B------:R-:W-:Y:S01]  /*16a0*/  ISETP.GT.U32.AND P3, PT, R4.reuse, R14, PT ;  /* 0x0000000e0400720c */ /* 0x040fe20003f64070 */
[----:B------:R-:W-:Y:S02]  /*16b0*/  IMAD.MOV R7, RZ, RZ, -R7 ;  /* 0x000000ffff077224 */ /* 0x000fe400078e0a07 */
[----:B------:R-:W-:Y:S01]  /*16c0*/  @!P6 IMAD.IADD R13, R13, 0x1, -R4 ;  /* 0x000000010d0de824 */ /* 0x000fe200078e0a04 */
[----:B------:R0:W-:Y:S01]  /*16d0*/  STL [R1+0x48], R3 ;  /* 0x0000480301007387 */ /* 0x0001e20000100800 */
[----:B------:R-:W-:Y:S02]  /*16e0*/  IMAD R7, R4, R7, R10 ;  /* 0x0000000704077224 */ /* 0x000fe400078e020a */
[----:B------:R-:W-:-:S03]  /*16f0*/  IMAD.HI.U32 R11, R9, R16, RZ ;  /* 0x00000010090b7227 */ /* 0x000fc600078e00ff */
[----:B------:R-:W-:Y:S01]  /*1700*/  ISETP.GT.U32.AND P6, PT, R4, R7, PT ;  /* 0x000000070400720c */ /* 0x000fe20003fc4070 */
[--C-:B------:R-:W-:Y:S01]  /*1710*/  @!P4 IMAD.IADD R15, R15, 0x1, -R4.reuse ;  /* 0x000000010f0fc824 */ /* 0x100fe200078e0a04 */
[----:B------:R-:W-:Y:S01]  /*1720*/  ISETP.GE.AND P4, PT, R6, RZ, PT ;  /* 0x000000ff0600720c */ /* 0x000fe20003f86270 */
[----:B------:R-:W-:Y:S01]  /*1730*/  @!P3 IMAD.IADD R14, R14, 0x1, -R4 ;  /* 0x000000010e0eb824 */ /* 0x000fe200078e0a04 */
[----:B------:R-:W-:Y:S01]  /*1740*/  ISETP.GE.AND P3, PT, R8, RZ, PT ;  /* 0x000000ff0800720c */ /* 0x000fe20003f66270 */
[----:B0-----:R-:W-:Y:S02]  /*1750*/  IMAD.MOV.U32 R3, RZ, RZ, R5 ;  /* 0x000000ffff037224 */ /* 0x001fe400078e0005 */
[----:B------:R-:W-:Y:S02]  /*1760*/  IMAD.MOV R11, RZ, RZ, -R11 ;  /* 0x000000ffff0b7224 */ /* 0x000fe400078e0a0b */
[----:B------:R-:W-:Y:S01]  /*1770*/  @!P1 IMAD.MOV R3, RZ, RZ, -R3 ;  /* 0x000000ffff039224 */ /* 0x000fe200078e0a03 */
[----:B------:R-:W-:Y:S01]  /*1780*/  ISETP.GT.U32.AND P1, PT, R4, R2, PT ;  /* 0x000000020400720c */ /* 0x000fe20003f24070 */
[----:B------:R-:W-:-:S02]  /*1790*/  IMAD.MOV.U32 R18, RZ, RZ, R15 ;  /* 0x000000ffff127224 */ /* 0x000fc400078e000f */
[C---:B------:R-:W-:Y:S01]  /*17a0*/  IMAD R16, R4.reuse, R11, R16 ;  /* 0x0000000b04107224 */ /* 0x040fe200078e0210 */
[----:B------:R0:W-:Y:S01]  /*17b0*/  STL [R1+0x50], R3 ;  /* 0x0000500301007387 */ /* 0x0001e20000100800 */
[----:B------:R-:W-:Y:S02]  /*17c0*/  @!P6 IMAD.IADD R7, R7, 0x1, -R4 ;  /* 0x000000010707e824 */ /* 0x000fe400078e0a04 */
[----:B------:R-:W-:Y:S01]  /*17d0*/  @!P2 IMAD.MOV R18, RZ, RZ, -R18 ;  /* 0x000000ffff12a224 */ /* 0x000fe200078e0a12 */
[----:B------:R-:W-:Y:S01]  /*17e0*/  ISETP.GT.U32.AND P2, PT, R4, R16, PT ;  /* 0x000000100400720c */ /* 0x000fe20003f44070 */
[C---:B------:R-:W-:Y:S02]  /*17f0*/  VIADD R10, R0.reuse, 0x66 ;  /* 0x00000066000a7836 */ /* 0x040fe40000000000 */
[----:B------:R-:W-:Y:S01]  /*1800*/  VIADD R6, R0, 0x64 ;  /* 0x0000006400067836 */ /* 0x000fe20000000000 */
[----:B------:R-:W-:Y:S01]  /*1810*/  STL [R1+0x54], R18 ;  /* 0x0000541201007387 */ /* 0x000fe20000100800 */
[----:B------:R-:W-:Y:S01]  /*1820*/  @!P1 IMAD.IADD R2, R2, 0x1, -R4 ;  /* 0x0000000102029824 */ /* 0x000fe200078e0a04 */
[----:B------:R-:W-:Y:S01]  /*1830*/  IABS R17, R10 ;  /* 0x0000000a00117213 */ /* 0x000fe20000000000 */
[----:B0-----:R-:W-:Y:S01]  /*1840*/  IMAD.MOV.U32 R3, RZ, RZ, R14 ;  /* 0x000000ffff037224 */ /* 0x001fe200078e000e */
[----:B------:R-:W-:Y:S01]  /*1850*/  ISETP.GE.AND P1, PT, R12, RZ, PT ;  /* 0x000000ff0c00720c */ /* 0x000fe20003f26270 */
[----:B------:R-:W-:Y:S01]  /*1860*/  VIADD R5, R0, 0x62 ;  /* 0x0000006200057836 */ /* 0x000fe20000000000 */
[C---:B------:R-:W-:Y:S01]  /*1870*/  ISETP.GT.U32.AND P6, PT, R4.reuse, R2, PT ;  /* 0x000000020400720c */ /* 0x040fe20003fc4070 */
[----:B------:R-:W-:Y:S01]  /*1880*/  @!P0 IMAD.MOV R3, RZ, RZ, -R3 ;  /* 0x000000ffff038224 */ /* 0x000fe200078e0a03 */
[----:B------:R-:W-:Y:S01]  /*1890*/  ISETP.GT.U32.AND P0, PT, R4, R7, PT ;  /* 0x000000070400720c */ /* 0x000fe20003f04070 */
[----:B------:R-:W-:Y:S01]  /*18a0*/  IMAD.HI.U32 R8, R9, R17, RZ ;  /* 0x0000001109087227 */ /* 0x000fe200078e00ff */
[----:B------:R-:W-:-:S02]  /*18b0*/  IABS R11, R6 ;  /* 0x00000006000b7213 */ /* 0x000fc40000000000 */
[----:B------:R0:W-:Y:S01]  /*18c0*/  STL [R1+0x58], R3 ;  /* 0x0000580301007387 */ /* 0x0001e20000100800 */
[----:B------:R-:W-:Y:S01]  /*18d0*/  IMAD.MOV R8, RZ, RZ, -R8 ;  /* 0x000000ffff087224 */ /* 0x000fe200078e0a08 */
[----:B------:R-:W-:Y:S01]  /*18e0*/  IABS R12, R5 ;  /* 0x00000005000c7213 */ /* 0x000fe20000000000 */
[--C-:B------:R-:W-:Y:S01]  /*18f0*/  @!P2 IMAD.IADD R16, R16, 0x1, -R4.reuse ;  /* 0x000000011010a824 */ /* 0x100fe200078e0a04 */
[----:B------:R-:W-:Y:S01]  /*1900*/  ISETP.GE.AND P2, PT, R5, RZ, PT ;  /* 0x000000ff0500720c */ /* 0x000fe20003f46270 */
[----:B------:R-:W-:Y:S02]  /*1910*/  IMAD R17, R4, R8, R17 ;  /* 0x0000000804117224 */ /* 0x000fe400078e0211 */
[----:B------:R-:W-:Y:S02]  /*1920*/  @!P6 IMAD.IADD R2, R2, 0x1, -R4 ;  /* 0x000000010202e824 */ /* 0x000fe400078e0a04 */
[----:B------:R-:W-:Y:S01]  /*1930*/  IMAD.HI.U32 R8, R9, R11, RZ ;  /* 0x0000000b09087227 */ /* 0x000fe200078e00ff */
[----:B------:R-:W-:-:S03]  /*1940*/  ISETP.GT.U32.AND P6, PT, R4, R17, PT ;  /* 0x000000110400720c */ /* 0x000fc60003fc4070 */
[----:B0-----:R-:W-:Y:S02]  /*1950*/  IMAD.MOV.U32 R3, RZ, RZ, R13 ;  /* 0x000000ffff037224 */ /* 0x001fe400078e000d */
[----:B------:R-:W-:Y:S01]  /*1960*/  @!P0 IMAD.IADD R7, R7, 0x1, -R4 ;  /* 0x0000000107078824 */ /* 0x000fe200078e0a04 */
[----:B------:R-:W-:Y:S01]  /*1970*/  ISETP.GE.AND P0, PT, R6, RZ, PT ;  /* 0x000000ff0600720c */ /* 0x000fe20003f06270 */
[----:B------:R-:W-:Y:S01]  /*1980*/  @!P5 IMAD.MOV R3, RZ, RZ, -R3 ;  /* 0x000000ffff03d224 */ /* 0x000fe200078e0a03 */
[----:B------:R-:W-:Y:S01]  /*1990*/  ISETP.GE.AND P5, PT, R10, RZ, PT ;  /* 0x000000ff0a00720c */ /* 0x000fe20003fa6270 */
[----:B------:R-:W-:-:S03]  /*19a0*/  IMAD.HI.U32 R10, R9, R12, RZ ;  /* 0x0000000c090a7227 */ /* 0x000fc600078e00ff */
[----:B------:R0:W-:Y:S01]  /*19b0*/  STL [R1+0x60], R3 ;  /* 0x0000600301007387 */ /* 0x0001e20000100800 */
[----:B------:R-:W-:Y:S02]  /*19c0*/  IMAD.MOV R8, RZ, RZ, -R8 ;  /* 0x000000ffff087224 */ /* 0x000fe400078e0a08 */
[----:B------:R-:W-:Y:S02]  /*19d0*/  IMAD.MOV R6, RZ, RZ, -R10 ;  /* 0x000000ffff067224 */ /* 0x000fe400078e0a0a */
[----:B------:R-:W-:Y:S02]  /*19e0*/  VIADD R5, R0, 0x60 ;  /* 0x0000006000057836 */ /* 0x000fe40000000000 */
[C---:B------:R-:W-:Y:S02]  /*19f0*/  IMAD R11, R4.reuse, R8, R11 ;  /* 0x00000008040b7224 */ /* 0x040fe400078e020b */
[----:B------:R-:W-:Y:S01]  /*1a00*/  IMAD R12, R4, R6, R12 ;  /* 0x00000006040c7224 */ /* 0x000fe200078e020c */
[----:B------:R-:W-:Y:S01]  /*1a10*/  IABS R8, R5 ;  /* 0x0000000500087213 */ /* 0x000fe20000000000 */
[----:B0-----:R-:W-:-:S02]  /*1a20*/  IMAD.MOV.U32 R3, RZ, RZ, R2 ;  /* 0x000000ffff037224 */ /* 0x001fc400078e0002 */
[----:B------:R-:W-:Y:S02]  /*1a30*/  @!P6 IMAD.IADD R17, R17, 0x1, -R4 ;  /* 0x000000011111e824 */ /* 0x000fe400078e0a04 */
[----:B------:R-:W-:Y:S01]  /*1a40*/  @!P4 IMAD.MOV R3, RZ, RZ, -R3 ;  /* 0x000000ffff03c224 */ /* 0x000fe200078e0a03 */
[C---:B------:R-:W-:Y:S01]  /*1a50*/  ISETP.GT.U32.AND P4, PT, R4.reuse, R16, PT ;  /* 0x000000100400720c */ /* 0x040fe20003f84070 */
[----:B------:R-:W-:Y:S01]  /*1a60*/  IMAD.HI.U32 R15, R9, R8, RZ ;  /* 0x00000008090f7227 */ /* 0x000fe200078e00ff */
[----:B------:R-:W-:Y:S02]  /*1a70*/  ISETP.GT.U32.AND P6, PT, R4, R17, PT ;  /* 0x000000110400720c */ /* 0x000fe40003fc4070 */
[----:B------:R0:W-:Y:S01]  /*1a80*/  STL [R1+0xd0], R3 ;  /* 0x0000d00301007387 */ /* 0x0001e20000100800 */
[----:B------:R-:W-:Y:S02]  /*1a90*/  IMAD.MOV R15, RZ, RZ, -R15 ;  /* 0x000000ffff0f7224 */ /* 0x000fe400078e0a0f */
[----:B------:R-:W-:-:S02]  /*1aa0*/  VIADD R13, R0, 0x5e ;  /* 0x0000005e000d7836 */ /* 0x000fc40000000000 */
[----:B------:R-:W-:Y:S02]  /*1ab0*/  VIADD R2, R0, 0x5c ;  /* 0x0000005c00027836 */ /* 0x000fe40000000000 */
[----:B------:R-:W-:Y:S01]  /*1ac0*/  IMAD R8, R4, R15, R8 ;  /* 0x0000000f04087224 */ /* 0x000fe200078e0208 */
[----:B------:R-:W-:Y:S01]  /*1ad0*/  IABS R14, R13 ;  /* 0x0000000d000e7213 */ /* 0x000fe20000000000 */
[--C-:B------:R-:W-:Y:S01]  /*1ae0*/  @!P4 IMAD.IADD R16, R16, 0x1, -R4.reuse ;  /* 0x000000011010c824 */ /* 0x100fe200078e0a04 */
[----:B------:R-:W-:Y:S01]  /*1af0*/  ISETP.GT.U32.AND P4, PT, R4, R12, PT ;  /* 0x0000000c0400720c */ /* 0x000fe20003f84070 */
[----:B0-----:R-:W-:Y:S01]  /*1b00*/  IMAD.MOV.U32 R3, RZ, RZ, R7 ;  /* 0x000000ffff037224 */ /* 0x001fe200078e0007 */
[----:B------:R-:W-:Y:S01]  /*1b10*/  IABS R10, R2 ;  /* 0x00000002000a7213 */ /* 0x000fe20000000000 */
[----:B------:R-:W-:Y:S02]  /*1b20*/  VIADD R6, R0, 0x5a ;  /* 0x0000005a00067836 */ /* 0x000fe40000000000 */
[----:B------:R-:W-:Y:S01]  /*1b30*/  @!P3 IMAD.MOV R3, RZ, RZ, -R3 ;  /* 0x000000ffff03b224 */ /* 0x000fe200078e0a03 */
[----:B------:R-:W-:Y:S01]  /*1b40*/  ISETP.GT.U32.AND P3, PT, R4, R11, PT ;  /* 0x0000000b0400720c */ /* 0x000fe20003f64070 */
[----:B------:R-:W-:Y:S01]  /*1b50*/  @!P6 IMAD.IADD R17, R17, 0x1, -R4 ;  /* 0x000000011111e824 */ /* 0x000fe200078e0a04 */
[----:B------:R-:W-:Y:S01]  /*1b60*/  ISETP.GE.AND P6, PT, R5, RZ, PT ;  /* 0x000000ff0500720c */ /* 0x000fe20003fc6270 */
[----:B------:R-:W-:Y:S01]  /*1b70*/  IMAD.HI.U32 R15, R9, R14, RZ ;  /* 0x0000000e090f7227 */ /* 0x000fe200078e00ff */
[----:B------:R0:W-:Y:S01]  /*1b80*/  STL [R1+0xd4], R3 ;  /* 0x0000d40301007387 */ /* 0x0001e20000100800 */
[----:B------:R-:W-:-:S02]  /*1b90*/  IABS R7, R6 ;  /* 0x0000000600077213 */ /* 0x000fc40000000000 */
[----:B------:R-:W-:Y:S02]  /*1ba0*/  @!P4 IMAD.IADD R12, R12, 0x1, -R4 ;  /* 0x000000010c0cc824 */ /* 0x000fe400078e0a04 */
[----:B------:R-:W-:-:S03]  /*1bb0*/  IMAD.HI.U32 R5, R9, R10, RZ ;  /* 0x0000000a09057227 */ /* 0x000fc600078e00ff */
[C---:B------:R-:W-:Y:S01]  /*1bc0*/  ISETP.GT.U32.AND P4, PT, R4.reuse, R12, PT ;  /* 0x0000000c0400720c */ /* 0x040fe20003f84070 */
[----:B------:R-:W-:Y:S01]  /*1bd0*/  @!P3 IMAD.IADD R11, R11, 0x1, -R4 ;  /* 0x000000010b0bb824 */ /* 0x000fe200078e0a04 */
[C---:B------:R-:W-:Y:S01]  /*1be0*/  ISETP.GT.U32.AND P3, PT, R4.reuse, R8, PT ;  /* 0x000000080400720c */ /* 0x040fe20003f64070 */
[----:B0-----:R-:W-:Y:S02]  /*1bf0*/  IMAD.MOV.U32 R3, RZ, RZ, R16 ;  /* 0x000000ffff037224 */ /* 0x001fe400078e0010 */
[----:B------:R-:W-:Y:S02]  /*1c00*/  IMAD.MOV R15, RZ, RZ, -R15 ;  /* 0x000000ffff0f7224 */ /* 0x000fe400078e0a0f */
[----:B------:R-:W-:Y:S01]  /*1c10*/  @!P1 IMAD.MOV R3, RZ, RZ, -R3 ;  /* 0x000000ffff039224 */ /* 0x000fe200078e0a03 */
[C---:B------:R-:W-:Y:S01]  /*1c20*/  ISETP.GT.U32.AND P1, PT, R4.reuse, R11, PT ;  /* 0x0000000b0400720c */ /* 0x040fe20003f24070 */
[----:B------:R-:W-:Y:S02]  /*1c30*/  IMAD.MOV R5, RZ, RZ, -R5 ;  /* 0x000000ffff057224 */ /* 0x000fe400078e0a05 */
[----:B------:R-:W-:Y:S01]  /*1c40*/  IMAD.HI.U32 R16, R9, R7, RZ ;  /* 0x0000000709107227 */ /* 0x000fe200078e00ff */
[----:B------:R0:W-:Y:S03]  /*1c50*/  STL [R1+0xcc], R3 ;  /* 0x0000cc0301007387 */ /* 0x0001e60000100800 */
[----:B------:R-:W-:-:S02]  /*1c60*/  IMAD R14, R4, R15, R14 ;  /* 0x0000000f040e7224 */ /* 0x000fc400078e020e */
[----:B------:R-:W-:Y:S02]  /*1c70*/  @!P3 IMAD.IADD R8, R8, 0x1, -R4 ;  /* 0x000000010808b824 */ /* 0x000fe400078e0a04 */
[C---:B------:R-:W-:Y:S02]  /*1c80*/  IMAD R10, R4.reuse, R5, R10 ;  /* 0x00000005040a7224 */ /* 0x040fe400078e020a */
[--C-:B------:R-:W-:Y:S01]  /*1c90*/  @!P1 IMAD.IADD R11, R11, 0x1, -R4.reuse ;  /* 0x000000010b0b9824 */ /* 0x100fe200078e0a04 */
[C---:B------:R-:W-:Y:S01]  /*1ca0*/  ISETP.GT.U32.AND P1, PT, R4.reuse, R14, PT ;  /* 0x0000000e0400720c */ /* 0x040fe20003f24070 */
[----:B0-----:R-:W-:Y:S01]  /*1cb0*/  IMAD.MOV.U32 R3, RZ, RZ, R17 ;  /* 0x000000ffff037224 */ /* 0x001fe200078e0011 */
[----:B------:R-:W-:Y:S01]  /*1cc0*/  ISETP.GT.U32.AND P3, PT, R4, R8, PT ;  /* 0x000000080400720c */ /* 0x000fe20003f64070 */
[----:B------:R-:W-:Y:S01]  /*1cd0*/  @!P4 IMAD.IADD R12, R12, 0x1, -R4 ;  /* 0x000000010c0cc824 */ /* 0x000fe200078e0a04 */
[----:B------:R-:W-:Y:S01]  /*1ce0*/  ISETP.GT.U32.AND P4, PT, R4, R10, PT ;  /* 0x0000000a0400720c */ /* 0x000fe20003f84070 */
[----:B------:R-:W-:Y:S01]  /*1cf0*/  @!P5 IMAD.MOV R3, RZ, RZ, -R3 ;  /* 0x000000ffff03d224 */ /* 0x000fe200078e0a03 */
[----:B------:R-:W-:Y:S01]  /*1d00*/  ISETP.GE.AND P5, PT, R13, RZ, PT ;  /* 0x000000ff0d00720c */ /* 0x000fe20003fa6270 */
[----:B------:R-:W-:-:S02]  /*1d10*/  IMAD.MOV R13, RZ, RZ, -R16 ;  /* 0x000000ffff0d7224 */ /* 0x000fc400078e0a10 */
[----:B------:R-:W-:Y:S01]  /*1d20*/  VIADD R5, R0, 0x58 ;  /* 0x0000005800057836 */ /* 0x000fe20000000000 */
[----:B------:R0:W-:Y:S01]  /*1d30*/  STL [R1+0x70], R3 ;  /* 0x0000700301007387 */ /* 0x0001e20000100800 */
[----:B------:R-:W-:Y:S02]  /*1d40*/  IMAD R7, R4, R13, R7 ;  /* 0x0000000d04077224 */ /* 0x000fe400078e0207 */
[----:B------:R-:W-:Y:S01]  /*1d50*/  IMAD.MOV.U32 R17, RZ, RZ, R11 ;  /* 0x000000ffff117224 */ /* 0x000fe200078e000b */
[----:B------:R-:W-:Y:S01]  /*1d60*/  IABS R13, R5 ;  /* 0x00000005000d7213 */ /* 0x000fe20000000000 */
[----:B------:R-:W-:Y:S02]  /*1d70*/  @!P1 IMAD.IADD R14, R14, 0x1, -R4 ;  /* 0x000000010e0e9824 */ /* 0x000fe400078e0a04 */
[----:B------:R-:W-:Y:S01]  /*1d80*/  @!P0 IMAD.MOV R17, RZ, RZ, -R17 ;  /* 0x000000ffff118224 */ /* 0x000fe200078e0a11 */
[----:B------:R-:W-:Y:S01]  /*1d90*/  ISETP.GE.AND P0, PT, R2, RZ, PT ;  /* 0x000000ff0200720c */ /* 0x000fe20003f06270 */
[----:B------:R-:W-:Y:S01]  /*1da0*/  IMAD.MOV.U32 R11, RZ, RZ, R13 ;  /* 0x000000ffff0b7224 */ /* 0x000fe200078e000d */
[----:B------:R-:W-:Y:S01]  /*1db0*/  ISETP.GT.U32.AND P1, PT, R4, R14, PT ;  /* 0x0000000e0400720c */ /* 0x000fe20003f24070 */
[----:B0-----:R-:W-:Y:S01]  /*1dc0*/  IMAD.MOV.U32 R3, RZ, RZ, R12 ;  /* 0x000000ffff037224 */ /* 0x001fe200078e000c */
[----:B------:R-:W-:Y:S01]  /*1dd0*/  STL [R1+0x78], R17 ;  /* 0x0000781101007387 */ /* 0x000fe20000100800 */
[--C-:B------:R-:W-:Y:S01]  /*1de0*/  @!P3 IMAD.IADD R8, R8, 0x1, -R4.reuse ;  /* 0x000000010808b824 */ /* 0x100fe200078e0a04 */
[----:B------:R-:W-:Y:S01]  /*1df0*/  ISETP.GE.AND P3, PT, R6, RZ, PT ;  /* 0x000000ff0600720c */ /* 0x000fe20003f66270 */
[----:B------:R-:W-:Y:S01]  /*1e00*/  @!P2 IMAD.MOV R3, RZ, RZ, -R3 ;  /* 0x000000ffff03a224 */ /* 0x000fe200078e0a03 */
[----:B------:R-:W-:Y:S01]  /*1e10*/  ISETP.GT.U32.AND P2, PT, R4, R7, PT ;  /* 0x000000070400720c */ /* 0x000fe20003f44070 */
[----:B------:R-:W-:-:S02]  /*1e20*/  @!P4 IMAD.IADD R10, R10, 0x1, -R4 ;  /* 0x000000010a0ac824 */ /* 0x000fc400078e0a04 */
[----:B------:R-:W-:Y:S01]  /*1e30*/  IMAD.HI.U32 R2, R9, R11, RZ ;  /* 0x0000000b09027227 */ /* 0x000fe200078e00ff */
[----:B------:R0:W-:Y:S02]  /*1e40*/  STL [R1+0xc4], R3 ;  /* 0x0000c40301007387 */ /* 0x0001e40000100800 */
[----:B------:R-:W-:Y:S01]  /*1e50*/  ISETP.GT.U32.AND P4, PT, R4, R10, PT ;  /* 0x0000000a0400720c */ /* 0x000fe20003f84070 */
[C---:B------:R-:W-:Y:S02]  /*1e60*/  VIADD R6, R0.reuse, 0x56 ;  /* 0x0000005600067836 */ /* 0x040fe40000000000 */
[----:B------:R-:W-:Y:S02]  /*1e70*/  IMAD.MOV R2, RZ, RZ, -R2 ;  /* 0x000000ffff027224 */ /* 0x000fe400078e0a02 */
[----:B------:R-:W-:Y:S01]  /*1e80*/  VIADD R12, R0, 0x54 ;  /* 0x00000054000c7836 */ /* 0x000fe20000000000 */
[----:B------:R-:W-:Y:S01]  /*1e90*/  IABS R13, R6 ;  /* 0x00000006000d7213 */ /* 0x000fe20000000000 */
[----:B------:R-:W-:-:S02]  /*1ea0*/  @!P2 IMAD.IADD R7, R7, 0x1, -R4 ;  /* 0x000000010707a824 */ /* 0x000fc400078e0a04 */
[C---:B------:R-:W-:Y:S01]  /*1eb0*/  IMAD R11, R4.reuse, R2, R11 ;  /* 0x00000002040b7224 */ /* 0x040fe200078e020b */
[----:B------:R-:W-:Y:S01]  /*1ec0*/  IABS R2, R12 ;  /* 0x0000000c00027213 */ /* 0x000fe20000000000 */
[----:B0-----:R-:W-:Y:S01]  /*1ed0*/  IMAD.MOV.U32 R3, RZ, RZ, R8 ;  /* 0x000000ffff037224 */ /* 0x001fe200078e0008 */
[----:B------:R-:W-:Y:S01]  /*1ee0*/  ISETP.GT.U32.AND P2, PT, R4, R7, PT ;  /* 0x000000070400720c */ /* 0x000fe20003f44070 */
[----:B------:R-:W-:-:S04]  /*1ef0*/  IMAD.HI.U32 R15, R9, R13, RZ ;  /* 0x0000000d090f7227 */ /* 0x000fc800078e00ff */
[----:B------:R-:W-:Y:S01]  /*1f00*/  @!P6 IMAD.MOV R3, RZ, RZ, -R3 ;  /* 0x000000ffff03e224 */ /* 0x000fe200078e0a03 */
[----:B------:R-:W-:Y:S01]  /*1f10*/  ISETP.GT.U32.AND P6, PT, R4, R11, PT ;  /* 0x0000000b0400720c */ /* 0x000fe20003fc4070 */
[--C-:B------:R-:W-:Y:S01]  /*1f20*/  @!P1 IMAD.IADD R14, R14, 0x1, -R4.reuse ;  /* 0x000000010e0e9824 */ /* 0x100fe200078e0a04 */
[----:B------:R-:W-:Y:S01]  /*1f30*/  ISETP.GE.AND P1, PT, R5, RZ, PT ;  /* 0x000000ff0500720c */ /* 0x000fe20003f26270 */
[----:B------:R-:W-:Y:S01]  /*1f40*/  IMAD.MOV R15, RZ, RZ, -R15 ;  /* 0x000000ffff0f7224 */ /* 0x000fe200078e0a0f */
[----:B------:R0:W-:Y:S01]  /*1f50*/  STL [R1+0xc8], R3 ;  /* 0x0000c80301007387 */ /* 0x0001e20000100800 */
[----:B------:R-:W-:Y:S01]  /*1f60*/  @!P4 IMAD.IADD R10, R10, 0x1, -R4 ;  /* 0x000000010a0ac824 */ /* 0x000fe200078e0a04 */
[----:B------:R-:W-:Y:S01]  /*1f70*/  ISETP.GE.AND P4, PT, R6, RZ, PT ;  /* 0x000000ff0600720c */ /* 0x000fe20003f86270 */
[----:B------:R-:W-:Y:S02]  /*1f80*/  IMAD R6, R4, R15, R13 ;  /* 0x0000000f04067224 */ /* 0x000fe400078e020d */
[----:B------:R-:W-:-:S04]  /*1f90*/  IMAD.HI.U32 R8, R9, R2, RZ ;  /* 0x0000000209087227 */ /* 0x000fc800078e00ff */
[----:B------:R-:W-:Y:S01]  /*1fa0*/  @!P2 IMAD.IADD R7, R7, 0x1, -R4 ;  /* 0x000000010707a824 */ /* 0x000fe200078e0a04 */
[----:B------:R-:W-:Y:S01]  /*1fb0*/  ISETP.GT.U32.AND P2, PT, R4, R6, PT ;  /* 0x000000060400720c */ /* 0x000fe20003f44070 */
[----:B0-----:R-:W-:Y:S02]  /*1fc0*/  IMAD.MOV.U32 R3, RZ, RZ, R14 ;  /* 0x000000ffff037224 */ /* 0x001fe400078e000e */
[----:B------:R-:W-:Y:S02]  /*1fd0*/  IMAD.MOV R8, RZ, RZ, -R8 ;  /* 0x000000ffff087224 */ /* 0x000fe400078e0a08 */
[----:B------:R-:W-:Y:S01]  /*1fe0*/  @!P5 IMAD.MOV R3, RZ, RZ, -R3 ;  /* 0x000000ffff03d224 */ /* 0x000fe200078e0a03 */
[----:B------:R-:W-:Y:S01]  /*1ff0*/  ISETP.GE.AND P5, PT, R12, RZ, PT ;  /* 0x000000ff0c00720c */ /* 0x000fe20003fa6270 */
[----:B------:R-:W-:Y:S02]  /*2000*/  @!P6 IMAD.IADD R11, R11, 0x1, -R4 ;  /* 0x000000010b0be824 */ /* 0x000fe400078e0a04 */
[----:B------:R-:W-:Y:S01]  /*2010*/  IMAD R2, R4, R8, R2 ;  /* 0x0000000804027224 */ /* 0x000fe200078e0202 */
[----:B------:R0:W-:Y:S01]  /*2020*/  STL [R1+0x84], R3 ;  /* 0x0000840301007387 */ /* 0x0001e20000100800 */
[----:B------:R-:W-:Y:S01]  /*2030*/  VIADD R5, R0, 0x52 ;  /* 0x0000005200057836 */ /* 0x000fe20000000000 */
[----:B------:R-:W-:Y:S01]  /*2040*/  ISETP.GT.U32.AND P6, PT, R4, R11, PT ;  /* 0x0000000b0400720c */ /* 0x000fe20003fc4070 */
[----:B------:R-:W-:-:S02]  /*2050*/  @!P2 IMAD.IADD R6, R6, 0x1, -R4 ;  /* 0x000000010606a824 */ /* 0x000fc400078e0a04 */
[----:B------:R-:W-:Y:S01]  /*2060*/  @!P0 IMAD.MOV R10, RZ, RZ, -R10 ;  /* 0x000000ffff0a8224 */ /* 0x000fe200078e0a0a */
[----:B------:R-:W-:Y:S01]  /*2070*/  IABS R13, R5 ;  /* 0x00000005000d7213 */ /* 0x000fe20000000000 */
[----:B------:R-:W-:Y:S01]  /*2080*/  VIADD R12, R0, 0x4e ;  /* 0x0000004e000c7836 */ /* 0x000fe20000000000 */
[C---:B------:R-:W-:Y:S01]  /*2090*/  ISETP.GT.U32.AND P2, PT, R4.reuse, R6, PT ;  /* 0x000000060400720c */ /* 0x040fe20003f44070 */
[----:B0-----:R-:W-:Y:S01]  /*20a0*/  IMAD.MOV.U32 R3, RZ, RZ, R7 ;  /* 0x000000ffff037224 */ /* 0x001fe200078e0007 */
[----:B------:R0:W-:Y:S01]  /*20b0*/  STL [R1+0x8c], R10 ;  /* 0x00008c0a01007387 */ /* 0x0001e20000100800 */
[----:B------:R-:W-:Y:S01]  /*20c0*/  IMAD.HI.U32 R7, R9, R13, RZ ;  /* 0x0000000d09077227 */ /* 0x000fe200078e00ff */
[----:B------:R-:W-:Y:S02]  /*20d0*/  IABS R8, R12 ;  /* 0x0000000c00087213 */ /* 0x000fe40000000000 */
[----:B------:R-:W-:Y:S01]  /*20e0*/  ISETP.GE.AND P0, PT, R5, RZ, PT ;  /* 0x000000ff0500720c */ /* 0x000fe20003f06270 */
[----:B------:R-:W-:Y:S01]  /*20f0*/  @!P3 IMAD.MOV R3, RZ, RZ, -R3 ;  /* 0x000000ffff03b224 */ /* 0x000fe200078e0a03 */
[----:B------:R-:W-:Y:S01]  /*2100*/  ISETP.GT.U32.AND P3, PT, R4, R2, PT ;  /* 0x000000020400720c */ /* 0x000fe20003f64070 */
[----:B------:R-:W-:-:S02]  /*2110*/  @!P6 IMAD.IADD R11, R11, 0x1, -R4 ;  /* 0x000000010b0be824 */ /* 0x000fc400078e0a04 */
[----:B------:R-:W-:Y:S01]  /*2120*/  IMAD.MOV R7, RZ, RZ, -R7 ;  /* 0x000000ffff077224 */ /* 0x000fe200078e0a07 */
[----:B------:R1:W-:Y:S01]  /*2130*/  STL [R1+0xc0], R3 ;  /* 0x0000c00301007387 */ /* 0x0003e20000100800 */
[----:B0-----:R-:W-:Y:S02]  /*2140*/  VIADD R10, R0, 0x50 ;  /* 0x00000050000a7836 */ /* 0x001fe40000000000 */
[----:B------:R-:W-:Y:S02]  /*2150*/  IMAD R13, R4, R7, R13 ;  /* 0x00000007040d7224 */ /* 0x000fe400078e020d */
[--C-:B------:R-:W-:Y:S01]  /*2160*/  @!P2 IMAD.IADD R6, R6, 0x1, -R4.reuse ;  /* 0x000000010606a824 */ /* 0x100fe200078e0a04 */
[----:B------:R-:W-:Y:S01]  /*2170*/  ISETP.GE.AND P6, PT, R10, RZ, PT ;  /* 0x000000ff0a00720c */ /* 0x000fe20003fc6270 */
[----:B------:R-:W-:Y:S01]  /*2180*/  VIADD R5, R0, 0x4c ;  /* 0x0000004c00057836 */ /* 0x000fe20000000000 */
[----:B------:R-:W-:Y:S01]  /*2190*/  IABS R10, R10 ;  /* 0x0000000a000a7213 */ /* 0x000fe20000000000 */
[----:B------:R-:W-:Y:S01]  /*21a0*/  @!P3 IMAD.IADD R2, R2, 0x1, -R4 ;  /* 0x000000010202b824 */ /* 0x000fe200078e0a04 */
[----:B------:R-:W-:Y:S01]  /*21b0*/  ISETP.GE.AND P2, PT, R12, RZ, PT ;  /* 0x000000ff0c00720c */ /* 0x000fe20003f46270 */
[----:B-1----:R-:W-:Y:S01]  /*21c0*/  IMAD.MOV.U32 R3, RZ, RZ, R11 ;  /* 0x000000ffff037224 */ /* 0x002fe200078e000b */
[----:B------:R-:W-:Y:S01]  /*21d0*/  IABS R7, R5 ;  /* 0x0000000500077213 */ /* 0x000fe20000000000 */
[----:B------:R-:W-:Y:S01]  /*21e0*/  IMAD.HI.U32 R11, R9, R10, RZ ;  /* 0x0000000a090b7227 */ /* 0x000fe200078e00ff */
[----:B------:R-:W-:-:S03]  /*21f0*/  ISETP.GT.U32.AND P3, PT, R4, R2, PT ;  /* 0x000000020400720c */ /* 0x000fc60003f64070 */
[----:B------:R-:W-:Y:S01]  /*2200*/  @!P1 IMAD.MOV R3, RZ, RZ, -R3 ;  /* 0x000000ffff039224 */ /* 0x000fe200078e0a03 */
[----:B------:R-:W-:Y:S01]  /*2210*/  ISETP.GT.U32.AND P1, PT, R4, R13, PT ;  /* 0x0000000d0400720c */ /* 0x000fe20003f24070 */
[----:B------:R-:W-:-:S03]  /*2220*/  IMAD.MOV R11, RZ, RZ, -R11 ;  /* 0x000000ffff0b7224 */ /* 0x000fc600078e0a0b */
[----:B------:R0:W-:Y:S01]  /*2230*/  STL [R1+0xbc], R3 ;  /* 0x0000bc0301007387 */ /* 0x0001e20000100800 */
[----:B------:R-:W-:Y:S02]  /*2240*/  IMAD R10, R4, R11, R10 ;  /* 0x0000000b040a7224 */ /* 0x000fe400078e020a */
[----:B------:R-:W-:Y:S02]  /*2250*/  VIADD R11, R0, 0x48 ;  /* 0x00000048000b7836 */ /* 0x000fe40000000000 */
[----:B------:R-:W-:Y:S01]  /*2260*/  @!P3 IMAD.IADD R2, R2, 0x1, -R4 ;  /* 0x000000010202b824 */ /* 0x000fe200078e0a04 */
[----:B------:R-:W-:-:S03]  /*2270*/  ISETP.GT.U32.AND P3, PT, R4, R10, PT ;  /* 0x0000000a0400720c */ /* 0x000fc60003f64070 */
[----:B------:R-:W-:Y:S02]  /*2280*/  @!P1 IMAD.IADD R13, R13, 0x1, -R4 ;  /* 0x000000010d0d9824 */ /* 0x000fe400078e0a04 */
[----:B0-----:R-:W-:Y:S02]  /*2290*/  IMAD.MOV.U32 R3, RZ, RZ, R6 ;  /* 0x000000ffff037224 */ /* 0x001fe400078e0006 */
[----:B------:R-:W-:Y:S01]  /*22a0*/  IMAD.HI.U32 R6, R9, R8, RZ ;  /* 0x0000000809067227 */ /* 0x000fe200078e00ff */
[----:B------:R-:W-:-:S03]  /*22b0*/  ISETP.GT.U32.AND P1, PT, R4, R13, PT ;  /* 0x0000000d0400720c */ /* 0x000fc60003f24070 */
[----:B------:R-:W-:Y:S01]  /*22c0*/  @!P4 IMAD.MOV R3, RZ, RZ, -R3 ;  /* 0x000000ffff03c224 */ /* 0x000fe200078e0a03 */
[----:B------:R-:W-:Y:S01]  /*22d0*/  ISETP.GE.AND P4, PT, R5, RZ, PT ;  /* 0x000000ff0500720c */ /* 0x000fe20003f86270 */
[----:B------:R-:W-:Y:S02]  /*22e0*/  IMAD.MOV R6, RZ, RZ, -R6 ;  /* 0x000000ffff067224 */ /* 0x000fe400078e0a06 */
[----:B------:R-:W-:Y:S01]  /*22f0*/  @!P3 IMAD.IADD R10, R10, 0x1, -R4 ;  /* 0x000000010a0ab824 */ /* 0x000fe200078e0a04 */
[----:B------:R0:W-:Y:S01]  /*2300*/  STL [R1+0x94], R3 ;  /* 0x0000940301007387 */ /* 0x0001e20000100800 */
[C---:B------:R-:W-:Y:S02]  /*2310*/  IMAD R8, R4.reuse, R6, R8 ;  /* 0x0000000604087224 */ /* 0x040fe400078e0208 */
[----:B------:R-:W-:Y:S01]  /*2320*/  IMAD.HI.U32 R5, R9, R7, RZ ;  /* 0x0000000709057227 */ /* 0x000fe200078e00ff */
[----:B------:R-:W-:-:S03]  /*2330*/  ISETP.GT.U32.AND P3, PT, R4, R10, PT ;  /* 0x0000000a0400720c */ /* 0x000fc60003f64070 */
[----:B------:R-:W-:Y:S02]  /*2340*/  IMAD.MOV R5, RZ, RZ, -R5 ;  /* 0x000000ffff057224 */ /* 0x000fe400078e0a05 */
[----:B------:R-:W-:Y:S02]  /*2350*/  @!P1 IMAD.IADD R13, R13, 0x1, -R4 ;  /* 0x000000010d0d9824 */ /* 0x000fe400078e0a04 */
[----:B0-----:R-:W-:Y:S02]  /*2360*/  IMAD.MOV.U32 R3, RZ, RZ, R2 ;  /* 0x000000ffff037224 */ /* 0x001fe400078e0002 */
[----:B------:R-:W-:Y:S02]  /*2370*/  VIADD R2, R0, 0x4a ;  /* 0x0000004a00027836 */ /* 0x000fe40000000000 */
[----:B------:R-:W-:Y:S01]  /*2380*/  @!P5 IMAD.MOV R3, RZ, RZ, -R3 ;  /* 0x000000ffff03d224 */ /* 0x000fe200078e0a03 */
[C---:B------:R-:W-:Y:S01]  /*2390*/  ISETP.GT.U32.AND P5, PT, R4.reuse, R8, PT ;  /* 0x000000080400720c */ /* 0x040fe20003fa4070 */
[----:B------:R-:W-:Y:S01]  /*23a0*/  IMAD R7, R4, R5, R7 ;  /* 0x0000000504077224 */ /* 0x000fe200078e0207 */
[----:B------:R-:W-:Y:S01]  /*23b0*/  IABS R12, R2 ;  /* 0x00000002000c7213 */ /* 0x000fe20000000000 */
[----:B------:R-:W-:Y:S01]  /*23c0*/  @!P3 IMAD.IADD R10, R10, 0x1, -R4 ;  /* 0x000000010a0ab824 */ /* 0x000fe200078e0a04 */
[----:B------:R0:W-:Y:S01]  /*23d0*/  STL [R1+0xa0], R3 ;  /* 0x0000a00301007387 */ /* 0x0001e20000100800 */
[----:B------:R-:W-:Y:S01]  /*23e0*/  IABS R5, R11 ;  /* 0x0000000b00057213 */ /* 0x000fe20000000000 */
[----:B------:R-:W-:Y:S01]  /*23f0*/  VIADD R6, R0, 0x46 ;  /* 0x0000004600067836 */ /* 0x000fe20000000000 */
[----:B------:R-:W-:Y:S01]  /*2400*/  ISETP.GE.AND P3, PT, R11, RZ, PT ;  /* 0x000000ff0b00720c */ /* 0x000fe20003f66270 */
[----:B------:R-:W-:Y:S01]  /*2410*/  IMAD.MOV.U32 R16, RZ, RZ, R10 ;  /* 0x000000ffff107224 */ /* 0x000fe200078e000a */
[----:B------:R-:W-:Y:S01]  /*2420*/  ISETP.GT.U32.AND P1, PT, R4, R7, PT ;  /* 0x000000070400720c */ /* 0x000fe20003f24070 */
[----:B------:R-:W-:Y:S01]  /*2430*/  IMAD.HI.U32 R14, R9, R5, RZ ;  /* 0x00000005090e7227 */ /* 0x000fe200078e00ff */
[----:B------:R-:W-:-:S03]  /*2440*/  IABS R15, R6 ;  /* 0x00000006000f7213 */ /* 0x000fc60000000000 */
[----:B------:R-:W-:Y:S02]  /*2450*/  @!P5 IMAD.IADD R8, R8, 0x1, -R4 ;  /* 0x000000010808d824 */ /* 0x000fe400078e0a04 */
[----:B0-----:R-:W-:Y:S02]  /*2460*/  IMAD.MOV.U32 R3, RZ, RZ, R13 ;  /* 0x000000ffff037224 */ /* 0x001fe400078e000d */
[----:B------:R-:W-:Y:S01]  /*2470*/  IMAD.HI.U32 R13, R9, R12, RZ ;  /* 0x0000000c090d7227 */ /* 0x000fe200078e00ff */
[----:B------:R-:W-:-:S03]  /*2480*/  ISETP.GT.U32.AND P5, PT, R4, R8, PT ;  /* 0x000000080400720c */ /* 0x000fc60003fa4070 */
[----:B------:R-:W-:Y:S02]  /*2490*/  IMAD.MOV R13, RZ, RZ, -R13 ;  /* 0x000000ffff0d7224 */ /* 0x000fe400078e0a0d */
[----:B------:R-:W-:Y:S02]  /*24a0*/  IMAD.MOV R14, RZ, RZ, -R14 ;  /* 0x000000ffff0e7224 */ /* 0x000fe400078e0a0e */
[C---:B------:R-:W-:Y:S02]  /*24b0*/  IMAD R11, R4.reuse, R13, R12 ;  /* 0x0000000d040b7224 */ /* 0x040fe400078e020c */
[----:B------:R-:W-:Y:S02]  /*24c0*/  IMAD R5, R4, R14, R5 ;  /* 0x0000000e04057224 */ /* 0x000fe400078e0205 */
[----:B------:R-:W-:Y:S01]  /*24d0*/  @!P0 IMAD.MOV R3, RZ, RZ, -R3 ;  /* 0x000000ffff038224 */ /* 0x000fe200078e0a03 */
[----:B------:R-:W-:Y:S01]  /*24e0*/  ISETP.GE.AND P0, PT, R2, RZ, PT ;  /* 0x000000ff0200720c */ /* 0x000fe20003f06270 */
[----:B------:R-:W-:Y:S01]  /*24f0*/  @!P5 IMAD.IADD R8, R8, 0x1, -R4 ;  /* 0x000000010808d824 */ /* 0x000fe200078e0a04 */
[C---:B------:R-:W-:Y:S01]  /*2500*/  ISETP.GT.U32.AND P5, PT, R4.reuse, R11, PT ;  /* 0x0000000b0400720c */ /* 0x040fe20003fa4070 */
[----:B------:R-:W-:Y:S01]  /*2510*/  @!P6 IMAD.MOV R16, RZ, RZ, -R16 ;  /* 0x000000ffff10e224 */ /* 0x000fe200078e0a10 */
[----:B------:R-:W-:Y:S01]  /*2520*/  ISETP.GT.U32.AND P6, PT, R4, R5, PT ;  /* 0x000000050400720c */ /* 0x000fe20003fc4070 */
[----:B------:R-:W-:Y:S01]  /*2530*/  VIADD R10, R0, 0x44 ;  /* 0x00000044000a7836 */ /* 0x000fe20000000000 */
[----:B------:R0:W-:Y:S01]  /*2540*/  STL [R1+0xa4], R3 ;  /* 0x0000a40301007387 */ /* 0x0001e20000100800 */
[----:B------:R-:W-:-:S02]  /*2550*/  @!P1 IMAD.IADD R7, R7, 0x1, -R4 ;  /* 0x0000000107079824 */ /* 0x000fc400078e0a04 */
[----:B------:R-:W-:Y:S01]  /*2560*/  IMAD.MOV.U32 R2, RZ, RZ, R15 ;  /* 0x000000ffff027224 */ /* 0x000fe200078e000f */
[----:B------:R-:W-:Y:S02]  /*2570*/  STL [R1+0xa8], R16 ;  /* 0x0000a81001007387 */ /* 0x000fe40000100800 */
[----:B------:R-:W-:Y:S01]  /*2580*/  ISETP.GT.U32.AND P1, PT, R4, R7, PT ;  /* 0x000000070400720c */ /* 0x000fe20003f24070 */
[----:B------:R-:W-:-:S04]  /*2590*/  IMAD.HI.U32 R12, R9, R2, RZ ;  /* 0x00000002090c7227 */ /* 0x000fc800078e00ff */
[----:B0-----:R-:W-:Y:S01]  /*25a0*/  IMAD.MOV.U32 R3, RZ, RZ, R8 ;  /* 0x000000ffff037224 */ /* 0x001fe200078e0008 */
[----:B------:R-:W-:Y:S01]  /*25b0*/  IABS R8, R10 ;  /* 0x0000000a00087213 */ /* 0x000fe20000000000 */
[----:B------:R-:W-:Y:S01]  /*25c0*/  @!P5 IMAD.IADD R11, R11, 0x1, -R4 ;  /* 0x000000010b0bd824 */ /* 0x000fe200078e0a04 */
[----:B------:R-:W-:Y:S01]  /*25d0*/  ISETP.GE.AND P5, PT, R10, RZ, PT ;  /* 0x000000ff0a00720c */ /* 0x000fe20003fa6270 */
[----:B------:R-:W-:Y:S01]  /*25e0*/  @!P2 IMAD.MOV R3, RZ, RZ, -R3 ;  /* 0x000000ffff03a224 */ /* 0x000fe200078e0a03 */
[----:B------:R-:W-:Y:S01]  /*25f0*/  ISETP.GE.AND P2, PT, R6, RZ, PT ;  /* 0x000000ff0600720c */ /* 0x000fe20003f46270 */
[----:B------:R-:W-:Y:S02]  /*2600*/  IMAD.MOV.U32 R6, RZ, RZ, R8 ;  /* 0x000000ffff067224 */ /* 0x000fe400078e0008 */
[----:B------:R-:W-:Y:S01]  /*2610*/  @!P6 IMAD.IADD R5, R5, 0x1, -R4 ;  /* 0x000000010505e824 */ /* 0x000fe200078e0a04 */
[----:B------:R-:W-:Y:S01]  /*2620*/  ISETP.GT.U32.AND P6, PT, R4, R11, PT ;  /* 0x0000000b0400720c */ /* 0x000fe20003fc4070 */
[----:B------:R-:W-:Y:S01]  /*2630*/  IMAD.HI.U32 R10, R9, R6, RZ ;  /* 0x00000006090a7227 */ /* 0x000fe200078e00ff */
[----:B------:R0:W-:Y:S03]  /*2640*/  STL [R1+0xb0], R3 ;  /* 0x0000b00301007387 */ /* 0x0001e60000100800 */
[----:B------:R-:W-:-:S02]  /*2650*/  IMAD.MOV R10, RZ, RZ, -R10 ;  /* 0x000000ffff0a7224 */ /* 0x000fc400078e0a0a */
[----:B------:R-:W-:Y:S02]  /*2660*/  @!P1 IMAD.IADD R7, R7, 0x1, -R4 ;  /* 0x0000000107079824 */ /* 0x000fe400078e0a04 */
[C---:B------:R-:W-:Y:S02]  /*2670*/  IMAD R6, R4.reuse, R10, R6 ;  /* 0x0000000a04067224 */ /* 0x040fe400078e0206 */
[----:B------:R-:W-:Y:S02]  /*2680*/  IMAD.MOV R12, RZ, RZ, -R12 ;  /* 0x000000ffff0c7224 */ /* 0x000fe400078e0a0c */
[----:B0-----:R-:W-:Y:S02]  /*2690*/  IMAD.MOV.U32 R3, RZ, RZ, R7 ;  /* 0x000000ffff037224 */ /* 0x001fe400078e0007 */
[----:B------:R-:W-:Y:S01]  /*26a0*/  @!P6 IMAD.IADD R11, R11, 0x1, -R4 ;  /* 0x000000010b0be824 */ /* 0x000fe200078e0a04 */
[C---:B------:R-:W-:Y:S01]  /*26b0*/  ISETP.GT.U32.AND P6, PT, R4.reuse, R6, PT ;  /* 0x000000060400720c */ /* 0x040fe20003fc4070 */
[----:B------:R-:W-:Y:S01]  /*26c0*/  @!P4 IMAD.MOV R3, RZ, RZ, -R3 ;  /* 0x000000ffff03c224 */ /* 0x000fe200078e0a03 */
[C---:B------:R-:W-:Y:S01]  /*26d0*/  ISETP.GT.U32.AND P4, PT, R4.reuse, R5, PT ;  /* 0x000000050400720c */ /* 0x040fe20003f84070 */
[----:B------:R-:W-:-:S02]  /*26e0*/  IMAD R2, R4, R12, R2 ;  /* 0x0000000c04027224 */ /* 0x000fc400078e0202 */
[C---:B------:R-:W-:Y:S01]  /*26f0*/  VIADD R12, R0.reuse, 0x40 ;  /* 0x00000040000c7836 */ /* 0x040fe20000000000 */
[----:B------:R0:W-:Y:S01]  /*2700*/  STL [R1+0xb4], R3 ;  /* 0x0000b40301007387 */ /* 0x0001e20000100800 */
[----:B------:R-:W-:Y:S01]  /*2710*/  VIADD R7, R0, 0x42 ;  /* 0x0000004200077836 */ /* 0x000fe20000000000 */
[----:B------:R-:W-:Y:S01]  /*2720*/  ISETP.GT.U32.AND P1, PT, R4, R2, PT ;  /* 0x000000020400720c */ /* 0x000fe20003f24070 */
[----:B------:R-:W-:Y:S01]  /*2730*/  VIADD R8, R0, 0x3e ;  /* 0x0000003e00087836 */ /* 0x000fe20000000000 */
[----:B------:R-:W-:Y:S02]  /*2740*/  IABS R21, R12 ;  /* 0x0000000c00157213 */ /* 0x000fe40000000000 */
[----:B------:R-:W-:Y:S01]  /*2750*/  IABS R19, R7 ;  /* 0x0000000700137213 */ /* 0x000fe20000000000 */
[--C-:B------:R-:W-:Y:S01]  /*2760*/  @!P6 IMAD.IADD R6, R6, 0x1, -R4.reuse ;  /* 0x000000010606e824 */ /* 0x100fe200078e0a04 */
[----:B------:R-:W-:Y:S01]  /*2770*/  IABS R20, R8 ;  /* 0x0000000800147213 */ /* 0x000fe20000000000 */
[----:B------:R-:W-:Y:S01]  /*2780*/  @!P4 IMAD.IADD R5, R5, 0x1, -R4 ;  /* 0x000000010505c824 */ /* 0x000fe200078e0a04 */
[----:B------:R-:W-:Y:S01]  /*2790*/  ISETP.GE.AND P4, PT, R7, RZ, PT ;  /* 0x000000ff0700720c */ /* 0x000fe20003f86270 */
[----:B------:R-:W-:Y:S01]  /*27a0*/  IMAD.HI.U32 R7, R9, R21, RZ ;  /* 0x0000001509077227 */ /* 0x000fe200078e00ff */
[----:B------:R-:W-:-:S03]  /*27b0*/  ISETP.GT.U32.AND P6, PT, R4, R6, PT ;  /* 0x000000060400720c */ /* 0x000fc60003fc4070 */
[----:B------:R-:W-:Y:S02]  /*27c0*/  @!P1 IMAD.IADD R2, R2, 0x1, -R4 ;  /* 0x0000000102029824 */ /* 0x000fe400078e0a04 */
[----:B0-----:R-:W-:Y:S02]  /*27d0*/  IMAD.MOV.U32 R3, RZ, RZ, R11 ;  /* 0x000000ffff037224 */ /* 0x001fe400078e000b */
[----:B------:R-:W-:Y:S01]  /*27e0*/  IMAD.MOV R7, RZ, RZ, -R7 ;  /* 0x000000ffff077224 */ /* 0x000fe200078e0a07 */
[----:B------:R-:W-:Y:S01]  /*27f0*/  ISETP.GT.U32.AND P1, PT, R4, R2, PT ;  /* 0x000000020400720c */ /* 0x000fe20003f24070 */
[----:B------:R-:W-:-:S04]  /*2800*/  IMAD.HI.U32 R13, R9, R19, RZ ;  /* 0x00000013090d7227 */ /* 0x000fc800078e00ff */
[----:B------:R-:W-:Y:S01]  /*2810*/  @!P0 IMAD.MOV R3, RZ, RZ, -R3 ;  /* 0x000000ffff038224 */ /* 0x000fe200078e0a03 */
[----:B------:R-:W-:Y:S01]  /*2820*/  ISETP.GE.AND P0, PT, R8, RZ, PT ;  /* 0x000000ff0800720c */ /* 0x000fe20003f06270 */
[----:B------:R-:W-:Y:S02]  /*2830*/  IMAD R21, R4, R7, R21 ;  /* 0x0000000704157224 */ /* 0x000fe400078e0215 */
[----:B------:R-:W-:Y:S01]  /*2840*/  IMAD.MOV R13, RZ, RZ, -R13 ;  /* 0x000000ffff0d7224 */ /* 0x000fe200078e0a0d */
[----:B------:R0:W-:Y:S01]  /*2850*/  STL [R1+0x9c], R3 ;  /* 0x00009c0301007387 */ /* 0x0001e20000100800 */
[--C-:B------:R-:W-:Y:S01]  /*2860*/  @!P6 IMAD.IADD R6, R6, 0x1, -R4.reuse ;  /* 0x000000010606e824 */ /* 0x100fe200078e0a04 */
[C---:B------:R-:W-:Y:S01]  /*2870*/  ISETP.GT.U32.AND P6, PT, R4.reuse, R21, PT ;  /* 0x000000150400720c */ /* 0x040fe20003fc4070 */
[----:B------:R-:W-:Y:S02]  /*2880*/  IMAD R19, R4, R13, R19 ;  /* 0x0000000d04137224 */ /* 0x000fe400078e0213 */
[----:B------:R-:W-:Y:S01]  /*2890*/  @!P1 IMAD.IADD R2, R2, 0x1, -R4 ;  /* 0x0000000102029824 */ /* 0x000fe200078e0a04 */
[----:B------:R-:W-:Y:S01]  /*28a0*/  ISETP.GE.AND P1, PT, R12, RZ, PT ;  /* 0x000000ff0c00720c */ /* 0x000fe20003f26270 */
[----:B------:R-:W-:-:S02]  /*28b0*/  VIADD R13, R0, 0x3c ;  /* 0x0000003c000d7836 */ /* 0x000fc40000000000 */
[----:B------:R-:W-:Y:S02]  /*28c0*/  @!P2 IMAD.MOV R2, RZ, RZ, -R2 ;  /* 0x000000ffff02a224 */ /* 0x000fe400078e0a02 */
[----:B0-----:R-:W-:Y:S01]  /*28d0*/  IMAD.MOV.U32 R3, RZ, RZ, R5 ;  /* 0x000000ffff037224 */ /* 0x001fe200078e0005 */
[----:B------:R-:W-:Y:S01]  /*28e0*/  ISETP.GE.AND P2, PT, R13, RZ, PT ;  /* 0x000000ff0d00720c */ /* 0x000fe20003f46270 */
[----:B------:R-:W-:Y:S01]  /*28f0*/  IMAD.HI.U32 R10, R9, R20, RZ ;  /* 0x00000014090a7227 */ /* 0x000fe200078e00ff */
[----:B------:R-:W-:-:S03]  /*2900*/  IABS R13, R13 ;  /* 0x0000000d000d7213 */ /* 0x000fc60000000000 */
[----:B------:R-:W-:Y:S01]  /*2910*/  @!P3 IMAD.MOV R3, RZ, RZ, -R3 ;  /* 0x000000ffff03b224 */ /* 0x000fe200078e0a03 */
[C---:B------:R-:W-:Y:S01]  /*2920*/  ISETP.GT.U32.AND P3, PT, R4.reuse, R19, PT ;  /* 0x000000130400720c */ /* 0x040fe20003f64070 */
[----:B------:R-:W-:Y:S02]  /*2930*/  @!P6 IMAD.IADD R21, R21, 0x1, -R4 ;  /* 0x000000011515e824 */ /* 0x000fe400078e0a04 */
[----:B------:R-:W-:Y:S01]  /*2940*/  IMAD.MOV R10, RZ, RZ, -R10 ;  /* 0x000000ffff0a7224 */ /* 0x000fe200078e0a0a */
[----:B------:R0:W-:Y:S01]  /*2950*/  STL [R1+0x98], R3 ;  /* 0x0000980301007387 */ /* 0x0001e20000100800 */
[----:B------:R-:W-:Y:S01]  /*2960*/  IMAD.HI.U32 R11, R9, R13, RZ ;  /* 0x0000000d090b7227 */ /* 0x000fe200078e00ff */
[C---:B------:R-:W-:Y:S02]  /*2970*/  ISETP.GT.U32.AND P6, PT, R4.reuse, R21, PT ;  /* 0x000000150400720c */ /* 0x040fe40003fc4070 */
[----:B------:R-:W-:Y:S01]  /*2980*/  STL [R1+0x88], R2 ;  /* 0x0000880201007387 */ /* 0x000fe20000100800 */
[----:B------:R-:W-:-:S02]  /*2990*/  IMAD R20, R4, R10, R20 ;  /* 0x0000000a04147224 */ /* 0x000fc400078e0214 */
[----:B------:R-:W-:Y:S02]  /*29a0*/  VIADD R10, R0, 0x3a ;  /* 0x0000003a000a7836 */ /* 0x000fe40000000000 */
[----:B------:R-:W-:Y:S02]  /*29b0*/  @!P3 IMAD.IADD R19, R19, 0x1, -R4 ;  /* 0x000000011313b824 */ /* 0x000fe400078e0a04 */
[----:B------:R-:W-:Y:S01]  /*29c0*/  IMAD.MOV R11, RZ, RZ, -R11 ;  /* 0x000000ffff0b7224 */ /* 0x000fe200078e0a0b */
[----:B------:R-:W-:Y:S01]  /*29d0*/  IABS R14, R10 ;  /* 0x0000000a000e7213 */ /* 0x000fe20000000000 */
[----:B0-----:R-:W-:Y:S01]  /*29e0*/  IMAD.MOV.U32 R3, RZ, RZ, R6 ;  /* 0x000000ffff037224 */ /* 0x001fe200078e0006 */
[C---:B------:R-:W-:Y:S01]  /*29f0*/  ISETP.GT.U32.AND P3, PT, R4.reuse, R19, PT ;  /* 0x000000130400720c */ /* 0x040fe20003f64070 */
[----:B------:R-:W-:Y:S02]  /*2a00*/  IMAD R13, R4, R11, R13 ;  /* 0x0000000b040d7224 */ /* 0x000fe400078e020d */
[----:B------:R-:W-:-:S02]  /*2a10*/  @!P6 IMAD.IADD R21, R21, 0x1, -R4 ;  /* 0x000000011515e824 */ /* 0x000fc400078e0a04 */
[----:B------:R-:W-:Y:S01]  /*2a20*/  IMAD.HI.U32 R12, R9, R14, RZ ;  /* 0x0000000e090c7227 */ /* 0x000fe200078e00ff */
[----:B------:R-:W-:-:S03]  /*2a30*/  ISETP.GT.U32.AND P6, PT, R4, R13, PT ;  /* 0x0000000d0400720c */ /* 0x000fc60003fc4070 */
[----:B------:R-:W-:Y:S02]  /*2a40*/  VIADD R7, R0, 0x38 ;  /* 0x0000003800077836 */ /* 0x000fe40000000000 */
[----:B------:R-:W-:Y:S01]  /*2a50*/  @!P5 IMAD.MOV R3, RZ, RZ, -R3 ;  /* 0x000000ffff03d224 */ /* 0x000fe200078e0a03 */
[C---:B------:R-:W-:Y:S01]  /*2a60*/  ISETP.GT.U32.AND P5, PT, R4.reuse, R20, PT ;  /* 0x000000140400720c */ /* 0x040fe20003fa4070 */
[----:B------:R-:W-:Y:S01]  /*2a70*/  IMAD.MOV R6, RZ, RZ, -R12 ;  /* 0x000000ffff067224 */ /* 0x000fe200078e0a0c */
[----:B------:R-:W-:Y:S01]  /*2a80*/  IABS R15, R7 ;  /* 0x00000007000f7213 */ /* 0x000fe20000000000 */
[----:B------:R-:W-:Y:S01]  /*2a90*/  @!P3 IMAD.IADD R19, R19, 0x1, -R4 ;  /* 0x000000011313b824 */ /* 0x000fe200078e0a04 */
[----:B------:R0:W-:Y:S01]  /*2aa0*/  STL [R1+0x7c], R3 ;  /* 0x00007c0301007387 */ /* 0x0001e20000100800 */
[----:B------:R-:W-:Y:S01]  /*2ab0*/  IMAD R14, R4, R6, R14 ;  /* 0x00000006040e7224 */ /* 0x000fe200078e020e */
[----:B------:R-:W-:Y:S01]  /*2ac0*/  ISETP.GE.AND P3, PT, R10, RZ, PT ;  /* 0x000000ff0a00720c */ /* 0x000fe20003f66270 */
[----:B------:R-:W-:-:S02]  /*2ad0*/  VIADD R6, R0, 0x34 ;  /* 0x0000003400067836 */ /* 0x000fc40000000000 */
[----:B------:R-:W-:Y:S02]  /*2ae0*/  VIADD R8, R0, 0x36 ;  /* 0x0000003600087836 */ /* 0x000fe40000000000 */
[----:B------:R-:W-:Y:S01]  /*2af0*/  IMAD.HI.U32 R5, R9, R15, RZ ;  /* 0x0000000f09057227 */ /* 0x000fe200078e00ff */
[----:B------:R-:W-:Y:S02]  /*2b00*/  IABS R17, R6 ;  /* 0x0000000600117213 */ /* 0x000fe40000000000 */
[----:B------:R-:W-:Y:S01]  /*2b10*/  IABS R16, R8 ;  /* 0x0000000800107213 */ /* 0x000fe20000000000 */
[----:B0-----:R-:W-:Y:S02]  /*2b20*/  IMAD.MOV.U32 R3, RZ, RZ, R19 ;  /* 0x000000ffff037224 */ /* 0x001fe400078e0013 */
[----:B------:R-:W-:Y:S02]  /*2b30*/  @!P6 IMAD.IADD R13, R13, 0x1, -R4 ;  /* 0x000000010d0de824 */ /* 0x000fe400078e0a04 */
[----:B------:R-:W-:-:S02]  /*2b40*/  @!P4 IMAD.MOV R3, RZ, RZ, -R3 ;  /* 0x000000ffff03c224 */ /* 0x000fc400078e0a03 */
[----:B------:R-:W-:Y:S01]  /*2b50*/  IMAD.MOV R5, RZ, RZ, -R5 ;  /* 0x000000ffff057224 */ /* 0x000fe200078e0a05 */
[----:B------:R-:W-:Y:S01]  /*2b60*/  ISETP.GT.U32.AND P4, PT, R4, R13, PT ;  /* 0x0000000d0400720c */ /* 0x000fe20003f84070 */
[----:B------:R-:W-:Y:S01]  /*2b70*/  VIADD R10, R0, 0x32 ;  /* 0x00000032000a7836 */ /* 0x000fe20000000000 */
[----:B------:R0:W-:Y:S01]  /*2b80*/  STL [R1+0x68], R3 ;  /* 0x0000680301007387 */ /* 0x0001e20000100800 */
[----:B------:R-:W-:Y:S01]  /*2b90*/  @!P5 IMAD.IADD R20, R20, 0x1, -R4 ;  /* 0x000000011414d824 */ /* 0x000fe200078e0a04 */
[C---:B------:R-:W-:Y:S01]  /*2ba0*/  ISETP.GT.U32.AND P5, PT, R4.reuse, R14, PT ;  /* 0x0000000e0400720c */ /* 0x040fe20003fa4070 */
[C---:B------:R-:W-:Y:S01]  /*2bb0*/  IMAD R15, R4.reuse, R5, R15 ;  /* 0x00000005040f7224 */ /* 0x040fe200078e020f */
[----:B------:R-:W-:Y:S01]  /*2bc0*/  IABS R18, R10 ;  /* 0x0000000a00127213 */ /* 0x000fe20000000000 */
[----:B------:R-:W-:Y:S01]  /*2bd0*/  IMAD.HI.U32 R22, R9, R17, RZ ;  /* 0x0000001109167227 */ /* 0x000fe200078e00ff */
[----:B------:R-:W-:-:S03]  /*2be0*/  ISETP.GT.U32.AND P6, PT, R4, R20, PT ;  /* 0x000000140400720c */ /* 0x000fc60003fc4070 */
[----:B------:R-:W-:-:S04]  /*2bf0*/  IMAD.HI.U32 R2, R9, R16, RZ ;  /* 0x0000001009027227 */ /* 0x000fc800078e00ff */
        /* <DEDUP_REMOVED lines=8> */
[C---:B------:R-:W-:Y:S02]  /*2c80*/  IMAD R16, R4.reuse, R2, R16 ;  /* 0x0000000204107224 */ /* 0x040fe400078e0210 */
[----:B------:R-:W-:Y:S02]  /*2c90*/  IMAD.MOV R19, RZ, RZ, -R19 ;  /* 0x000000ffff137224 */ /* 0x000fe400078e0a13 */
[--C-:B------:R-:W-:Y:S01]  /*2ca0*/  @!P4 IMAD.IADD R13, R13, 0x1, -R4.reuse ;  /* 0x000000010d0dc824 */ /* 0x100fe200078e0a04 */
[----:B------:R-:W-:Y:S01]  /*2cb0*/  ISETP.GT.U32.AND P4, PT, R4, R17, PT ;  /* 0x000000110400720c */ /* 0x000fe20003f84070 */
[--C-:B------:R-:W-:Y:S02]  /*2cc0*/  @!P5 IMAD.IADD R14, R14, 0x1, -R4.reuse ;  /* 0x000000010e0ed824 */ /* 0x100fe400078e0a04 */
[----:B------:R-:W-:Y:S01]  /*2cd0*/  @!P6 IMAD.IADD R20, R20, 0x1, -R4 ;  /* 0x000000011414e824 */ /* 0x000fe200078e0a04 */
[C---:B------:R-:W-:Y:S01]  /*2ce0*/  ISETP.GT.U32.AND P6, PT, R4.reuse, R16, PT ;  /* 0x000000100400720c */ /* 0x040fe20003fc4070 */
[C---:B------:R-:W-:Y:S01]  /*2cf0*/  IMAD R18, R4.reuse, R19, R18 ;  /* 0x0000001304127224 */ /* 0x040fe200078e0212 */
[----:B------:R-:W-:Y:S01]  /*2d00*/  ISETP.GT.U32.AND P5, PT, R4, R14, PT ;  /* 0x0000000e0400720c */ /* 0x000fe20003fa4070 */
[----:B------:R-:W-:-:S02]  /*2d10*/  @!P1 IMAD.IADD R15, R15, 0x1, -R4 ;  /* 0x000000010f0f9824 */ /* 0x000fc400078e0a04 */
[----:B------:R-:W-:Y:S01]  /*2d20*/  VIADD R12, R0, 0x2e ;  /* 0x0000002e000c7836 */ /* 0x000fe20000000000 */
[----:B------:R-:W-:Y:S01]  /*2d30*/  ISETP.GT.U32.AND P1, PT, R4, R18, PT ;  /* 0x000000120400720c */ /* 0x000fe20003f24070 */
[----:B------:R-:W-:Y:S02]  /*2d40*/  VIADD R11, R0, 0x30 ;  /* 0x00000030000b7836 */ /* 0x000fe40000000000 */
[----:B------:R-:W-:Y:S01]  /*2d50*/  @!P4 IMAD.IADD R17, R17, 0x1, -R4 ;  /* 0x000000011111c824 */ /* 0x000fe200078e0a04 */
[----:B------:R-:W-:Y:S01]  /*2d60*/  IABS R2, R12 ;  /* 0x0000000c00027213 */ /* 0x000fe20000000000 */
[----:B0-----:R-:W-:Y:S01]  /*2d70*/  IMAD.MOV.U32 R3, RZ, RZ, R20 ;  /* 0x000000ffff037224 */ /* 0x001fe200078e0014 */
[----:B------:R-:W-:Y:S01]  /*2d80*/  IABS R5, R11 ;  /* 0x0000000b00057213 */ /* 0x000fe20000000000 */
[----:B------:R-:W-:Y:S01]  /*2d90*/  @!P6 IMAD.IADD R16, R16, 0x1, -R4 ;  /* 0x000000011010e824 */ /* 0x000fe200078e0a04 */
[----:B------:R-:W-:Y:S01]  /*2da0*/  ISETP.GT.U32.AND P4, PT, R4, R15, PT ;  /* 0x0000000f0400720c */ /* 0x000fe20003f84070 */
[----:B------:R-:W-:Y:S01]  /*2db0*/  IMAD.HI.U32 R19, R9, R2, RZ ;  /* 0x0000000209137227 */ /* 0x000fe200078e00ff */
[----:B------:R-:W-:-:S03]  /*2dc0*/  ISETP.GE.AND P6, PT, R8, RZ, PT ;  /* 0x000000ff0800720c */ /* 0x000fc60003fc6270 */
[----:B------:R-:W-:-:S04]  /*2dd0*/  IMAD.HI.U32 R21, R9, R5, RZ ;  /* 0x0000000509157227 */ /* 0x000fc800078e00ff */
[--C-:B------:R-:W-:Y:S01]  /*2de0*/  @!P5 IMAD.IADD R14, R14, 0x1, -R4.reuse ;  /* 0x000000010e0ed824 */ /* 0x100fe200078e0a04 */
[----:B------:R-:W-:Y:S01]  /*2df0*/  ISETP.GE.AND P5, PT, R7, RZ, PT ;  /* 0x000000ff0700720c */ /* 0x000fe20003fa6270 */
[----:B------:R-:W-:Y:S01]  /*2e00*/  @!P2 IMAD.MOV R13, RZ, RZ, -R13 ;  /* 0x000000ffff0da224 */ /* 0x000fe200078e0a0d */
[----:B------:R-:W-:Y:S01]  /*2e10*/  ISETP.GT.U32.AND P2, PT, R4, R17, PT ;  /* 0x000000110400720c */ /* 0x000fe20003f44070 */
[----:B------:R-:W-:Y:S02]  /*2e20*/  VIADD R8, R0, 0x2a ;  /* 0x0000002a00087836 */ /* 0x000fe40000000000 */
[----:B------:R-:W-:Y:S01]  /*2e30*/  @!P1 IMAD.IADD R18, R18, 0x1, -R4 ;  /* 0x0000000112129824 */ /* 0x000fe200078e0a04 */
[----:B------:R-:W-:Y:S01]  /*2e40*/  STL [R1+0xa7c], R13 ;  /* 0x000a7c0d01007387 */ /* 0x000fe20000100800 */
[----:B------:R-:W-:Y:S01]  /*2e50*/  @!P0 IMAD.MOV R3, RZ, RZ, -R3 ;  /* 0x000000ffff038224 */ /* 0x000fe200078e0a03 */
[----:B------:R-:W-:Y:S01]  /*2e60*/  ISETP.GT.U32.AND P0, PT, R4, R16, PT ;  /* 0x000000100400720c */ /* 0x000fe20003f04070 */
[----:B------:R-:W-:Y:S01]  /*2e70*/  IMAD.MOV R19, RZ, RZ, -R19 ;  /* 0x000000ffff137224 */ /* 0x000fe200078e0a13 */
[----:B------:R-:W-:Y:S01]  /*2e80*/  IABS R20, R8 ;  /* 0x0000000800147213 */ /* 0x000fe20000000000 */
[----:B------:R-:W-:Y:S01]  /*2e90*/  VIADD R7, R0, 0x2c ;  /* 0x0000002c00077836 */ /* 0x000fe20000000000 */
[C---:B------:R-:W-:Y:S01]  /*2ea0*/  ISETP.GT.U32.AND P1, PT, R4.reuse, R18, PT ;  /* 0x000000120400720c */ /* 0x040fe20003f24070 */
[----:B------:R-:W-:Y:S01]  /*2eb0*/  IMAD.MOV R21, RZ, RZ, -R21 ;  /* 0x000000ffff157224 */ /* 0x000fe200078e0a15 */
[----:B------:R0:W-:Y:S01]  /*2ec0*/  STL [R1+0x34], R3 ;  /* 0x0000340301007387 */ /* 0x0001e20000100800 */
[C---:B------:R-:W-:Y:S01]  /*2ed0*/  IMAD R2, R4.reuse, R19, R2 ;  /* 0x0000001304027224 */ /* 0x040fe200078e0202 */
[----:B------:R-:W-:Y:S01]  /*2ee0*/  IABS R19, R7 ;  /* 0x0000000700137213 */ /* 0x000fe20000000000 */
[----:B------:R-:W-:-:S02]  /*2ef0*/  IMAD R5, R4, R21, R5 ;  /* 0x0000001504057224 */ /* 0x000fc400078e0205 */
[----:B------:R-:W-:Y:S01]  /*2f00*/  @!P4 IMAD.IADD R15, R15, 0x1, -R4 ;  /* 0x000000010f0fc824 */ /* 0x000fe200078e0a04 */
[----:B------:R-:W-:Y:S01]  /*2f10*/  ISETP.GE.AND P4, PT, R6, RZ, PT ;  /* 0x000000ff0600720c */ /* 0x000fe20003f86270 */
[----:B------:R-:W-:Y:S01]  /*2f20*/  @!P3 IMAD.MOV R14, RZ, RZ, -R14 ;  /* 0x000000ffff0eb224 */ /* 0x000fe200078e0a0e */
[----:B------:R-:W-:Y:S01]  /*2f30*/  ISETP.GT.U32.AND P3, PT, R4, R5, PT ;  /* 0x000000050400720c */ /* 0x000fe20003f64070 */
[----:B------:R-:W-:Y:S02]  /*2f40*/  IMAD.MOV.U32 R6, RZ, RZ, R20 ;  /* 0x000000ffff067224 */ /* 0x000fe400078e0014 */
[----:B------:R-:W-:Y:S01]  /*2f50*/  IMAD.HI.U32 R20, R9, R19, RZ ;  /* 0x0000001309147227 */ /* 0x000fe200078e00ff */
[----:B------:R-:W-:Y:S03]  /*2f60*/  STL [R1+0xa80], R14 ;  /* 0x000a800e01007387 */ /* 0x000fe60000100800 */
[--C-:B------:R-:W-:Y:S01]  /*2f70*/  @!P2 IMAD.IADD R17, R17, 0x1, -R4.reuse ;  /* 0x000000011111a824 */ /* 0x100fe200078e0a04 */
[----:B------:R-:W-:Y:S01]  /*2f80*/  ISETP.GE.AND P2, PT, R10, RZ, PT ;  /* 0x000000ff0a00720c */ /* 0x000fe20003f46270 */
[----:B------:R-:W-:Y:S01]  /*2f90*/  @!P0 IMAD.IADD R16, R16, 0x1, -R4 ;  /* 0x0000000110108824 */ /* 0x000fe200078e0a04 */
[----:B------:R-:W-:Y:S01]  /*2fa0*/  ISETP.GT.U32.AND P0, PT, R4, R2, PT ;  /* 0x000000020400720c */ /* 0x000fe20003f04070 */
[----:B------:R-:W-:-:S02]  /*2fb0*/  IMAD.MOV R10, RZ, RZ, -R20 ;  /* 0x000000ffff0a7224 */ /* 0x000fc400078e0a14 */
[----:B------:R-:W-:-:S04]  /*2fc0*/  IMAD.HI.U32 R20, R9, R6, RZ ;  /* 0x0000000609147227 */ /* 0x000fc800078e00ff */
[----:B------:R-:W-:Y:S01]  /*2fd0*/  @!P1 IMAD.IADD R18, R18, 0x1, -R4 ;  /* 0x0000000112129824 */ /* 0x000fe200078e0a04 */
[----:B------:R-:W-:Y:S01]  /*2fe0*/  ISETP.GE.AND P1, PT, R11, RZ, PT ;  /* 0x000000ff0b00720c */ /* 0x000fe20003f26270 */
[----:B------:R-:W-:Y:S02]  /*2ff0*/  IMAD R11, R4, R10, R19 ;  /* 0x0000000a040b7224 */ /* 0x000fe400078e0213 */
[----:B------:R-:W-:Y:S02]  /*3000*/  IMAD.MOV R20, RZ, RZ, -R20 ;  /* 0x000000ffff147224 */ /* 0x000fe400078e0a14 */
[----:B------:R-:W-:Y:S01]  /*3010*/  @!P3 IMAD.IADD R5, R5, 0x1, -R4 ;  /* 0x000000010505b824 */ /* 0x000fe200078e0a04 */
[----:B------:R-:W-:Y:S01]  /*3020*/  ISETP.GE.AND P3, PT, R12, RZ, PT ;  /* 0x000000ff0c00720c */ /* 0x000fe20003f66270 */
[C---:B------:R-:W-:Y:S02]  /*3030*/  IMAD R6, R4.reuse, R20, R6 ;  /* 0x0000001404067224 */ /* 0x040fe400078e0206 */
[----:B------:R-:W-:Y:S01]  /*3040*/  @!P6 IMAD.MOV R16, RZ, RZ, -R16 ;  /* 0x000000ffff10e224 */ /* 0x000fe200078e0a10 */
[----:B------:R-:W-:Y:S01]  /*3050*/  ISETP.GT.U32.AND P6, PT, R4, R11, PT ;  /* 0x0000000b0400720c */ /* 0x000fe20003fc4070 */
[----:B------:R-:W-:Y:S01]  /*3060*/  @!P0 IMAD.IADD R2, R2, 0x1, -R4 ;  /* 0x0000000102028824 */ /* 0x000fe200078e0a04 */
[C---:B------:R-:W-:Y:S01]  /*3070*/  ISETP.GT.U32.AND P0, PT, R4.reuse, R5, PT ;  /* 0x000000050400720c */ /* 0x040fe20003f04070 */
[----:B------:R-:W-:Y:S01]  /*3080*/  @!P4 IMAD.MOV R17, RZ, RZ, -R17 ;  /* 0x000000ffff11c224 */ /* 0x000fe200078e0a11 */
[----:B------:R-:W-:Y:S01]  /*3090*/  ISETP.GT.U32.AND P4, PT, R4, R6, PT ;  /* 0x000000060400720c */ /* 0x000fe20003f84070 */
[----:B------:R-:W-:-:S02]  /*30a0*/  VIADD R10, R0, 0x28 ;  /* 0x00000028000a7836 */ /* 0x000fc40000000000 */
[----:B------:R-:W-:Y:S01]  /*30b0*/  @!P5 IMAD.MOV R15, RZ, RZ, -R15 ;  /* 0x000000ffff0fd224 */ /* 0x000fe200078e0a0f */
[----:B------:R-:W-:Y:S01]  /*30c0*/  ISETP.GT.U32.AND P5, PT, R4, R2, PT ;  /* 0x000000020400720c */ /* 0x000fe20003fa4070 */
[----:B------:R-:W-:Y:S01]  /*30d0*/  @!P2 IMAD.MOV R18, RZ, RZ, -R18 ;  /* 0x000000ffff12a224 */ /* 0x000fe200078e0a12 */
[----:B------:R-:W-:Y:S01]  /*30e0*/  IABS R12, R10 ;  /* 0x0000000a000c7213 */ /* 0x000fe20000000000 */
[----:B------:R-:W-:Y:S01]  /*30f0*/  VIADD R20, R0, 0x22 ;  /* 0x0000002200147836 */ /* 0x000fe20000000000 */
[----:B------:R-:W-:Y:S01]  /*3100*/  ISETP.GE.AND P2, PT, R7, RZ, PT ;  /* 0x000000ff0700720c */ /* 0x000fe20003f46270 */
[--C-:B------:R-:W-:Y:S01]  /*3110*/  @!P6 IMAD.IADD R11, R11, 0x1, -R4.reuse ;  /* 0x000000010b0be824 */ /* 0x100fe200078e0a04 */
[----:B------:R-:W-:Y:S01]  /*3120*/  STL [R1+0xa84], R15 ;  /* 0x000a840f01007387 */ /* 0x000fe20000100800 */
[--C-:B------:R-:W-:Y:S01]  /*3130*/  @!P0 IMAD.IADD R5, R5, 0x1, -R4.reuse ;  /* 0x0000000105058824 */ /* 0x100fe200078e0a04 */
[----:B------:R-:W-:Y:S01]  /*3140*/  ISETP.GE.AND P0, PT, R8, RZ, PT ;  /* 0x000000ff0800720c */ /* 0x000fe20003f06270 */
[----:B------:R-:W-:Y:S01]  /*3150*/  @!P4 IMAD.IADD R6, R6, 0x1, -R4 ;  /* 0x000000010606c824 */ /* 0x000fe200078e0a04 */
[----:B------:R-:W-:Y:S01]  /*3160*/  ISETP.GT.U32.AND P4, PT, R4, R11, PT ;  /* 0x0000000b0400720c */ /* 0x000fe20003f84070 */
[----:B------:R-:W-:Y:S01]  /*3170*/  IMAD.HI.U32 R8, R9, R12, RZ ;  /* 0x0000000c09087227 */ /* 0x000fe200078e00ff */
[----:B------:R-:W-:Y:S03]  /*3180*/  STL [R1+0xa88], R16 ;  /* 0x000a881001007387 */ /* 0x000fe60000100800 */
[----:B------:R-:W-:Y:S01]  /*3190*/  VIADD R7, R0, 0x26 ;  /* 0x0000002600077836 */ /* 0x000fe20000000000 */
[----:B------:R-:W-:Y:S01]  /*31a0*/  STL [R1+0xa8c], R17 ;  /* 0x000a8c1101007387 */ /* 0x000fe20000100800 */
[----:B0-----:R-:W-:-:S02]  /*31b0*/  IMAD.MOV.U32 R3, RZ, RZ, R5 ;  /* 0x000000ffff037224 */ /* 0x001fc400078e0005 */
[----:B------:R-:W-:Y:S01]  /*31c0*/  IMAD.MOV R5, RZ, RZ, -R8 ;  /* 0x000000ffff057224 */ /* 0x000fe200078e0a08 */
[----:B------:R-:W-:Y:S01]  /*31d0*/  IABS R8, R7 ;  /* 0x0000000700087213 */ /* 0x000fe20000000000 */
[----:B------:R-:W-:Y:S01]  /*31e0*/  @!P5 IMAD.IADD R2, R2, 0x1, -R4 ;  /* 0x000000010202d824 */ /* 0x000fe200078e0a04 */
[----:B------:R-:W-:Y:S01]  /*31f0*/  ISETP.GE.AND P5, PT, R10, RZ, PT ;  /* 0x000000ff0a00720c */ /* 0x000fe20003fa6270 */
[----:B------:R-:W-:Y:S01]  /*3200*/  IMAD R5, R4, R5, R12 ;  /* 0x0000000504057224 */ /* 0x000fe200078e020c */
[----:B------:R-:W-:Y:S01]  /*3210*/  STL [R1+0xa90], R18 ;  /* 0x000a901201007387 */ /* 0x000fe20000100800 */
[----:B------:R-:W-:Y:S01]  /*3220*/  IMAD.HI.U32 R10, R9, R8, RZ ;  /* 0x00000008090a7227 */ /* 0x000fe200078e00ff */
[----:B------:R-:W-:-:S03]  /*3230*/  ISETP.GE.AND P6, PT, R7, RZ, PT ;  /* 0x000000ff0700720c */ /* 0x000fc60003fc6270 */
[----:B------:R-:W-:Y:S01]  /*3240*/  @!P4 IMAD.IADD R11, R11, 0x1, -R4 ;  /* 0x000000010b0bc824 */ /* 0x000fe200078e0a04 */
[C---:B------:R-:W-:Y:S01]  /*3250*/  ISETP.GT.U32.AND P4, PT, R4.reuse, R5, PT ;  /* 0x000000050400720c */ /* 0x040fe20003f84070 */
[----:B------:R-:W-:Y:S02]  /*3260*/  IMAD.MOV R10, RZ, RZ, -R10 ;  /* 0x000000ffff0a7224 */ /* 0x000fe400078e0a0a */
[----:B------:R-:W-:Y:S01]  /*3270*/  @!P1 IMAD.MOV R3, RZ, RZ, -R3 ;  /* 0x000000ffff039224 */ /* 0x000fe200078e0a03 */
[C---:B------:R-:W-:Y:S01]  /*3280*/  ISETP.GT.U32.AND P1, PT, R4.reuse, R6, PT ;  /* 0x000000060400720c */ /* 0x040fe20003f24070 */
[----:B------:R-:W-:Y:S02]  /*3290*/  IMAD R8, R4, R10, R8 ;  /* 0x0000000a04087224 */ /* 0x000fe400078e0208 */
[----:B------:R-:W-:Y:S01]  /*32a0*/  IMAD.MOV.U32 R13, RZ, RZ, R11 ;  /* 0x000000ffff0d7224 */ /* 0x000fe200078e000b */
[----:B------:R0:W-:Y:S01]  /*32b0*/  STL [R1+0x44], R3 ;  /* 0x0000440301007387 */ /* 0x0001e20000100800 */
[----:B------:R-:W-:-:S02]  /*32c0*/  VIADD R19, R0, 0x24 ;  /* 0x0000002400137836 */ /* 0x000fc40000000000 */
[----:B------:R-:W-:Y:S01]  /*32d0*/  @!P2 IMAD.MOV R13, RZ, RZ, -R13 ;  /* 0x000000ffff0da224 */ /* 0x000fe200078e0a0d */
[----:B------:R-:W-:Y:S01]  /*32e0*/  ISETP.GT.U32.AND P2, PT, R4, R8, PT ;  /* 0x000000080400720c */ /* 0x000fe20003f44070 */
[--C-:B------:R-:W-:Y:S02]  /*32f0*/  @!P4 IMAD.IADD R5, R5, 0x1, -R4.reuse ;  /* 0x000000010505c824 */ /* 0x100fe400078e0a04 */
[----:B------:R-:W-:Y:S02]  /*3300*/  VIADD R7, R0, 0x20 ;  /* 0x0000002000077836 */ /* 0x000fe40000000000 */
[----:B------:R-:W-:Y:S01]  /*3310*/  @!P1 IMAD.IADD R6, R6, 0x1, -R4 ;  /* 0x0000000106069824 */ /* 0x000fe200078e0a04 */
[----:B------:R-:W-:Y:S01]  /*3320*/  ISETP.GT.U32.AND P4, PT, R4, R5, PT ;  /* 0x000000050400720c */ /* 0x000fe20003f84070 */
[----:B0-----:R-:W-:Y:S01]  /*3330*/  IMAD.MOV.U32 R3, RZ, RZ, R2 ;  /* 0x000000ffff037224 */ /* 0x001fe200078e0002 */
[----:B------:R-:W-:Y:S01]  /*3340*/  ISETP.GE.AND P1, PT, R20, RZ, PT ;  /* 0x000000ff1400720c */ /* 0x000fe20003f26270 */
[----:B------:R-:W-:Y:S01]  /*3350*/  VIADD R2, R0, 0x1e ;  /* 0x0000001e00027836 */ /* 0x000fe20000000000 */
[----:B------:R-:W-:Y:S01]  /*3360*/  IABS R20, R20 ;  /* 0x0000001400147213 */ /* 0x000fe20000000000 */
[----:B------:R-:W-:Y:S01]  /*3370*/  @!P3 IMAD.MOV R3, RZ, RZ, -R3 ;  /* 0x000000ffff03b224 */ /* 0x000fe200078e0a03 */
[----:B------:R-:W-:Y:S01]  /*3380*/  ISETP.GE.AND P3, PT, R19, RZ, PT ;  /* 0x000000ff1300720c */ /* 0x000fe20003f66270 */
[----:B------:R-:W-:Y:S01]  /*3390*/  @!P2 IMAD.IADD R8, R8, 0x1, -R4 ;  /* 0x000000010808a824 */ /* 0x000fe200078e0a04 */
[----:B------:R-:W-:Y:S01]  /*33a0*/  IABS R19, R19 ;  /* 0x0000001300137213 */ /* 0x000fe20000000000 */
[C---:B------:R-:W-:Y:S01]  /*33b0*/  IMAD.HI.U32 R10, R9.reuse, R20, RZ ;  /* 0x00000014090a7227 */ /* 0x040fe200078e00ff */
[----:B------:R-:W-:Y:S01]  /*33c0*/  IABS R21, R7 ;  /* 0x0000000700157213 */ /* 0x000fe20000000000 */
[----:B------:R0:W-:Y:S01]  /*33d0*/  STL [R1+0x4c], R3 ;  /* 0x00004c0301007387 */ /* 0x0001e20000100800 */
[----:B------:R-:W-:Y:S01]  /*33e0*/  ISETP.GT.U32.AND P2, PT, R4, R8, PT ;  /* 0x000000080400720c */ /* 0x000fe20003f44070 */
[----:B------:R-:W-:Y:S01]  /*33f0*/  IMAD.HI.U32 R12, R9, R19, RZ ;  /* 0x00000013090c7227 */ /* 0x000fe200078e00ff */
[----:B------:R-:W-:Y:S01]  /*3400*/  IABS R22, R2 ;  /* 0x0000000200167213 */ /* 0x000fe20000000000 */
[----:B------:R-:W-:Y:S02]  /*3410*/  STL [R1+0x40], R13 ;  /* 0x0000400d01007387 */ /* 0x000fe40000100800 */
[----:B------:R-:W-:-:S02]  /*3420*/  IMAD.MOV R10, RZ, RZ, -R10 ;  /* 0x000000ffff0a7224 */ /* 0x000fc400078e0a0a */
[----:B------:R-:W-:Y:S02]  /*3430*/  @!P4 IMAD.IADD R5, R5, 0x1, -R4 ;  /* 0x000000010505c824 */ /* 0x000fe400078e0a04 */
[----:B0-----:R-:W-:Y:S02]  /*3440*/  IMAD.MOV.U32 R3, RZ, RZ, R6 ;  /* 0x000000ffff037224 */ /* 0x001fe400078e0006 */
[----:B------:R-:W-:-:S04]  /*3450*/  IMAD.HI.U32 R6, R9, R21, RZ ;  /* 0x0000001509067227 */ /* 0x000fc800078e00ff */
[----:B------:R-:W-:Y:S02]  /*3460*/  IMAD.MOV R11, RZ, RZ, -R12 ;  /* 0x000000ffff0b7224 */ /* 0x000fe400078e0a0c */
[----:B------:R-:W-:Y:S02]  /*3470*/  IMAD.MOV R6, RZ, RZ, -R6 ;  /* 0x000000ffff067224 */ /* 0x000fe400078e0a06 */
[C---:B------:R-:W-:Y:S02]  /*3480*/  IMAD R20, R4.reuse, R10, R20 ;  /* 0x0000000a04147224 */ /* 0x040fe400078e0214 */
[----:B------:R-:W-:Y:S02]  /*3490*/  IMAD.MOV.U32 R12, RZ, RZ, R5 ;  /* 0x000000ffff0c7224 */ /* 0x000fe400078e0005 */
[C---:B------:R-:W-:Y:S02]  /*34a0*/  IMAD R21, R4.reuse, R6, R21 ;  /* 0x0000000604157224 */ /* 0x040fe400078e0215 */
[----:B------:R-:W-:Y:S01]  /*34b0*/  @!P5 IMAD.MOV R12, RZ, RZ, -R12 ;  /* 0x000000ffff0cd224 */ /* 0x000fe200078e0a0c */
[C---:B------:R-:W-:Y:S01]  /*34c0*/  ISETP.GT.U32.AND P5, PT, R4.reuse, R20, PT ;  /* 0x000000140400720c */ /* 0x040fe20003fa4070 */
[----:B------:R-:W-:-:S02]  /*34d0*/  IMAD R19, R4, R11, R19 ;  /* 0x0000000b04137224 */ /* 0x000fc400078e0213 */
[----:B------:R-:W-:-:S03]  /*34e0*/  IMAD.HI.U32 R10, R9, R22, RZ ;  /* 0x00000016090a7227 */ /* 0x000fc600078e00ff */
[----:B------:R-:W-:Y:S01]  /*34f0*/  ISETP.GT.U32.AND P4, PT, R4, R19, PT ;  /* 0x000000130400720c */ /* 0x000fe20003f84070 */
[----:B------:R-:W-:Y:S01]  /*3500*/  @!P2 IMAD.IADD R8, R8, 0x1, -R4 ;  /* 0x000000010808a824 */ /* 0x000fe200078e0a04 */
[----:B------:R-:W-:Y:S01]  /*3510*/  ISETP.GT.U32.AND P2, PT, R4, R21, PT ;  /* 0x000000150400720c */ /* 0x000fe20003f44070 */
[----:B------:R-:W-:Y:S02]  /*3520*/  IMAD.MOV R10, RZ, RZ, -R10 ;  /* 0x000000ffff0a7224 */ /* 0x000fe400078e0a0a */
[----:B------:R-:W-:Y:S01]  /*3530*/  @!P0 IMAD.MOV R3, RZ, RZ, -R3 ;  /* 0x000000ffff038224 */ /* 0x000fe200078e0a03 */
[----:B------:R-:W-:Y:S01]  /*3540*/  ISETP.GE.AND P0, PT, R7, RZ, PT ;  /* 0x000000ff0700720c */ /* 0x000fe20003f06270 */
[----:B------:R-:W-:Y:S02]  /*3550*/  VIADD R7, R0, 0x1c ;  /* 0x0000001c00077836 */ /* 0x000fe40000000000 */
[----:B------:R-:W-:Y:S01]  /*3560*/  IMAD R22, R4, R10, R22 ;  /* 0x0000000a04167224 */ /* 0x000fe200078e0216 */
[----:B------:R0:W-:Y:S01]  /*3570*/  STL [R1+0x3c], R3 ;  /* 0x00003c0301007387 */ /* 0x0001e20000100800 */
[----:B------:R-:W-:Y:S01]  /*3580*/  IMAD.MOV.U32 R10, RZ, RZ, R8 ;  /* 0x000000ffff0a7224 */ /* 0x000fe200078e0008 */
[----:B------:R-:W-:Y:S01]  /*3590*/  IABS R23, R7 ;  /* 0x0000000700177213 */ /* 0x000fe20000000000 */
[----:B------:R-:W-:Y:S01]  /*35a0*/  VIADD R11, R0, 0x1a ;  /* 0x0000001a000b7836 */ /* 0x000fe20000000000 */
[----:B------:R1:W-:Y:S01]  /*35b0*/  STL [R1+0x20], R12 ;  /* 0x0000200c01007387 */ /* 0x0003e20000100800 */
[----:B------:R-:W-:-:S02]  /*35c0*/  @!P5 IMAD.IADD R20, R20, 0x1, -R4 ;  /* 0x000000011414d824 */ /* 0x000fc400078e0a04 */
[----:B------:R-:W-:Y:S01]  /*35d0*/  @!P6 IMAD.MOV R10, RZ, RZ, -R10 ;  /* 0x000000ffff0ae224 */ /* 0x000fe200078e0a0a */
[C---:B------:R-:W-:Y:S01]  /*35e0*/  ISETP.GT.U32.AND P6, PT, R4.reuse, R22, PT ;  /* 0x000000160400720c */ /* 0x040fe20003fc4070 */
[--C-:B------:R-:W-:Y:S01]  /*35f0*/  @!P2 IMAD.IADD R21, R21, 0x1, -R4.reuse ;  /* 0x000000011515a824 */ /* 0x100fe200078e0a04 */
[----:B------:R-:W-:Y:S01]  /*3600*/  IABS R24, R11 ;  /* 0x0000000b00187213 */ /* 0x000fe20000000000 */
[----:B------:R-:W-:Y:S01]  /*3610*/  @!P4 IMAD.IADD R19, R19, 0x1, -R4 ;  /* 0x000000011313c824 */ /* 0x000fe200078e0a04 */
[C---:B------:R-:W-:Y:S01]  /*3620*/  ISETP.GT.U32.AND P5, PT, R4.reuse, R20, PT ;  /* 0x000000140400720c */ /* 0x040fe20003fa4070 */
[C---:B------:R-:W-:Y:S01]  /*3630*/  IMAD.HI.U32 R6, R9.reuse, R23, RZ ;  /* 0x0000001709067227 */ /* 0x040fe200078e00ff */
[C---:B------:R-:W-:Y:S01]  /*3640*/  ISETP.GT.U32.AND P2, PT, R4.reuse, R21, PT ;  /* 0x000000150400720c */ /* 0x040fe20003f44070 */
[----:B------:R2:W-:Y:S01]  /*3650*/  STL [R1+0x1c], R10 ;  /* 0x00001c0a01007387 */ /* 0x0005e20000100800 */
[----:B------:R-:W-:Y:S01]  /*3660*/  ISETP.GT.U32.AND P4, PT, R4, R19, PT ;  /* 0x000000130400720c */ /* 0x000fe20003f84070 */
[----:B------:R-:W-:-:S04]  /*3670*/  IMAD.HI.U32 R5, R9, R24, RZ ;  /* 0x0000001809057227 */ /* 0x000fc800078e00ff */
[----:B------:R-:W-:Y:S02]  /*3680*/  IMAD.MOV R6, RZ, RZ, -R6 ;  /* 0x000000ffff067224 */ /* 0x000fe400078e0a06 */
[----:B0-----:R-:W-:Y:S02]  /*3690*/  VIADD R3, R0, 0x18 ;  /* 0x0000001800037836 */ /* 0x001fe40000000000 */
[----:B------:R-:W-:Y:S02]  /*36a0*/  IMAD.MOV R5, RZ, RZ, -R5 ;  /* 0x000000ffff057224 */ /* 0x000fe400078e0a05 */
[----:B------:R-:W-:Y:S01]  /*36b0*/  IMAD R23, R4, R6, R23 ;  /* 0x0000000604177224 */ /* 0x000fe200078e0217 */
[----:B------:R-:W-:Y:S01]  /*36c0*/  IABS R25, R3 ;  /* 0x0000000300197213 */ /* 0x000fe20000000000 */
[----:B------:R-:W-:Y:S02]  /*36d0*/  @!P6 IMAD.IADD R22, R22, 0x1, -R4 ;  /* 0x000000011616e824 */ /* 0x000fe400078e0a04 */
[----:B------:R-:W-:-:S02]  /*36e0*/  IMAD R24, R4, R5, R24 ;  /* 0x0000000504187224 */ /* 0x000fc400078e0218 */
[--C-:B------:R-:W-:Y:S01]  /*36f0*/  @!P5 IMAD.IADD R20, R20, 0x1, -R4.reuse ;  /* 0x000000011414d824 */ /* 0x100fe200078e0a04 */
[C---:B------:R-:W-:Y:S01]  /*3700*/  ISETP.GT.U32.AND P5, PT, R4.reuse, R23, PT ;  /* 0x000000170400720c */ /* 0x040fe20003fa4070 */
[----:B------:R-:W-:Y:S01]  /*3710*/  IMAD.HI.U32 R8, R9, R25, RZ ;  /* 0x0000001909087227 */ /* 0x000fe200078e00ff */
[C---:B------:R-:W-:Y:S02]  /*3720*/  ISETP.GT.U32.AND P6, PT, R4.reuse, R22, PT ;  /* 0x000000160400720c */ /* 0x040fe40003fc4070 */
[----:B------:R-:W-:Y:S01]  /*3730*/  STL [R1+0xaf0], R20 ;  /* 0x000af01401007387 */ /* 0x000fe20000100800 */
[--C-:B------:R-:W-:Y:S01]  /*3740*/  @!P2 IMAD.IADD R21, R21, 0x1, -R4.reuse ;  /* 0x000000011515a824 */ /* 0x100fe200078e0a04 */
[----:B------:R-:W-:Y:S01]  /*3750*/  ISETP.GT.U32.AND P2, PT, R4, R24, PT ;  /* 0x000000180400720c */ /* 0x000fe20003f44070 */
[----:B------:R-:W-:Y:S01]  /*3760*/  @!P4 IMAD.IADD R19, R19, 0x1, -R4 ;  /* 0x000000011313c824 */ /* 0x000fe200078e0a04 */
[----:B------:R-:W-:Y:S01]  /*3770*/  ISETP.GE.AND P4, PT, R2, RZ, PT ;  /* 0x000000ff0200720c */ /* 0x000fe20003f86270 */
[----:B------:R-:W-:-:S02]  /*3780*/  IMAD.MOV R2, RZ, RZ, -R8 ;  /* 0x000000ffff027224 */ /* 0x000fc400078e0a08 */
[----:B------:R-:W-:Y:S02]  /*3790*/  VIADD R13, R0, 0x16 ;  /* 0x00000016000d7836 */ /* 0x000fe40000000000 */
[----:B------:R-:W-:Y:S02]  /*37a0*/  IMAD R25, R4, R2, R25 ;  /* 0x0000000204197224 */ /* 0x000fe400078e0219 */
[--C-:B------:R-:W-:Y:S01]  /*37b0*/  @!P5 IMAD.IADD R23, R23, 0x1, -R4.reuse ;  /* 0x000000011717d824 */ /* 0x100fe200078e0a04 */
[----:B------:R-:W-:Y:S01]  /*37c0*/  IABS R5, R13 ;  /* 0x0000000d00057213 */ /* 0x000fe20000000000 */
[----:B-1----:R-:W-:Y:S01]  /*37d0*/  VIADD R12, R0, 0x14 ;  /* 0x00000014000c7836 */ /* 0x002fe20000000000 */
[----:B------:R-:W-:Y:S01]  /*37e0*/  ISETP.GE.AND P5, PT, R7, RZ, PT ;  /* 0x000000ff0700720c */ /* 0x000fe20003fa6270 */
[--C-:B------:R-:W-:Y:S01]  /*37f0*/  @!P6 IMAD.IADD R22, R22, 0x1, -R4.reuse ;  /* 0x000000011616e824 */ /* 0x100fe200078e0a04 */
[----:B------:R-:W-:Y:S01]  /*3800*/  ISETP.GT.U32.AND P6, PT, R4, R25, PT ;  /* 0x000000190400720c */ /* 0x000fe20003fc4070 */
[----:B------:R-:W-:Y:S01]  /*3810*/  @!P2 IMAD.IADD R24, R24, 0x1, -R4 ;  /* 0x000000011818a824 */ /* 0x000fe200078e0a04 */
[----:B------:R-:W-:Y:S01]  /*3820*/  ISETP.GT.U32.AND P2, PT, R4, R23, PT ;  /* 0x000000170400720c */ /* 0x000fe20003f44070 */
[----:B------:R-:W-:Y:S01]  /*3830*/  IMAD.HI.U32 R26, R9, R5, RZ ;  /* 0x00000005091a7227 */ /* 0x000fe200078e00ff */
[----:B------:R-:W-:Y:S01]  /*3840*/  IABS R27, R12 ;  /* 0x0000000c001b7213 */ /* 0x000fe20000000000 */
[----:B------:R-:W-:Y:S02]  /*3850*/  STL [R1+0xae8], R22 ;  /* 0x000ae81601007387 */ /* 0x000fe40000100800 */
[----:B--2---:R-:W-:-:S02]  /*3860*/  VIADD R10, R0, 0x12 ;  /* 0x00000012000a7836 */ /* 0x004fc40000000000 */
[----:B------:R-:W-:Y:S02]  /*3870*/  IMAD.MOV R26, RZ, RZ, -R26 ;  /* 0x000000ffff1a7224 */ /* 0x000fe400078e0a1a */
[----:B------:R-:W-:Y:S01]  /*3880*/  IMAD.HI.U32 R2, R9, R27, RZ ;  /* 0x0000001b09027227 */ /* 0x000fe200078e00ff */
[----:B------:R-:W-:-:S03]  /*3890*/  IABS R28, R10 ;  /* 0x0000000a001c7213 */ /* 0x000fc60000000000 */
[----:B------:R-:W-:Y:S02]  /*38a0*/  IMAD R26, R4, R26, R5 ;  /* 0x0000001a041a7224 */ /* 0x000fe400078e0205 */
[----:B------:R-:W-:Y:S02]  /*38b0*/  @!P3 IMAD.MOV R19, RZ, RZ, -R19 ;  /* 0x000000ffff13b224 */ /* 0x000fe400078e0a13 */
[----:B------:R-:W-:Y:S02]  /*38c0*/  IMAD.MOV R2, RZ, RZ, -R2 ;  /* 0x000000ffff027224 */ /* 0x000fe400078e0a02 */
[----:B------:R-:W-:Y:S01]  /*38d0*/  VIADD R8, R0, 0x10 ;  /* 0x0000001000087836 */ /* 0x000fe20000000000 */
[----:B------:R0:W-:Y:S01]  /*38e0*/  STL [R1+0xa94], R19 ;  /* 0x000a941301007387 */ /* 0x0001e20000100800 */
[----:B------:R-:W-:Y:S01]  /*38f0*/  @!P6 IMAD.IADD R25, R25, 0x1, -R4 ;  /* 0x000000011919e824 */ /* 0x000fe200078e0a04 */
[----:B------:R-:W-:Y:S01]  /*3900*/  ISETP.GT.U32.AND P6, PT, R4, R24, PT ;  /* 0x000000180400720c */ /* 0x000fe20003fc4070 */
[----:B------:R-:W-:-:S03]  /*3910*/  IMAD.HI.U32 R6, R9, R28, RZ ;  /* 0x0000001c09067227 */ /* 0x000fc600078e00ff */
[C---:B------:R-:W-:Y:S01]  /*3920*/  ISETP.GT.U32.AND P3, PT, R4.reuse, R25, PT ;  /* 0x000000190400720c */ /* 0x040fe20003f64070 */
[----:B------:R-:W-:Y:S01]  /*3930*/  @!P2 IMAD.IADD R23, R23, 0x1, -R4 ;  /* 0x000000011717a824 */ /* 0x000fe200078e0a04 */
[C---:B------:R-:W-:Y:S01]  /*3940*/  ISETP.GT.U32.AND P2, PT, R4.reuse, R26, PT ;  /* 0x0000001a0400720c */ /* 0x040fe20003f44070 */
[----:B------:R-:W-:Y:S01]  /*3950*/  IMAD R27, R4, R2, R27 ;  /* 0x00000002041b7224 */ /* 0x000fe200078e021b */
[----:B------:R-:W-:Y:S01]  /*3960*/  IABS R2, R8 ;  /* 0x0000000800027213 */ /* 0x000fe20000000000 */
[----:B------:R-:W-:Y:S02]  /*3970*/  IMAD.MOV R6, RZ, RZ, -R6 ;  /* 0x000000ffff067224 */ /* 0x000fe400078e0a06 */
[C---:B0-----:R-:W-:Y:S02]  /*3980*/  VIADD R19, R0.reuse, 0xe ;  /* 0x0000000e00137836 */ /* 0x041fe40000000000 */
[----:B------:R-:W-:Y:S01]  /*3990*/  VIADD R18, R0, 0xc ;  /* 0x0000000c00127836 */ /* 0x000fe20000000000 */
[----:B------:R-:W-:Y:S01]  /*39a0*/  @!P6 IADD3 R24, R24, -R4, RZ ;  /* 0x800000041818e210 */ /* 0x000fe20007ffe0ff */
[----:B------:R-:W-:Y:S01]  /*39b0*/  VIADD R16, R0, 0xa ;  /* 0x0000000a00107836 */ /* 0x000fe20000000000 */
[----:B------:R-:W-:Y:S01]  /*39c0*/  IABS R5, R19 ;  /* 0x0000001300057213 */ /* 0x000fe20000000000 */
[C---:B------:R-:W-:Y:S01]  /*39d0*/  IMAD R28, R4.reuse, R6, R28 ;  /* 0x00000006041c7224 */ /* 0x040fe200078e021c */
[----:B------:R-:W-:Y:S01]  /*39e0*/  IABS R10, R18 ;  /* 0x00000012000a7213 */ /* 0x000fe20000000000 */
[----:B------:R-:W-:Y:S01]  /*39f0*/  IMAD.HI.U32 R6, R9, R2, RZ ;  /* 0x0000000209067227 */ /* 0x000fe200078e00ff */
[----:B------:R-:W-:Y:S01]  /*3a00*/  IABS R7, R16 ;  /* 0x0000001000077213 */ /* 0x000fe20000000000 */
[----:B------:R0:W-:Y:S01]  /*3a10*/  STL [R1+0xaec], R19 ;  /* 0x000aec1301007387 */ /* 0x0001e20000100800 */
[----:B------:R-:W-:Y:S01]  /*3a20*/  ISETP.GT.U32.AND P6, PT, R4, R27, PT ;  /* 0x0000001b0400720c */ /* 0x000fe20003fc4070 */
[----:B------:R-:W-:-:S02]  /*3a30*/  IMAD.MOV R6, RZ, RZ, -R6 ;  /* 0x000000ffff067224 */ /* 0x000fc400078e0a06 */
[----:B------:R-:W-:-:S04]  /*3a40*/  IMAD.HI.U32 R12, R9, R5, RZ ;  /* 0x00000005090c7227 */ /* 0x000fc800078e00ff */
[----:B------:R-:W-:Y:S01]  /*3a50*/  @!P2 IMAD.IADD R26, R26, 0x1, -R4 ;  /* 0x000000011a1aa824 */ /* 0x000fe200078e0a04 */
[----:B------:R-:W-:Y:S01]  /*3a60*/  ISETP.GE.AND P2, PT, R11, RZ, PT ;  /* 0x000000ff0b00720c */ /* 0x000fe20003f46270 */
[----:B------:R-:W-:-:S04]  /*3a70*/  IMAD.HI.U32 R8, R9, R10, RZ ;  /* 0x0000000a09087227 */ /* 0x000fc800078e00ff */
[----:B------:R-:W-:Y:S01]  /*3a80*/  @!P3 IMAD.IADD R25, R25, 0x1, -R4 ;  /* 0x000000011919b824 */ /* 0x000fe200078e0a04 */
[C---:B------:R-:W-:Y:S01]  /*3a90*/  ISETP.GT.U32.AND P3, PT, R4.reuse, R28, PT ;  /* 0x0000001c0400720c */ /* 0x040fe20003f64070 */
[----:B------:R-:W-:Y:S02]  /*3aa0*/  IMAD R2, R4, R6, R2 ;  /* 0x0000000604027224 */ /* 0x000fe400078e0202 */
[----:B------:R-:W-:-:S04]  /*3ab0*/  IMAD.HI.U32 R11, R9, R7, RZ ;  /* 0x00000007090b7227 */ /* 0x000fc800078e00ff */
[----:B------:R-:W-:Y:S02]  /*3ac0*/  IMAD.MOV R6, RZ, RZ, -R12 ;  /* 0x000000ffff067224 */ /* 0x000fe400078e0a0c */
[----:B------:R-:W-:Y:S02]  /*3ad0*/  IMAD.MOV R8, RZ, RZ, -R8 ;  /* 0x000000ffff087224 */ /* 0x000fe400078e0a08 */
[C---:B------:R-:W-:Y:S02]  /*3ae0*/  VIADD R15, R0.reuse, 0x8 ;  /* 0x00000008000f7836 */ /* 0x040fe40000000000 */
[C---:B------:R-:W-:Y:S02]  /*3af0*/  VIADD R17, R0.reuse, 0x6 ;  /* 0x0000000600117836 */ /* 0x040fe40000000000 */
[----:B------:R-:W-:Y:S02]  /*3b00*/  IMAD.MOV R11, RZ, RZ, -R11 ;  /* 0x000000ffff0b7224 */ /* 0x000fe400078e0a0b */
[----:B------:R-:W-:-:S02]  /*3b10*/  VIADD R14, R0, 0x4 ;  /* 0x00000004000e7836 */ /* 0x000fc40000000000 */
[C---:B------:R-:W-:Y:S02]  /*3b20*/  IMAD R5, R4.reuse, R6, R5 ;  /* 0x0000000604057224 */ /* 0x040fe400078e0205 */
[C---:B------:R-:W-:Y:S01]  /*3b30*/  IMAD R6, R4.reuse, R8, R10 ;  /* 0x0000000804067224 */ /* 0x040fe200078e020a */
[----:B------:R-:W-:Y:S01]  /*3b40*/  IABS R8, R15 ;  /* 0x0000000f00087213 */ /* 0x000fe20000000000 */
[----:B------:R-:W-:Y:S01]  /*3b50*/  IMAD R7, R4, R11, R7 ;  /* 0x0000000b04077224 */ /* 0x000fe200078e0207 */
[----:B------:R-:W-:Y:S01]  /*3b60*/  IABS R10, R17 ;  /* 0x00000011000a7213 */ /* 0x000fe20000000000 */
[----:B------:R-:W-:Y:S01]  /*3b70*/  VIADD R13, R0, 0x2 ;  /* 0x00000002000d7836 */ /* 0x000fe20000000000 */
[----:B------:R-:W-:Y:S01]  /*3b80*/  IABS R11, R14 ;  /* 0x0000000e000b7213 */ /* 0x000fe20000000000 */
[----:B------:R-:W-:-:S03]  /*3b90*/  IMAD.HI.U32 R20, R9, R8, RZ ;  /* 0x0000000809147227 */ /* 0x000fc600078e00ff */
[----:B------:R-:W-:Y:S01]  /*3ba0*/  IABS R12, R13 ;  /* 0x0000000d000c7213 */ /* 0x000fe20000000000 */
[----:B0-----:R-:W-:-:S04]  /*3bb0*/  IMAD.HI.U32 R19, R9, R10, RZ ;  /* 0x0000000a09137227 */ /* 0x001fc800078e00ff */
[----:B------:R-:W-:Y:S01]  /*3bc0*/  @!P3 IMAD.IADD R28, R28, 0x1, -R4 ;  /* 0x000000011c1cb824 */ /* 0x000fe200078e0a04 */
[----:B------:R-:W-:Y:S01]  /*3bd0*/  ISETP.GE.AND P3, PT, R3, RZ, PT ;  /* 0x000000ff0300720c */ /* 0x000fe20003f66270 */
[----:B------:R-:W-:Y:S01]  /*3be0*/  IMAD.HI.U32 R22, R9, R11, RZ ;  /* 0x0000000b09167227 */ /* 0x000fe200078e00ff */
[----:B------:R-:W-:-:S03]  /*3bf0*/  IABS R3, R0 ;  /* 0x0000000000037213 */ /* 0x000fc60000000000 */
[----:B------:R-:W-:Y:S02]  /*3c00*/  IMAD.MOV R20, RZ, RZ, -R20 ;  /* 0x000000ffff147224 */ /* 0x000fe400078e0a14 */
[----:B------:R-:W-:Y:S02]  /*3c10*/  IMAD.MOV R19, RZ, RZ, -R19 ;  /* 0x000000ffff137224 */ /* 0x000fe400078e0a13 */
[----:B------:R-:W-:Y:S02]  /*3c20*/  IMAD.MOV R22, RZ, RZ, -R22 ;  /* 0x000000ffff167224 */ /* 0x000fe400078e0a16 */
[----:B------:R-:W-:-:S04]  /*3c30*/  IMAD.HI.U32 R29, R9, R12, RZ ;  /* 0x0000000c091d7227 */ /* 0x000fc800078e00ff */
[C---:B------:R-:W-:Y:S02]  /*3c40*/  IMAD R8, R4.reuse, R20, R8 ;  /* 0x0000001404087224 */ /* 0x040fe400078e0208 */
[----:B------:R-:W-:Y:S01]  /*3c50*/  IMAD.HI.U32 R3, R9, R3, RZ ;  /* 0x0000000309037227 */ /* 0x000fe200078e00ff */
[----:B------:R-:W2:Y:S03]  /*3c60*/  LDL.LU R20, [R1+0xaf0] ;  /* 0x000af00001147983 */ /* 0x000ea60000300800 */
[C---:B------:R-:W-:Y:S02]  /*3c70*/  IMAD R9, R4.reuse, R19, R10 ;  /* 0x0000001304097224 */ /* 0x040fe400078e020a */
[----:B------:R-:W3:Y:S01]  /*3c80*/  LDL.LU R19, [R1+0xaec] ;  /* 0x000aec0001137983 */ /* 0x000ee20000300800 */
[C---:B------:R-:W-:Y:S02]  /*3c90*/  IMAD R10, R4.reuse, R22, R11 ;  /* 0x00000016040a7224 */ /* 0x040fe400078e020b */
[----:B------:R-:W-:Y:S01]  /*3ca0*/  @!P6 IMAD.IADD R27, R27, 0x1, -R4 ;  /* 0x000000011b1be824 */ /* 0x000fe200078e0a04 */
[----:B------:R-:W4:Y:S01]  /*3cb0*/  LDL.LU R22, [R1+0xae8] ;  /* 0x000ae80001167983 */ /* 0x000f220000300800 */
[----:B------:R-:W-:Y:S01]  /*3cc0*/  ISETP.GT.U32.AND P6, PT, R4, R2, PT ;  /* 0x000000020400720c */ /* 0x000fe20003fc4070 */
[----:B------:R-:W-:-:S12]  /*3cd0*/  IMAD.MOV R29, RZ, RZ, -R29 ;  /* 0x000000ffff1d7224 */ /* 0x000fd800078e0a1d */
[----:B------:R-:W-:Y:S01]  /*3ce0*/  @!P6 IMAD.IADD R2, R2, 0x1, -R4 ;  /* 0x000000010202e824 */ /* 0x000fe200078e0a04 */
[C---:B------:R-:W-:Y:S01]  /*3cf0*/  ISETP.GT.U32.AND P6, PT, R4.reuse, R5, PT ;  /* 0x000000050400720c */ /* 0x040fe20003fc4070 */
[----:B------:R-:W-:Y:S01]  /*3d00*/  @!P0 IMAD.MOV R21, RZ, RZ, -R21 ;  /* 0x000000ffff158224 */ /* 0x000fe200078e0a15 */
[C---:B------:R-:W-:Y:S01]  /*3d10*/  ISETP.GT.U32.AND P0, PT, R4.reuse, R27, PT ;  /* 0x0000001b0400720c */ /* 0x040fe20003f04070 */
[C---:B------:R-:W-:Y:S02]  /*3d20*/  IMAD R11, R4.reuse, R29, R12 ;  /* 0x0000001d040b7224 */ /* 0x040fe400078e020c */
[----:B------:R-:W-:Y:S01]  /*3d30*/  @!P5 IMAD.MOV R23, RZ, RZ, -R23 ;  /* 0x000000ffff17d224 */ /* 0x000fe200078e0a17 */
[----:B------:R-:W3:Y:S01]  /*3d40*/  LDL.LU R29, [R1+0xae4] ;  /* 0x000ae400011d7983 */ /* 0x000ee20000300800 */
[----:B------:R-:W-:Y:S01]  /*3d50*/  @!P2 IMAD.MOV R24, RZ, RZ, -R24 ;  /* 0x000000ffff18a224 */ /* 0x000fe200078e0a18 */
[----:B------:R-:W-:-:S05]  /*3d60*/  ISETP.GT.U32.AND P5, PT, R4, R2, PT ;  /* 0x000000020400720c */ /* 0x000fca0003fa4070 */
[--C-:B------:R-:W-:Y:S01]  /*3d70*/  @!P6 IMAD.IADD R5, R5, 0x1, -R4.reuse ;  /* 0x000000010505e824 */ /* 0x100fe200078e0a04 */
[C---:B------:R-:W-:Y:S01]  /*3d80*/  ISETP.GT.U32.AND P6, PT, R4.reuse, R6, PT ;  /* 0x000000060400720c */ /* 0x040fe20003fc4070 */
[----:B------:R-:W-:Y:S02]  /*3d90*/  IMAD.MOV R12, RZ, RZ, -R3 ;  /* 0x000000ffff0c7224 */ /* 0x000fe400078e0a03 */
[----:B------:R-:W3:Y:S01]  /*3da0*/  LDL.LU R3, [R1+0xae0] ;  /* 0x000ae00001037983 */ /* 0x000ee20000300800 */
[C---:B------:R-:W-:Y:S01]  /*3db0*/  ISETP.GT.U32.AND P2, PT, R4.reuse, R5, PT ;  /* 0x000000050400720c */ /* 0x040fe20003f44070 */
[----:B------:R-:W-:Y:S01]  /*3dc0*/  @!P3 IMAD.MOV R25, RZ, RZ, -R25 ;  /* 0x000000ffff19b224 */ /* 0x000fe200078e0a19 */
[C---:B------:R-:W-:Y:S01]  /*3dd0*/  ISETP.GT.U32.AND P3, PT, R4.reuse, R7, PT ;  /* 0x000000070400720c */ /* 0x040fe20003f64070 */
[--C-:B------:R-:W-:Y:S01]  /*3de0*/  @!P0 IMAD.IADD R27, R27, 0x1, -R4.reuse ;  /* 0x000000011b1b8824 */ /* 0x100fe200078e0a04 */
[----:B------:R-:W-:Y:S01]  /*3df0*/  ISETP.GT.U32.AND P0, PT, R4, R9, PT ;  /* 0x000000090400720c */ /* 0x000fe20003f04070 */
[----:B------:R-:W-:Y:S01]  /*3e00*/  @!P5 IMAD.IADD R2, R2, 0x1, -R4 ;  /* 0x000000010202d824 */ /* 0x000fe200078e0a04 */
[----:B------:R-:W-:-:S07]  /*3e10*/  ISETP.GT.U32.AND P5, PT, R4, R11, PT ;  /* 0x0000000b0400720c */ /* 0x000fce0003fa4070 */
[--C-:B------:R-:W-:Y:S02]  /*3e20*/  @!P2 IMAD.IADD R5, R5, 0x1, -R4.reuse ;  /* 0x000000010505a824 */ /* 0x100fe400078e0a04 */
[--C-:B------:R-:W-:Y:S02]  /*3e30*/  @!P6 IMAD.IADD R6, R6, 0x1, -R4.reuse ;  /* 0x000000010606e824 */ /* 0x100fe400078e0a04 */
[--C-:B------:R-:W-:Y:S02]  /*3e40*/  @!P3 IMAD.IADD R7, R7, 0x1, -R4.reuse ;  /* 0x000000010707b824 */ /* 0x100fe400078e0a04 */
[--C-:B------:R-:W-:Y:S01]  /*3e50*/  @!P0 IMAD.IADD R9, R9, 0x1, -R4.reuse ;  /* 0x0000000109098824 */ /* 0x100fe200078e0a04 */
[----:B------:R-:W-:Y:S01]  /*3e60*/  ISETP.GT.U32.AND P6, PT, R4, R6, PT ;  /* 0x000000060400720c */ /* 0x000fe20003fc4070 */
[----:B------:R-:W-:Y:S01]  /*3e70*/  @!P5 IMAD.IADD R11, R11, 0x1, -R4 ;  /* 0x000000010b0bd824 */ /* 0x000fe200078e0a04 */
[----:B------:R-:W-:-:S11]  /*3e80*/  ISETP.GE.AND P5, PT, R18, RZ, PT ;  /* 0x000000ff1200720c */ /* 0x000fd60003fa6270 */
[----:B------:R-:W-:-:S04]  /*3e90*/  @!P6 IMAD.IADD R6, R6, 0x1, -R4 ;  /* 0x000000010606e824 */ /* 0x000fc800078e0a04 */
[----:B------:R-:W-:Y:S02]  /*3ea0*/  @!P5 IMAD.MOV R6, RZ, RZ, -R6 ;  /* 0x000000ffff06d224 */ /* 0x000fe400078e0a06 */
[----:B--2---:R-:W-:Y:S01]  /*3eb0*/  @!P1 IMAD.MOV R20, RZ, RZ, -R20 ;  /* 0x000000ffff149224 */ /* 0x004fe200078e0a14 */
[----:B------:R-:W-:-:S04]  /*3ec0*/  ISETP.GT.U32.AND P1, PT, R4, R26, PT ;  /* 0x0000001a0400720c */ /* 0x000fc80003f24070 */
[----:B------:R0:W-:Y:S01]  /*3ed0*/  STL [R1+0xa98], R20 ;  /* 0x000a981401007387 */ /* 0x0001e20000100800 */
[----:B----4-:R-:W-:Y:S01]  /*3ee0*/  @!P4 IMAD.MOV R22, RZ, RZ, -R22 ;  /* 0x000000ffff16c224 */ /* 0x010fe200078e0a16 */
[----:B------:R-:W-:Y:S02]  /*3ef0*/  ISETP.GT.U32.AND P4, PT, R4, R28, PT ;  /* 0x0000001c0400720c */ /* 0x000fe40003f84070 */
[----:B0-----:R-:W-:-:S05]  /*3f00*/  IABS R20, R0 ;  /* 0x0000000000147213 */ /* 0x001fca0000000000 */
[----:B------:R-:W-:Y:S01]  /*3f10*/  @!P1 IMAD.IADD R26, R26, 0x1, -R4 ;  /* 0x000000011a1a9824 */ /* 0x000fe200078e0a04 */
[C---:B------:R-:W-:Y:S01]  /*3f20*/  ISETP.GT.U32.AND P1, PT, R4.reuse, R8, PT ;  /* 0x000000080400720c */ /* 0x040fe20003f24070 */
[----:B------:R-:W-:Y:S02]  /*3f30*/  IMAD R12, R4, R12, R20 ;  /* 0x0000000c040c7224 */ /* 0x000fe400078e0214 */
[----:B------:R-:W-:Y:S02]  /*3f40*/  VIADD R20, R0, 0x16 ;  /* 0x0000001600147836 */ /* 0x000fe40000000000 */
[----:B------:R-:W-:Y:S01]  /*3f50*/  @!P4 IMAD.IADD R28, R28, 0x1, -R4 ;  /* 0x000000011c1cc824 */ /* 0x000fe200078e0a04 */
[----:B------:R-:W-:Y:S02]  /*3f60*/  ISETP.GT.U32.AND P4, PT, R4, R10, PT ;  /* 0x0000000a0400720c */ /* 0x000fe40003f84070 */
[----:B------:R-:W-:Y:S01]  /*3f70*/  ISETP.GE.AND P2, PT, R20, RZ, PT ;  /* 0x000000ff1400720c */ /* 0x000fe20003f46270 */
[----:B------:R-:W-:Y:S01]  /*3f80*/  VIADD R20, R0, 0x14 ;  /* 0x0000001400147836 */ /* 0x000fe20000000000 */
[----:B------:R0:W-:Y:S04]  /*3f90*/  STL [R1+0xa9c], R21 ;  /* 0x000a9c1501007387 */ /* 0x0001e80000100800 */
[----:B------:R-:W-:Y:S01]  /*3fa0*/  ISETP.GE.AND P3, PT, R20, RZ, PT ;  /* 0x000000ff1400720c */ /* 0x000fe20003f66270 */
[----:B------:R-:W-:-:S02]  /*3fb0*/  VIADD R20, R0, 0x10 ;  /* 0x0000001000147836 */ /* 0x000fc40000000000 */
[----:B0-----:R-:W-:Y:S02]  /*3fc0*/  VIADD R21, R0, 0x12 ;  /* 0x0000001200157836 */ /* 0x001fe40000000000 */
[--C-:B------:R-:W-:Y:S01]  /*3fd0*/  @!P1 IMAD.IADD R8, R8, 0x1, -R4.reuse ;  /* 0x0000000108089824 */ /* 0x100fe200078e0a04 */
[----:B------:R-:W-:Y:S01]  /*3fe0*/  ISETP.GE.AND P0, PT, R20, RZ, PT ;  /* 0x000000ff1400720c */ /* 0x000fe20003f06270 */
[----:B------:R-:W-:Y:S01]  /*3ff0*/  @!P4 IMAD.IADD R10, R10, 0x1, -R4 ;  /* 0x000000010a0ac824 */ /* 0x000fe200078e0a04 */
[----:B------:R-:W-:Y:S02]  /*4000*/  ISETP.GE.AND P1, PT, R21, RZ, PT ;  /* 0x000000ff1500720c */ /* 0x000fe40003f26270 */
[----:B---3--:R-:W-:Y:S01]  /*4010*/  ISETP.GE.AND P4, PT, R19, RZ, PT ;  /* 0x000000ff1300720c */ /* 0x008fe20003f86270 */
[----:B------:R-:W-:Y:S01]  /*4020*/  @!P2 IMAD.MOV R26, RZ, RZ, -R26 ;  /* 0x000000ffff1aa224 */ /* 0x000fe200078e0a1a */
[C---:B------:R-:W-:Y:S01]  /*4030*/  ISETP.GT.U32.AND P2, PT, R4.reuse, R7, PT ;  /* 0x000000070400720c */ /* 0x040fe20003f44070 */
[----:B------:R-:W-:Y:S01]  /*4040*/  @!P3 IMAD.MOV R27, RZ, RZ, -R27 ;  /* 0x000000ffff1bb224 */ /* 0x000fe200078e0a1b */
[C---:B------:R-:W-:Y:S01]  /*4050*/  ISETP.GT.U32.AND P3, PT, R4.reuse, R8, PT ;  /* 0x000000080400720c */ /* 0x040fe20003f64070 */
[----:B------:R-:W-:Y:S01]  /*4060*/  STL [R1+0xaa0], R22 ;  /* 0x000aa01601007387 */ /* 0x000fe20000100800 */
[----:B------:R-:W-:Y:S01]  /*4070*/  ISETP.GT.U32.AND P6, PT, R4, R12, PT ;  /* 0x0000000c0400720c */ /* 0x000fe20003fc4070 */
[----:B------:R-:W0:Y:S02]  /*4080*/  LDC R19, c[0x0][0x230] ;  /* 0x00008c00ff137b82 */ /* 0x000e240000000800 */
[----:B------:R-:W-:Y:S01]  /*4090*/  STL [R1+0xaa4], R23 ;  /* 0x000aa41701007387 */ /* 0x000fe20000100800 */
[----:B------:R-:W-:-:S02]  /*40a0*/  @!P0 IMAD.MOV R2, RZ, RZ, -R2 ;  /* 0x000000ffff028224 */ /* 0x000fc400078e0a02 */
[----:B------:R-:W-:Y:S01]  /*40b0*/  @!P1 IMAD.MOV R28, RZ, RZ, -R28 ;  /* 0x000000ffff1c9224 */ /* 0x000fe200078e0a1c */
[----:B------:R-:W-:Y:S01]  /*40c0*/  STL [R1+0xaa8], R24 ;  /* 0x000aa81801007387 */ /* 0x000fe20000100800 */
[----:B------:R-:W-:-:S03]  /*40d0*/  @!P4 IMAD.MOV R5, RZ, RZ, -R5 ;  /* 0x000000ffff05c224 */ /* 0x000fc600078e0a05 */
[----:B------:R-:W-:Y:S04]  /*40e0*/  STL [R1+0xaac], R25 ;  /* 0x000aac1901007387 */ /* 0x000fe80000100800 */
[----:B------:R-:W-:Y:S01]  /*40f0*/  STL [R1+0xab0], R26 ;  /* 0x000ab01a01007387 */ /* 0x000fe20000100800 */
[----:B------:R-:W-:-:S03]  /*4100*/  @!P2 IMAD.IADD R7, R7, 0x1, -R4 ;  /* 0x000000010707a824 */ /* 0x000fc600078e0a04 */
[----:B------:R-:W-:Y:S01]  /*4110*/  STL [R1+0xab4], R27 ;  /* 0x000ab41b01007387 */ /* 0x000fe20000100800 */
[----:B------:R-:W-:-:S03]  /*4120*/  ISETP.GT.U32.AND P0, PT, R4, R10, PT ;  /* 0x0000000a0400720c */ /* 0x000fc60003f04070 */
[----:B------:R-:W-:Y:S01]  /*4130*/  STL [R1+0xab8], R28 ;  /* 0x000ab81c01007387 */ /* 0x000fe20000100800 */
[----:B------:R-:W-:-:S03]  /*4140*/  ISETP.GE.AND P2, PT, R16, RZ, PT ;  /* 0x000000ff1000720c */ /* 0x000fc60003f46270 */
[----:B------:R-:W-:Y:S01]  /*4150*/  STL [R1+0xabc], R2 ;  /* 0x000abc0201007387 */ /* 0x000fe20000100800 */
[----:B------:R-:W-:-:S03]  /*4160*/  @!P3 IMAD.IADD R8, R8, 0x1, -R4 ;  /* 0x000000010808b824 */ /* 0x000fc600078e0a04 */
[----:B------:R-:W-:Y:S01]  /*4170*/  STL [R1+0xac0], R5 ;  /* 0x000ac00501007387 */ /* 0x000fe20000100800 */
[----:B------:R-:W-:-:S03]  /*4180*/  ISETP.GE.AND P3, PT, R15, RZ, PT ;  /* 0x000000ff0f00720c */ /* 0x000fc60003f66270 */
[----:B------:R-:W-:Y:S04]  /*4190*/  STL [R1+0xac4], R6 ;  /* 0x000ac40601007387 */ /* 0x000fe80000100800 */
[----:B------:R-:W2:Y:S01]  /*41a0*/  LDL.LU R16, [R1+0x8] ;  /* 0x0000080001107983 */ /* 0x000ea20000300800 */
[----:B------:R-:W-:-:S03]  /*41b0*/  @!P6 IMAD.IADD R12, R12, 0x1, -R4 ;  /* 0x000000010c0ce824 */ /* 0x000fc600078e0a04 */
[----:B------:R-:W3:Y:S01]  /*41c0*/  LDL.LU R15, [R1+0x4] ;  /* 0x00000400010f7983 */ /* 0x000ee20000300800 */
[----:B------:R-:W-:Y:S01]  /*41d0*/  ISETP.GT.U32.AND P6, PT, R4, R11, PT ;  /* 0x0000000b0400720c */ /* 0x000fe20003fc4070 */
[--C-:B------:R-:W-:Y:S01]  /*41e0*/  @!P0 IMAD.IADD R10, R10, 0x1, -R4.reuse ;  /* 0x000000010a0a8824 */ /* 0x100fe200078e0a04 */
[----:B------:R-:W-:Y:S02]  /*41f0*/  ISETP.GE.AND P0, PT, R14, RZ, PT ;  /* 0x000000ff0e00720c */ /* 0x000fe40003f06270 */
[----:B------:R-:W4:Y:S09]  /*4200*/  LDL.LU R14, [R1] ;  /* 0x00000000010e7983 */ /* 0x000f320000300800 */
[----:B------:R-:W-:Y:S01]  /*4210*/  @!P6 IMAD.IADD R11, R11, 0x1, -R4 ;  /* 0x000000010b0be824 */ /* 0x000fe200078e0a04 */
[----:B------:R-:W-:-:S02]  /*4220*/  ISETP.GE.AND P6, PT, R13, RZ, PT ;  /* 0x000000ff0d00720c */ /* 0x000fc40003fc6270 */
[----:B------:R-:W4:Y:S01]  /*4230*/  LDL.LU R13, [R1+0x48] ;  /* 0x00004800010d7983 */ /* 0x000f220000300800 */
[C---:B------:R-:W-:Y:S02]  /*4240*/  ISETP.GT.U32.AND P1, PT, R4.reuse, R9, PT ;  /* 0x000000090400720c */ /* 0x040fe40003f24070 */
[----:B------:R-:W-:Y:S02]  /*4250*/  ISETP.GT.U32.AND P4, PT, R4, R12, PT ;  /* 0x0000000c0400720c */ /* 0x000fe40003f84070 */
[----:B------:R-:W-:-:S09]  /*4260*/  ISETP.GE.AND P5, PT, R0, RZ, PT ;  /* 0x000000ff0000720c */ /* 0x000fd20003fa6270 */
[--C-:B------:R-:W-:Y:S01]  /*4270*/  @!P1 IMAD.IADD R9, R9, 0x1, -R4.reuse ;  /* 0x0000000109099824 */ /* 0x100fe200078e0a04 */
[----:B------:R-:W-:Y:S01]  /*4280*/  ISETP.GE.AND P1, PT, R17, RZ, PT ;  /* 0x000000ff1100720c */ /* 0x000fe20003f26270 */
[----:B0-----:R-:W-:Y:S02]  /*4290*/  VIADD R19, R19, 0x1f ;  /* 0x0000001f13137836 */ /* 0x001fe40000000000 */
[----:B------:R-:W-:Y:S02]  /*42a0*/  @!P2 IMAD.MOV R7, RZ, RZ, -R7 ;  /* 0x000000ffff07a224 */ /* 0x000fe400078e0a07 */
[----:B------:R-:W-:Y:S01]  /*42b0*/  @!P4 IMAD.IADD R12, R12, 0x1, -R4 ;  /* 0x000000010c0cc824 */ /* 0x000fe200078e0a04 */
[----:B------:R-:W-:Y:S01]  /*42c0*/  ISETP.NE.AND P4, PT, R3, RZ, PT ;  /* 0x000000ff0300720c */ /* 0x000fe20003f85270 */
[----:B------:R-:W-:Y:S01]  /*42d0*/  @!P3 IMAD.MOV R8, RZ, RZ, -R8 ;  /* 0x000000ffff08b224 */ /* 0x000fe200078e0a08 */
[----:B------:R-:W-:Y:S01]  /*42e0*/  LOP3.LUT R3, RZ, R3, RZ, 0x33, !PT ;  /* 0x00000003ff037212 */ /* 0x000fe200078e33ff */
[----:B------:R-:W-:Y:S01]  /*42f0*/  @!P0 IMAD.MOV R10, RZ, RZ, -R10 ;  /* 0x000000ffff0a8224 */ /* 0x000fe200078e0a0a */
[----:B------:R-:W-:Y:S01]  /*4300*/  SHF.R.S32.HI R18, RZ, 0x1f, R19 ;  /* 0x0000001fff127819 */ /* 0x000fe20000011413 */
[----:B------:R-:W-:-:S02]  /*4310*/  @!P6 IMAD.MOV R11, RZ, RZ, -R11 ;  /* 0x000000ffff0be224 */ /* 0x000fc400078e0a0b */
[----:B------:R-:W-:Y:S01]  /*4320*/  @!P1 IMAD.MOV R9, RZ, RZ, -R9 ;  /* 0x000000ffff099224 */ /* 0x000fe200078e0a09 */
[----:B------:R-:W-:Y:S01]  /*4330*/  STL [R1+0xac8], R7 ;  /* 0x000ac80701007387 */ /* 0x000fe20000100800 */
[----:B------:R-:W-:Y:S01]  /*4340*/  @!P5 IMAD.MOV R12, RZ, RZ, -R12 ;  /* 0x000000ffff0cd224 */ /* 0x000fe200078e0a0c */
[----:B------:R-:W-:Y:S02]  /*4350*/  LEA.HI R0, R18, R19, RZ, 0x5 ;  /* 0x0000001312007211 */ /* 0x000fe400078f28ff */
[----:B------:R-:W-:Y:S04]  /*4360*/  STL [R1+0xacc], R8 ;  /* 0x000acc0801007387 */ /* 0x000fe80000100800 */
[----:B------:R-:W-:Y:S04]  /*4370*/  STL [R1+0xad0], R9 ;  /* 0x000ad00901007387 */ /* 0x000fe80000100800 */
[----:B------:R-:W-:Y:S04]  /*4380*/  STL [R1+0xad4], R10 ;  /* 0x000ad40a01007387 */ /* 0x000fe80000100800 */
[----:B------:R-:W-:Y:S04]  /*4390*/  STL [R1+0xad8], R11 ;  /* 0x000ad80b01007387 */ /* 0x000fe80000100800 */
[----:B------:R0:W-:Y:S04]  /*43a0*/  STL [R1+0xadc], R12 ;  /* 0x000adc0c01007387 */ /* 0x0001e80000100800 */
[----:B0-----:R-:W4:Y:S01]  /*43b0*/  LDL.LU R12, [R1+0x50] ;  /* 0x00005000010c7983 */ /* 0x001f220000300800 */
[----:B------:R-:W-:-:S02]  /*43c0*/  SEL R5, R3, R29, !P4 ;  /* 0x0000001d03057207 */ /* 0x000fc40006000000 */
[C---:B--2---:R-:W-:Y:S02]  /*43d0*/  SEL R2, R3.reuse, R16, !P4 ;  /* 0x0000001003027207 */ /* 0x044fe40006000000 */
[----:B---3--:R-:W-:-:S03]  /*43e0*/  SEL R0, R3, R15, !P4 ;  /* 0x0000000f03007207 */ /* 0x008fc60006000000 */
[----:B------:R4:W-:Y:S04]  /*43f0*/  STL [R1+0x2c], R2 ;  /* 0x00002c0201007387 */ /* 0x0009e80000100800 */
[----:B------:R-:W2:Y:S04]  /*4400*/  LDL.LU R11, [R1+0x54] ;  /* 0x00005400010b7983 */ /* 0x000ea80000300800 */
[----:B------:R0:W-:Y:S04]  /*4410*/  STL [R1+0x28], R0 ;  /* 0x0000280001007387 */ /* 0x0001e80000100800 */
[----:B------:R-:W3:Y:S04]  /*4420*/  LDL.LU R10, [R1+0x58] ;  /* 0x00005800010a7983 */ /* 0x000ee80000300800 */
[----:B------:R-:W3:Y:S01]  /*4430*/  LDL.LU R9, [R1+0x60] ;  /* 0x0000600001097983 */ /* 0x000ee20000300800 */
[----:B----4-:R-:W-:-:S03]  /*4440*/  SEL R2, R3, R14, !P4 ;  /* 0x0000000e03027207 */ /* 0x010fc60006000000 */
[----:B------:R-:W4:Y:S04]  /*4450*/  LDL.LU R8, [R1+0xd0] ;  /* 0x0000d00001087983 */ /* 0x000f280000300800 */
[----:B------:R-:W4:Y:S04]  /*4460*/  LDL.LU R7, [R1+0xd4] ;  /* 0x0000d40001077983 */ /* 0x000f280000300800 */
[----:B------:R-:W4:Y:S04]  /*4470*/  LDL.LU R4, [R1+0x70] ;  /* 0x0000700001047983 */ /* 0x000f280000300800 */
[----:B0-----:R-:W4:Y:S04]  /*4480*/  LDL.LU R0, [R1+0x78] ;  /* 0x0000780001007983 */ /* 0x001f280000300800 */
[----:B------:R-:W4:Y:S04]  /*4490*/  LDL.LU R29, [R1+0xcc] ;  /* 0x0000cc00011d7983 */ /* 0x000f280000300800 */
[----:B------:R0:W-:Y:S04]  /*44a0*/  STL [R1+0x24], R2 ;  /* 0x0000240201007387 */ /* 0x0001e80000100800 */
[----:B------:R1:W-:Y:S04]  /*44b0*/  STL [R1+0x18], R5 ;  /* 0x0000180501007387 */ /* 0x0003e80000100800 */
[----:B------:R-:W4:Y:S01]  /*44c0*/  LDL.LU R6, [R1+0xc4] ;  /* 0x0000c40001067983 */ /* 0x000f220000300800 */
[----:B0-----:R-:W-:-:S03]  /*44d0*/  SEL R2, R3, R13, !P4 ;  /* 0x0000000d03027207 */ /* 0x001fc60006000000 */
[----:B-1----:R-:W4:Y:S04]  /*44e0*/  LDL.LU R5, [R1+0xc8] ;  /* 0x0000c80001057983 */ /* 0x002f280000300800 */
[----:B------:R0:W-:Y:S04]  /*44f0*/  STL [R1+0x30], R2 ;  /* 0x0000300201007387 */ /* 0x0001e80000100800 */
[----:B0-----:R-:W4:Y:S04]  /*4500*/  LDL.LU R2, [R1+0x84] ;  /* 0x0000840001027983 */ /* 0x001f280000300800 */
[----:B------:R-:W4:Y:S04]  /*4510*/  LDL.LU R28, [R1+0x8c] ;  /* 0x00008c00011c7983 */ /* 0x000f280000300800 */
        /* <DEDUP_REMOVED lines=14> */
[----:B------:R-:W4:Y:S01]  /*4600*/  LDL.LU R13, [R1+0x34] ;  /* 0x00003400010d7983 */ /* 0x000f220000300800 */
[----:B------:R-:W-:-:S05]  /*4610*/  SEL R12, R3, R12, !P4 ;  /* 0x0000000c030c7207 */ /* 0x000fca0006000000 */
[----:B------:R0:W-:Y:S04]  /*4620*/  STL [R1+0x38], R12 ;  /* 0x0000380c01007387 */ /* 0x0001e80000100800 */
[----:B0-----:R-:W4:Y:S01]  /*4630*/  LDL.LU R12, [R1+0xadc] ;  /* 0x000adc00010c7983 */ /* 0x001f220000300800 */
[----:B--2---:R-:W-:-:S05]  /*4640*/  SEL R11, R3, R11, !P4 ;  /* 0x0000000b030b7207 */ /* 0x004fca0006000000 */
[----:B------:R0:W-:Y:S01]  /*4650*/  STL [R1+0x48], R11 ;  /* 0x0000480b01007387 */ /* 0x0001e20000100800 */
[C---:B---3--:R-:W-:Y:S02]  /*4660*/  SEL R10, R3.reuse, R10, !P4 ;  /* 0x0000000a030a7207 */ /* 0x048fe40006000000 */
[C---:B------:R-:W-:Y:S01]  /*4670*/  SEL R9, R3.reuse, R9, !P4 ;  /* 0x0000000903097207 */ /* 0x040fe20006000000 */
[----:B0-----:R-:W2:Y:S01]  /*4680*/  LDL.LU R11, [R1+0xad8] ;  /* 0x000ad800010b7983 */ /* 0x001ea20000300800 */
[----:B----4-:R-:W-:-:S03]  /*4690*/  SEL R8, R3, R8, !P4 ;  /* 0x0000000803087207 */ /* 0x010fc60006000000 */
[----:B------:R0:W-:Y:S01]  /*46a0*/  STL [R1+0x50], R10 ;  /* 0x0000500a01007387 */ /* 0x0001e20000100800 */
[C---:B------:R-:W-:Y:S02]  /*46b0*/  SEL R7, R3.reuse, R7, !P4 ;  /* 0x0000000703077207 */ /* 0x040fe40006000000 */
[C---:B------:R-:W-:Y:S01]  /*46c0*/  SEL R4, R3.reuse, R4, !P4 ;  /* 0x0000000403047207 */ /* 0x040fe20006000000 */
[----:B0-----:R-:W3:Y:S01]  /*46d0*/  LDL.LU R10, [R1+0xad4] ;  /* 0x000ad400010a7983 */ /* 0x001ee20000300800 */
[----:B------:R-:W-:-:S03]  /*46e0*/  SEL R29, R3, R29, !P4 ;  /* 0x0000001d031d7207 */ /* 0x000fc60006000000 */
[----:B------:R0:W-:Y:S01]  /*46f0*/  STL [R1+0x54], R9 ;  /* 0x0000540901007387 */ /* 0x0001e20000100800 */
[----:B------:R-:W-:-:S03]  /*4700*/  SEL R0, R3, R0, !P4 ;  /* 0x0000000003007207 */ /* 0x000fc60006000000 */
[----:B0-----:R-:W4:Y:S04]  /*4710*/  LDL.LU R9, [R1+0xad0] ;  /* 0x000ad00001097983 */ /* 0x001f280000300800 */
[----:B------:R0:W-:Y:S01]  /*4720*/  STL [R1+0x58], R8 ;  /* 0x0000580801007387 */ /* 0x0001e20000100800 */
[C---:B------:R-:W-:Y:S02]  /*4730*/  SEL R6, R3.reuse, R6, !P4 ;  /* 0x0000000603067207 */ /* 0x040fe40006000000 */
[C---:B------:R-:W-:Y:S01]  /*4740*/  SEL R5, R3.reuse, R5, !P4 ;  /* 0x0000000503057207 */ /* 0x040fe20006000000 */
[----:B0-----:R-:W2:Y:S04]  /*4750*/  LDL.LU R8, [R1+0xacc] ;  /* 0x000acc0001087983 */ /* 0x001ea80000300800 */
[----:B------:R0:W-:Y:S01]  /*4760*/  STL [R1+0x60], R7 ;  /* 0x0000600701007387 */ /* 0x0001e20000100800 */
[----:B------:R-:W-:-:S03]  /*4770*/  SEL R2, R3, R2, !P4 ;  /* 0x0000000203027207 */ /* 0x000fc60006000000 */
[----:B0-----:R-:W3:Y:S04]  /*4780*/  LDL.LU R7, [R1+0xac8] ;  /* 0x000ac80001077983 */ /* 0x001ee80000300800 */
[----:B------:R0:W-:Y:S01]  /*4790*/  STL [R1+0x64], R29 ;  /* 0x0000641d01007387 */ /* 0x0001e20000100800 */
[----:B------:R-:W-:-:S03]  /*47a0*/  SEL R28, R3, R28, !P4 ;  /* 0x0000001c031c7207 */ /* 0x000fc60006000000 */
[----:B0-----:R-:W4:Y:S04]  /*47b0*/  LDL.LU R29, [R1+0x3c] ;  /* 0x00003c00011d7983 */ /* 0x001f280000300800 */
[----:B------:R0:W-:Y:S01]  /*47c0*/  STL [R1+0x6c], R4 ;  /* 0x00006c0401007387 */ /* 0x0001e20000100800 */
[----:B------:R-:W-:-:S03]  /*47d0*/  SEL R27, R3, R27, !P4 ;  /* 0x0000001b031b7207 */ /* 0x000fc60006000000 */
[----:B0-----:R-:W2:Y:S04]  /*47e0*/  LDL.LU R4, [R1+0x20] ;  /* 0x0000200001047983 */ /* 0x001ea80000300800 */
[----:B------:R0:W-:Y:S01]  /*47f0*/  STL [R1+0x70], R0 ;  /* 0x0000700001007387 */ /* 0x0001e20000100800 */
[----:B------:R-:W-:-:S03]  /*4800*/  SEL R26, R3, R26, !P4 ;  /* 0x0000001a031a7207 */ /* 0x000fc60006000000 */
[----:B0-----:R-:W3:Y:S04]  /*4810*/  LDL.LU R0, [R1+0x1c] ;  /* 0x00001c0001007983 */ /* 0x001ee80000300800 */
        /* <DEDUP_REMOVED lines=39> */
[----:B------:R0:W-:Y:S04]  /*4a90*/  STL [R1+0xc0], R18 ;  /* 0x0000c01201007387 */ /* 0x0001e80000100800 */
[----:B0-----:R-:W2:Y:S04]  /*4aa0*/  LDL.LU R18, [R1+0xa90] ;  /* 0x000a900001127983 */ /* 0x001ea80000300800 */
[----:B------:R0:W-:Y:S04]  /*4ab0*/  STL [R1+0xb8], R17 ;  /* 0x0000b81101007387 */ /* 0x0001e80000100800 */
[----:B0-----:R-:W4:Y:S04]  /*4ac0*/  LDL.LU R17, [R1+0xa8c] ;  /* 0x000a8c0001117983 */ /* 0x001f280000300800 */
[----:B------:R0:W-:Y:S04]  /*4ad0*/  STL [R1+0xb4], R16 ;  /* 0x0000b41001007387 */ /* 0x0001e80000100800 */
[----:B0-----:R-:W3:Y:S04]  /*4ae0*/  LDL.LU R16, [R1+0xa88] ;  /* 0x000a880001107983 */ /* 0x001ee80000300800 */
[----:B------:R0:W-:Y:S04]  /*4af0*/  STL [R1+0xa8], R15 ;  /* 0x0000a80f01007387 */ /* 0x0001e80000100800 */
[----:B0-----:R-:W2:Y:S04]  /*4b00*/  LDL.LU R15, [R1+0xa84] ;  /* 0x000a8400010f7983 */ /* 0x001ea80000300800 */
[----:B------:R0:W-:Y:S04]  /*4b10*/  STL [R1+0x9c], R14 ;  /* 0x00009c0e01007387 */ /* 0x0001e80000100800 */
[----:B0-----:R-:W4:Y:S04]  /*4b20*/  LDL.LU R14, [R1+0xa80] ;  /* 0x000a8000010e7983 */ /* 0x001f280000300800 */
[----:B------:R0:W-:Y:S04]  /*4b30*/  STL [R1+0x98], R13 ;  /* 0x0000980d01007387 */ /* 0x0001e80000100800 */
[----:B0-----:R-:W3:Y:S01]  /*4b40*/  LDL.LU R13, [R1+0xa7c] ;  /* 0x000a7c00010d7983 */ /* 0x001ee20000300800 */
[----:B--2---:R-:W-:-:S02]  /*4b50*/  SEL R15, R3, R15, !P4 ;  /* 0x0000000f030f7207 */ /* 0x004fc40006000000 */
[C---:B----4-:R-:W-:Y:S02]  /*4b60*/  SEL R14, R3.reuse, R14, !P4 ;  /* 0x0000000e030e7207 */ /* 0x050fe40006000000 */
[----:B---3--:R-:W-:-:S05]  /*4b70*/  SEL R13, R3, R13, !P4 ;  /* 0x0000000d030d7207 */ /* 0x008fca0006000000 */
[----:B------:R0:W-:Y:S04]  /*4b80*/  STL [R1+0x88], R13 ;  /* 0x0000880d01007387 */ /* 0x0001e80000100800 */
[----:B0-----:R-:W2:Y:S04]  /*4b90*/  LDL.LU R13, [R1+0x40] ;  /* 0x00004000010d7983 */ /* 0x001ea80000300800 */
[----:B------:R0:W-:Y:S04]  /*4ba0*/  STL [R1+0x7c], R14 ;  /* 0x00007c0e01007387 */ /* 0x0001e80000100800 */
[----:B0-----:R-:W3:Y:S04]  /*4bb0*/  LDL.LU R14, [R1+0x4c] ;  /* 0x00004c00010e7983 */ /* 0x001ee80000300800 */
[----:B------:R0:W-:Y:S04]  /*4bc0*/  STL [R1+0x68], R15 ;  /* 0x0000680f01007387 */ /* 0x0001e80000100800 */
[----:B0-----:R-:W4:Y:S01]  /*4bd0*/  LDL.LU R15, [R1+0x44] ;  /* 0x00004400010f7983 */ /* 0x001f220000300800 */
[----:B------:R-:W-:-:S05]  /*4be0*/  SEL R16, R3, R16, !P4 ;  /* 0x0000001003107207 */ /* 0x000fca0006000000 */
[----:B------:R0:W-:Y:S02]  /*4bf0*/  STL [R1+0x5c], R16 ;  /* 0x00005c1001007387 */ /* 0x0001e40000100800 */
[C---:B0-----:R-:W-:Y:S02]  /*4c00*/  SEL R16, R3.reuse, R17, !P4 ;  /* 0x0000001103107207 */ /* 0x041fe40006000000 */
[----:B------:R-:W-:-:S03]  /*4c10*/  SEL R17, R3, R18, !P4 ;  /* 0x0000001203117207 */ /* 0x000fc60006000000 */
[----:B------:R4:W-:Y:S01]  /*4c20*/  STL [R1+0x34], R16 ;  /* 0x0000341001007387 */ /* 0x0009e20000100800 */
[----:B------:R-:W-:-:S03]  /*4c30*/  SEL R4, R3, R4, !P4 ;  /* 0x0000000403047207 */ /* 0x000fc60006000000 */
[----:B------:R-:W-:Y:S01]  /*4c40*/  STL [R1+0x14], R17 ;  /* 0x0000141101007387 */ /* 0x000fe20000100800 */
[C---:B------:R-:W-:Y:S02]  /*4c50*/  SEL R19, R3.reuse, R19, !P4 ;  /* 0x0000001303137207 */ /* 0x040fe40006000000 */
[C---:B------:R-:W-:Y:S02]  /*4c60*/  SEL R20, R3.reuse, R20, !P4 ;  /* 0x0000001403147207 */ /* 0x040fe40006000000 */
[C---:B------:R-:W-:Y:S02]  /*4c70*/  SEL R21, R3.reuse, R21, !P4 ;  /* 0x0000001503157207 */ /* 0x040fe40006000000 */
[C---:B------:R-:W-:Y:S02]  /*4c80*/  SEL R22, R3.reuse, R22, !P4 ;  /* 0x0000001603167207 */ /* 0x040fe40006000000 */
[C---:B------:R-:W-:Y:S02]  /*4c90*/  SEL R23, R3.reuse, R23, !P4 ;  /* 0x0000001703177207 */ /* 0x040fe40006000000 */
[----:B------:R-:W-:-:S02]  /*4ca0*/  SEL R24, R3, R24, !P4 ;  /* 0x0000001803187207 */ /* 0x000fc40006000000 */
[C---:B----4-:R-:W-:Y:S02]  /*4cb0*/  SEL R16, R3.reuse, R15, !P4 ;  /* 0x0000000f03107207 */ /* 0x050fe40006000000 */
[C---:B---3--:R-:W-:Y:S02]  /*4cc0*/  SEL R15, R3.reuse, R14, !P4 ;  /* 0x0000000e030f7207 */ /* 0x048fe40006000000 */
[C---:B--2---:R-:W-:Y:S02]  /*4cd0*/  SEL R14, R3.reuse, R13, !P4 ;  /* 0x0000000d030e7207 */ /* 0x044fe40006000000 */
[C---:B------:R-:W-:Y:S01]  /*4ce0*/  SEL R13, R3.reuse, R29, !P4 ;  /* 0x0000001d030d7207 */ /* 0x040fe20006000000 */
[----:B------:R-:W-:Y:S04]  /*4cf0*/  STL [R1+0x10], R16 ;  /* 0x0000101001007387 */ /* 0x000fe80000100800 */
[----:B------:R-:W-:Y:S04]  /*4d00*/  STL [R1+0xc], R15 ;  /* 0x00000c0f01007387 */ /* 0x000fe80000100800 */
[----:B------:R-:W-:Y:S01]  /*4d10*/  STL [R1+0x8], R14 ;  /* 0x0000080e01007387 */ /* 0x000fe20000100800 */
[----:B------:R-:W-:-:S03]  /*4d20*/  SEL R29, R3, R0, !P4 ;  /* 0x00000000031d7207 */ /* 0x000fc60006000000 */
[----:B------:R0:W-:Y:S04]  /*4d30*/  STL [R1+0x4], R13 ;  /* 0x0000040d01007387 */ /* 0x0001e80000100800 */
[----:B0-----:R-:W2:Y:S04]  /*4d40*/  LDL.LU R13, [R1+0x28] ;  /* 0x00002800010d7983 */ /* 0x001ea80000300800 */
[----:B------:R-:W-:Y:S04]  /*4d50*/  STL [R1], R4 ;  /* 0x0000000401007387 */ /* 0x000fe80000100800 */
[----:B------:R-:W3:Y:S04]  /*4d60*/  LDL.LU R14, [R1+0x24] ;  /* 0x00002400010e7983 */ /* 0x000ee80000300800 */
[----:B------:R-:W4:Y:S04]  /*4d70*/  LDL.LU R15, [R1+0x18] ;  /* 0x00001800010f7983 */ /* 0x000f280000300800 */
[----:B------:R-:W4:Y:S04]  /*4d80*/  LDL.LU R16, [R1+0x30] ;  /* 0x0000300001107983 */ /* 0x000f280000300800 */
[----:B------:R-:W4:Y:S04]  /*4d90*/  LDL.LU R17, [R1+0x38] ;  /* 0x0000380001117983 */ /* 0x000f280000300800 */
[----:B------:R-:W4:Y:S04]  /*4da0*/  LDL.LU R18, [R1+0x48] ;  /* 0x0000480001127983 */ /* 0x000f280000300800 */
[----:B------:R0:W-:Y:S04]  /*4db0*/  STL [R1+0xa00], R29 ;  /* 0x000a001d01007387 */ /* 0x0001e80000100800 */
[----:B0-----:R-:W4:Y:S04]  /*4dc0*/  LDL.LU R29, [R1+0x6c] ;  /* 0x00006c00011d7983 */ /* 0x001f280000300800 */
        /* <DEDUP_REMOVED lines=11> */
[----:B0-----:R-:W4:Y:S01]  /*4e80*/  LDL.LU R24, [R1+0x2c] ;  /* 0x00002c0001187983 */ /* 0x001f220000300800 */
[----:B------:R-:W-:-:S02]  /*4e90*/  SEL R0, R3, R6, !P4 ;  /* 0x0000000603007207 */ /* 0x000fc40006000000 */
[C---:B------:R-:W-:Y:S02]  /*4ea0*/  SEL R4, R3.reuse, R7, !P4 ;  /* 0x0000000703047207 */ /* 0x040fe40006000000 */
[----:B------:R-:W0:Y:S01]  /*4eb0*/  LDC.64 R6, c[0x0][0x218] ;  /* 0x00008600ff067b82 */ /* 0x000e220000000a00 */
[C---:B------:R-:W-:Y:S02]  /*4ec0*/  SEL R25, R3.reuse, R25, !P4 ;  /* 0x0000001903197207 */ /* 0x040fe40006000000 */
[C---:B------:R-:W-:Y:S02]  /*4ed0*/  SEL R26, R3.reuse, R26, !P4 ;  /* 0x0000001a031a7207 */ /* 0x040fe40006000000 */
[C---:B------:R-:W-:Y:S02]  /*4ee0*/  SEL R27, R3.reuse, R27, !P4 ;  /* 0x0000001b031b7207 */ /* 0x040fe40006000000 */
[C---:B------:R-:W-:Y:S01]  /*4ef0*/  SEL R28, R3.reuse, R28, !P4 ;  /* 0x0000001c031c7207 */ /* 0x040fe20006000000 */
[----:B------:R-:W-:Y:S01]  /*4f00*/  STL [R1+0xa1c], R25 ;  /* 0x000a1c1901007387 */ /* 0x000fe20000100800 */
[----:B------:R-:W-:-:S02]  /*4f10*/  SEL R2, R3, R2, !P4 ;  /* 0x0000000203027207 */ /* 0x000fc40006000000 */
[C---:B------:R-:W-:Y:S01]  /*4f20*/  SEL R5, R3.reuse, R5, !P4 ;  /* 0x0000000503057207 */ /* 0x040fe20006000000 */
[----:B------:R-:W-:Y:S01]  /*4f30*/  STL [R1+0xa20], R26 ;  /* 0x000a201a01007387 */ /* 0x000fe20000100800 */
[----:B------:R-:W-:-:S03]  /*4f40*/  SEL R8, R3, R8, !P4 ;  /* 0x0000000803087207 */ /* 0x000fc60006000000 */
        /* <DEDUP_REMOVED lines=8> */
[----:B------:R1:W-:Y:S04]  /*4fd0*/  STL [R1+0xa34], R0 ;  /* 0x000a340001007387 */ /* 0x0003e80000100800 */
[----:B------:R-:W-:Y:S04]  /*4fe0*/  STL [R1+0xa38], R4 ;  /* 0x000a380401007387 */ /* 0x000fe80000100800 */
[----:B------:R-:W-:Y:S04]  /*4ff0*/  STL [R1+0xa3c], R8 ;  /* 0x000a3c0801007387 */ /* 0x000fe80000100800 */
[----:B------:R-:W-:Y:S04]  /*5000*/  STL [R1+0xa40], R9 ;  /* 0x000a400901007387 */ /* 0x000fe80000100800 */
[----:B------:R-:W-:Y:S04]  /*5010*/  STL [R1+0xa44], R10 ;  /* 0x000a440a01007387 */ /* 0x000fe80000100800 */
[----:B------:R-:W-:Y:S04]  /*5020*/  STL [R1+0xa48], R11 ;  /* 0x000a480b01007387 */ /* 0x000fe80000100800 */
[----:B------:R1:W-:Y:S04]  /*5030*/  STL [R1+0xa4c], R3 ;  /* 0x000a4c0301007387 */ /* 0x0003e80000100800 */
[----:B0-----:R-:W-:Y:S04]  /*5040*/  STL [R1+0xa54], R6 ;  /* 0x000a540601007387 */ /* 0x001fe80000100800 */
[----:B------:R-:W-:Y:S01]  /*5050*/  STL [R1+0xa50], R7 ;  /* 0x000a500701007387 */ /* 0x000fe20000100800 */
[----:B--2---:R-:W-:-:S02]  /*5060*/  IMAD R13, R13, UR4, RZ ;  /* 0x000000040d0d7c24 */ /* 0x004fc4000f8e02ff */
[----:B---3--:R-:W-:Y:S02]  /*5070*/  IMAD R14, R14, UR4, RZ ;  /* 0x000000040e0e7c24 */ /* 0x008fe4000f8e02ff */
[----:B----4-:R-:W-:Y:S02]  /*5080*/  IMAD R15, R15, UR4, RZ ;  /* 0x000000040f0f7c24 */ /* 0x010fe4000f8e02ff */
[----:B------:R-:W-:Y:S02]  /*5090*/  IMAD R16, R16, UR4, RZ ;  /* 0x0000000410107c24 */ /* 0x000fe4000f8e02ff */
[----:B------:R-:W-:Y:S02]  /*50a0*/  IMAD R17, R17, UR4, RZ ;  /* 0x0000000411117c24 */ /* 0x000fe4000f8e02ff */
[----:B------:R-:W-:Y:S02]  /*50b0*/  IMAD R18, R18, UR4, RZ ;  /* 0x0000000412127c24 */ /* 0x000fe4000f8e02ff */
[----:B-1----:R-:W-:-:S02]  /*50c0*/  IMAD R0, R21, UR4, RZ ;  /* 0x0000000415007c24 */ /* 0x002fc4000f8e02ff */
[----:B------:R-:W-:Y:S02]  /*50d0*/  IMAD R2, R22, UR4, RZ ;  /* 0x0000000416027c24 */ /* 0x000fe4000f8e02ff */
[----:B------:R-:W-:Y:S02]  /*50e0*/  IMAD R3, R23, UR4, RZ ;  /* 0x0000000417037c24 */ /* 0x000fe4000f8e02ff */
[----:B------:R-:W-:-:S05]  /*50f0*/  IMAD R12, R24, UR4, RZ ;  /* 0x00000004180c7c24 */ /* 0x000fca000f8e02ff */
[----:B------:R-:W-:Y:S04]  /*5100*/  STL [R1+0xa58], R12 ;  /* 0x000a580c01007387 */ /* 0x000fe80000100800 */
[----:B------:R-:W-:Y:S04]  /*5110*/  STL [R1+0xa5c], R13 ;  /* 0x000a5c0d01007387 */ /* 0x000fe80000100800 */
[----:B------:R-:W-:Y:S04]  /*5120*/  STL [R1+0xa60], R14 ;  /* 0x000a600e01007387 */ /* 0x000fe80000100800 */
[----:B------:R-:W-:Y:S04]  /*5130*/  STL [R1+0xa64], R15 ;  /* 0x000a640f01007387 */ /* 0x000fe80000100800 */
[----:B------:R-:W-:Y:S04]  /*5140*/  STL [R1+0xa68], R16 ;  /* 0x000a681001007387 */ /* 0x000fe80000100800 */
[----:B------:R-:W-:Y:S04]  /*5150*/  STL [R1+0xa6c], R17 ;  /* 0x000a6c1101007387 */ /* 0x000fe80000100800 */
[----:B------:R-:W-:Y:S04]  /*5160*/  STL [R1+0xa70], R18 ;  /* 0x000a701201007387 */ /* 0x000fe80000100800 */
[----:B------:R0:W-:Y:S04]  /*5170*/  STL [R1+0x18], R3 ;  /* 0x0000180301007387 */ /* 0x0001e80000100800 */
[----:B------:R1:W-:Y:S01]  /*5180*/  STL [R1+0x1c], R2 ;  /* 0x00001c0201007387 */ /* 0x0003e20000100800 */
[----:B0-----:R-:W-:-:S03]  /*5190*/  IMAD R3, R20, UR4, RZ ;  /* 0x0000000414037c24 */ /* 0x001fc6000f8e02ff */
[----:B------:R0:W-:Y:S04]  /*51a0*/  STL [R1+0x20], R0 ;  /* 0x0000200001007387 */ /* 0x0001e80000100800 */
[----:B------:R-:W-:Y:S04]  /*51b0*/  STL [R1+0x24], R3 ;  /* 0x0000240301007387 */ /* 0x000fe80000100800 */
[----:B------:R-:W2:Y:S01]  /*51c0*/  LDL.LU R18, [R1+0x78] ;  /* 0x0000780001127983 */ /* 0x000ea20000300800 */
[----:B-1----:R-:W-:Y:S02]  /*51d0*/  IMAD R2, R19, UR4, RZ ;  /* 0x0000000413027c24 */ /* 0x002fe4000f8e02ff */
[----:B0-----:R-:W-:-:S03]  /*51e0*/  IMAD R0, R29, UR4, RZ ;  /* 0x000000041d007c24 */ /* 0x001fc6000f8e02ff */
[----:B------:R-:W-:Y:S04]  /*51f0*/  STL [R1+0x28], R2 ;  /* 0x0000280201007387 */ /* 0x000fe80000100800 */
[----:B--2---:R0:W-:Y:S04]  /*5200*/  STL [R1+0xa74], R18 ;  /* 0x000a741201007387 */ /* 0x0041e80000100800 */
[----:B------:R-:W-:Y:S04]  /*5210*/  STL [R1+0x2c], R0 ;  /* 0x00002c0001007387 */ /* 0x000fe80000100800 */
[----:B0-----:R-:W2:Y:S04]  /*5220*/  LDL.LU R18, [R1+0x74] ;  /* 0x0000740001127983 */ /* 0x001ea80000300800 */
[----:B--2---:R0:W-:Y:S04]  /*5230*/  STL [R1+0xa78], R18 ;  /* 0x000a781201007387 */ /* 0x0041e80000100800 */
[----:B0-----:R-:W2:Y:S04]  /*5240*/  LDL.LU R18, [R1+0x70] ;  /* 0x0000700001127983 */ /* 0x001ea80000300800 */
[----:B------:R-:W3:Y:S04]  /*5250*/  LDL.LU R17, [R1+0x80] ;  /* 0x0000800001117983 */ /* 0x000ee80000300800 */
        /* <DEDUP_REMOVED lines=26> */
[----:B------:R-:W4:Y:S01]  /*5400*/  LDL.LU R29, [R1] ;  /* 0x00000000011d7983 */ /* 0x000f220000300800 */
[----:B--2---:R-:W-:-:S05]  /*5410*/  IMAD R18, R18, UR4, RZ ;  /* 0x0000000412127c24 */ /* 0x004fca000f8e02ff */
[----:B------:R0:W-:Y:S04]  /*5420*/  STL [R1+0x30], R18 ;  /* 0x0000301201007387 */ /* 0x0001e80000100800 */
[----:B0-----:R-:W2:Y:S02]  /*5430*/  LDL.LU R18, [R1+0xa78] ;  /* 0x000a780001127983 */ /* 0x001ea40000300800 */
[----:B--2---:R-:W-:-:S05]  /*5440*/  IMAD R18, R18, UR4, RZ ;  /* 0x0000000412127c24 */ /* 0x004fca000f8e02ff */
[----:B------:R0:W-:Y:S04]  /*5450*/  STL [R1+0x38], R18 ;  /* 0x0000381201007387 */ /* 0x0001e80000100800 */
[----:B0-----:R-:W2:Y:S01]  /*5460*/  LDL.LU R18, [R1+0xa74] ;  /* 0x000a740001127983 */ /* 0x001ea20000300800 */
[----:B---3--:R-:W-:Y:S02]  /*5470*/  IMAD R17, R17, UR4, RZ ;  /* 0x0000000411117c24 */ /* 0x008fe4000f8e02ff */
[----:B----4-:R-:W-:Y:S02]  /*5480*/  IMAD R16, R16, UR4, RZ ;  /* 0x0000000410107c24 */ /* 0x010fe4000f8e02ff */
[----:B------:R-:W-:Y:S02]  /*5490*/  IMAD R15, R15, UR4, RZ ;  /* 0x000000040f0f7c24 */ /* 0x000fe4000f8e02ff */
[----:B------:R-:W-:-:S02]  /*54a0*/  IMAD R14, R14, UR4, RZ ;  /* 0x000000040e0e7c24 */ /* 0x000fc4000f8e02ff */
[----:B------:R-:W-:Y:S02]  /*54b0*/  IMAD R13, R13, UR4, RZ ;  /* 0x000000040d0d7c24 */ /* 0x000fe4000f8e02ff */
[----:B------:R-:W-:Y:S02]  /*54c0*/  IMAD R12, R12, UR4, RZ ;  /* 0x000000040c0c7c24 */ /* 0x000fe4000f8e02ff */
[----:B------:R-:W-:Y:S02]  /*54d0*/  IMAD R6, R6, UR4, RZ ;  /* 0x0000000406067c24 */ /* 0x000fe4000f8e02ff */
[----:B------:R-:W-:Y:S02]  /*54e0*/  IMAD R7, R7, UR4, RZ ;  /* 0x0000000407077c24 */ /* 0x000fe4000f8e02ff */
        /* <DEDUP_REMOVED lines=20> */
[----:B--2---:R-:W-:-:S05]  /*5630*/  IMAD R18, R18, UR4, RZ ;  /* 0x0000000412127c24 */ /* 0x004fca000f8e02ff */
[----:B------:R0:W-:Y:S04]  /*5640*/  STL [R1+0x3c], R18 ;  /* 0x00003c1201007387 */ /* 0x0001e80000100800 */
[----:B0-----:R-:W2:Y:S04]  /*5650*/  LDL.LU R18, [R1+0xa70] ;  /* 0x000a700001127983 */ /* 0x001ea80000300800 */
[----:B------:R0:W-:Y:S04]  /*5660*/  STL [R1+0x40], R17 ;  /* 0x0000401101007387 */ /* 0x0001e80000100800 */
[----:B0-----:R-:W3:Y:S04]  /*5670*/  LDL.LU R17, [R1+0xa6c] ;  /* 0x000a6c0001117983 */ /* 0x001ee80000300800 */
[----:B------:R0:W-:Y:S04]  /*5680*/  STL [R1+0x44], R16 ;  /* 0x0000441001007387 */ /* 0x0001e80000100800 */
[----:B0-----:R-:W4:Y:S04]  /*5690*/  LDL.LU R16, [R1+0xa68] ;  /* 0x000a680001107983 */ /* 0x001f280000300800 */
        /* <DEDUP_REMOVED lines=9> */
[----:B0-----:R-:W2:Y:S04]  /*5730*/  LDL.LU R6, [R1+0xa54] ;  /* 0x000a540001067983 */ /* 0x001ea80000300800 */
[----:B------:R0:W-:Y:S04]  /*5740*/  STL [R1+0x60], R7 ;  /* 0x0000600701007387 */ /* 0x0001e80000100800 */
[----:B0-----:R-:W3:Y:S04]  /*5750*/  LDL.LU R7, [R1+0xa50] ;  /* 0x000a500001077983 */ /* 0x001ee80000300800 */
        /* <DEDUP_REMOVED lines=38> */
[----:B------:R0:W-:Y:S04]  /*59c0*/  STL [R1], R29 ;  /* 0x0000001d01007387 */ /* 0x0001e80000100800 */
[----:B0-----:R-:W2:Y:S01]  /*59d0*/  LDL.LU R29, [R1+0xa00] ;  /* 0x000a0000011d7983 */ /* 0x001ea20000300800 */
[----:B---3--:R-:W-:-:S02]  /*59e0*/  IMAD R28, R28, UR4, RZ ;  /* 0x000000041c1c7c24 */ /* 0x008fc4000f8e02ff */
[----:B----4-:R-:W-:Y:S02]  /*59f0*/  IMAD R27, R27, UR4, RZ ;  /* 0x000000041b1b7c24 */ /* 0x010fe4000f8e02ff */
[----:B--2---:R-:W-:Y:S02]  /*5a00*/  IMAD R26, R26, UR4, RZ ;  /* 0x000000041a1a7c24 */ /* 0x004fe4000f8e02ff */
[----:B------:R-:W-:Y:S02]  /*5a10*/  IMAD R25, R25, UR4, RZ ;  /* 0x0000000419197c24 */ /* 0x000fe4000f8e02ff */
[----:B------:R-:W-:Y:S02]  /*5a20*/  IMAD R24, R24, UR4, RZ ;  /* 0x0000000418187c24 */ /* 0x000fe4000f8e02ff */
[----:B------:R-:W-:Y:S02]  /*5a30*/  IMAD R23, R23, UR4, RZ ;  /* 0x0000000417177c24 */ /* 0x000fe4000f8e02ff */
[----:B------:R-:W-:-:S02]  /*5a40*/  IMAD R22, R22, UR4, RZ ;  /* 0x0000000416167c24 */ /* 0x000fc4000f8e02ff */
[----:B------:R-:W-:Y:S02]  /*5a50*/  IMAD R21, R21, UR4, RZ ;  /* 0x0000000415157c24 */ /* 0x000fe4000f8e02ff */
[----:B------:R-:W-:Y:S02]  /*5a60*/  IMAD R20, R20, UR4, RZ ;  /* 0x0000000414147c24 */ /* 0x000fe4000f8e02ff */
[----:B------:R-:W-:Y:S02]  /*5a70*/  IMAD R19, R19, UR4, RZ ;  /* 0x0000000413137c24 */ /* 0x000fe4000f8e02ff */
[----:B------:R-:W-:-:S05]  /*5a80*/  IMAD R29, R29, UR4, RZ ;  /* 0x000000041d1d7c24 */ /* 0x000fca000f8e02ff */
[----:B------:R-:W-:Y:S04]  /*5a90*/  STL [R1+0x9c0], R29 ;  /* 0x0009c01d01007387 */ /* 0x000fe80000100800 */
[----:B------:R-:W-:Y:S04]  /*5aa0*/  STL [R1+0x9c4], R19 ;  /* 0x0009c41301007387 */ /* 0x000fe80000100800 */
[----:B------:R-:W-:Y:S04]  /*5ab0*/  STL [R1+0x9c8], R20 ;  /* 0x0009c81401007387 */ /* 0x000fe80000100800 */
[----:B------:R-:W-:Y:S04]  /*5ac0*/  STL [R1+0x9cc], R21 ;  /* 0x0009cc1501007387 */ /* 0x000fe80000100800 */
        /* <DEDUP_REMOVED lines=13> */
[----:B0-----:R-:W2:Y:S01]  /*5ba0*/  LDL.LU R28, [R1+0x18] ;  /* 0x00001800011c7983 */ /* 0x001ea20000300800 */
[----:B------:R-:W-:-:S02]  /*5bb0*/  IMAD R2, R2, UR4, RZ ;  /* 0x0000000402027c24 */ /* 0x000fc4000f8e02ff */
[----:B------:R-:W-:Y:S02]  /*5bc0*/  IMAD R5, R5, UR4, RZ ;  /* 0x0000000405057c24 */ /* 0x000fe4000f8e02ff */
[----:B------:R-:W-:Y:S02]  /*5bd0*/  IMAD R0, R0, UR4, RZ ;  /* 0x0000000400007c24 */ /* 0x000fe4000f8e02ff */
[----:B------:R-:W-:Y:S01]  /*5be0*/  IMAD R4, R4, UR4, RZ ;  /* 0x0000000404047c24 */ /* 0x000fe2000f8e02ff */
[----:B------:R-:W-:Y:S01]  /*5bf0*/  STL [R1+0x9ec], R2 ;  /* 0x0009ec0201007387 */ /* 0x000fe20000100800 */
[----:B------:R-:W-:-:S03]  /*5c00*/  IMAD R8, R8, UR4, RZ ;  /* 0x0000000408087c24 */ /* 0x000fc6000f8e02ff */
[----:B------:R-:W-:Y:S04]  /*5c10*/  STL [R1+0x9f0], R5 ;  /* 0x0009f00501007387 */ /* 0x000fe80000100800 */
[----:B------:R0:W-:Y:S04]  /*5c20*/  STL [R1+0x9f4], R0 ;  /* 0x0009f40001007387 */ /* 0x0001e80000100800 */
[----:B------:R-:W-:Y:S04]  /*5c30*/  STL [R1+0x9f8], R4 ;  /* 0x0009f80401007387 */ /* 0x000fe80000100800 */
[----:B------:R-:W-:Y:S04]  /*5c40*/  STL [R1+0x9fc], R8 ;  /* 0x0009fc0801007387 */ /* 0x000fe80000100800 */
[----:B------:R-:W3:Y:S01]  /*5c50*/  LDL.LU R21, [R1+0x38] ;  /* 0x0000380001157983 */ /* 0x000ee20000300800 */
[----:B0-----:R-:W-:-:S02]  /*5c60*/  LEA R0, P6, R12, R6, 0x1 ;  /* 0x000000060c007211 */ /* 0x001fc400078c08ff */
[----:B------:R-:W-:-:S03]  /*5c70*/  LEA R2, P5, R13, R6, 0x1 ;  /* 0x000000060d027211 */ /* 0x000fc600078a08ff */
[----:B------:R0:W-:Y:S04]  /*5c80*/  STL [R1+0x984], R0 ;  /* 0x0009840001007387 */ /* 0x0001e80000100800 */
[----:B------:R-:W3:Y:S01]  /*5c90*/  LDL.LU R20, [R1+0x3c] ;  /* 0x00003c0001147983 */ /* 0x000ee20000300800 */
[----:B0-----:R-:W-:-:S03]  /*5ca0*/  LEA R0, P3, R14, R6, 0x1 ;  /* 0x000000060e007211 */ /* 0x001fc600078608ff */
[----:B------:R0:W-:Y:S04]  /*5cb0*/  STL [R1+0x988], R2 ;  /* 0x0009880201007387 */ /* 0x0001e80000100800 */
[----:B------:R1:W-:Y:S04]  /*5cc0*/  STL [R1+0x98c], R0 ;  /* 0x00098c0001007387 */ /* 0x0003e80000100800 */
[----:B------:R-:W3:Y:S01]  /*5cd0*/  LDL.LU R19, [R1+0x40] ;  /* 0x0000400001137983 */ /* 0x000ee20000300800 */
[-C--:B0-----:R-:W-:Y:S02]  /*5ce0*/  LEA R2, P2, R15, R6.reuse, 0x1 ;  /* 0x000000060f027211 */ /* 0x081fe400078408ff */
[----:B-1----:R-:W-:-:S03]  /*5cf0*/  LEA R0, P1, R16, R6, 0x1 ;  /* 0x0000000610007211 */ /* 0x002fc600078208ff */
[----:B------:R0:W-:Y:S04]  /*5d00*/  STL [R1+0x990], R2 ;  /* 0x0009900201007387 */ /* 0x0001e80000100800 */
[----:B------:R1:W-:Y:S04]  /*5d10*/  STL [R1+0x994], R0 ;  /* 0x0009940001007387 */ /* 0x0003e80000100800 */
[----:B------:R-:W3:Y:S01]  /*5d20*/  LDL.LU R29, [R1+0x44] ;  /* 0x00004400011d7983 */ /* 0x000ee20000300800 */
[----:B0-----:R-:W-:Y:S02]  /*5d30*/  LEA R2, P0, R17, R6, 0x1 ;  /* 0x0000000611027211 */ /* 0x001fe400078008ff */
[----:B------:R-:W-:-:S02]  /*5d40*/  LEA.HI.X.SX32 R4, R12, R7, 0x1, P6 ;  /* 0x000000070c047211 */ /* 0x000fc400030f0eff */
[----:B-1----:R-:W-:Y:S01]  /*5d50*/  LEA R0, P4, R18, R6, 0x1 ;  /* 0x0000000612007211 */ /* 0x002fe200078808ff */
[----:B------:R-:W-:Y:S04]  /*5d60*/  STL [R1+0x998], R2 ;  /* 0x0009980201007387 */ /* 0x000fe80000100800 */
[----:B------:R0:W-:Y:S04]  /*5d70*/  STL [R1+0x99c], R0 ;  /* 0x00099c0001007387 */ /* 0x0001e80000100800 */
[----:B------:R-:W-:Y:S01]  /*5d80*/  STL [R1+0x974], R4 ;  /* 0x0009740401007387 */ /* 0x000fe20000100800 */
[----:B0-----:R-:W-:-:S03]  /*5d90*/  LEA.HI.X.SX32 R0, R13, R7, 0x1, P5 ;  /* 0x000000070d007211 */ /* 0x001fc600028f0eff */
[----:B------:R-:W3:Y:S01]  /*5da0*/  LDL.LU R13, [R1+0x4c] ;  /* 0x00004c00010d7983 */ /* 0x000ee20000300800 */
[----:B--2---:R-:W-:-:S05]  /*5db0*/  LEA R2, P6, R28, R6, 0x1 ;  /* 0x000000061c027211 */ /* 0x004fca00078c08ff */
[----:B------:R4:W-:Y:S04]  /*5dc0*/  STL [R1+0x980], R2 ;  /* 0x0009800201007387 */ /* 0x0009e80000100800 */
[----:B------:R0:W-:Y:S04]  /*5dd0*/  STL [R1+0x96c], R0 ;  /* 0x00096c0001007387 */ /* 0x0001e80000100800 */
[----:B------:R-:W2:Y:S01]  /*5de0*/  LDL.LU R12, [R1+0x50] ;  /* 0x00005000010c7983 */ /* 0x000ea20000300800 */
[----:B----4-:R-:W-:Y:S02]  /*5df0*/  LEA R2, P5, R27, R6, 0x1 ;  /* 0x000000061b027211 */ /* 0x010fe400078a08ff */
[----:B0-----:R-:W-:-:S03]  /*5e00*/  LEA.HI.X.SX32 R0, R14, R7, 0x1, P3 ;  /* 0x000000070e007211 */ /* 0x001fc600018f0eff */
[----:B------:R3:W-:Y:S04]  /*5e10*/  STL [R1+0x97c], R2 ;  /* 0x00097c0201007387 */ /* 0x0007e80000100800 */
[----:B------:R-:W4:Y:S04]  /*5e20*/  LDL.LU R14, [R1+0x48] ;  /* 0x00004800010e7983 */ /* 0x000f280000300800 */
[----:B------:R0:W-:Y:S04]  /*5e30*/  STL [R1+0x964], R0 ;  /* 0x0009640001007387 */ /* 0x0001e80000100800 */
[----:B------:R-:W2:Y:S01]  /*5e40*/  LDL.LU R8, [R1+0x54] ;  /* 0x0000540001087983 */ /* 0x000ea20000300800 */
[----:B---3--:R-:W-:-:S02]  /*5e50*/  LEA R2, P3, R26, R6, 0x1 ;  /* 0x000000061a027211 */ /* 0x008fc400078608ff */
[-C--:B0-----:R-:W-:Y:S02]  /*5e60*/  LEA.HI.X.SX32 R0, R15, R7.reuse, 0x1, P2 ;  /* 0x000000070f007211 */ /* 0x081fe400010f0eff */
[----:B------:R-:W-:Y:S01]  /*5e70*/  LEA R4, P2, R25, R6, 0x1 ;  /* 0x0000000619047211 */ /* 0x000fe200078408ff */
[----:B------:R-:W-:Y:S04]  /*5e80*/  STL [R1+0x978], R2 ;  /* 0x0009780201007387 */ /* 0x000fe80000100800 */
[----:B------:R0:W-:Y:S04]  /*5e90*/  STL [R1+0x950], R0 ;  /* 0x0009500001007387 */ /* 0x0001e80000100800 */
[----:B------:R1:W-:Y:S01]  /*5ea0*/  STL [R1+0x970], R4 ;  /* 0x0009700401007387 */ /* 0x0003e20000100800 */
[----:B0-----:R-:W-:-:S03]  /*5eb0*/  LEA.HI.X.SX32 R0, R16, R7, 0x1, P1 ;  /* 0x0000000710007211 */ /* 0x001fc600008f0eff */
[----:B-1----:R-:W3:Y:S01]  /*5ec0*/  LDL.LU R4, [R1+0x58] ;  /* 0x0000580001047983 */ /* 0x002ee20000300800 */
[----:B------:R-:W-:-:S03]  /*5ed0*/  LEA R2, P1, R24, R6, 0x1 ;  /* 0x0000000618027211 */ /* 0x000fc600078208ff */
[----:B------:R0:W-:Y:S04]  /*5ee0*/  STL [R1+0x69c], R0 ;  /* 0x00069c0001007387 */ /* 0x0001e80000100800 */
[----:B------:R-:W-:Y:S01]  /*5ef0*/  STL [R1+0x968], R2 ;  /* 0x0009680201007387 */ /* 0x000fe20000100800 */
[----:B0-----:R-:W-:-:S05]  /*5f00*/  LEA.HI.X.SX32 R0, R17, R7, 0x1, P0 ;  /* 0x0000000711007211 */ /* 0x001fca00000f0eff */
[----:B------:R0:W-:Y:S01]  /*5f10*/  STL [R1+0x694], R0 ;  /* 0x0006940001007387 */ /* 0x0001e20000100800 */
[----:B------:R-:W-:-:S03]  /*5f20*/  LEA R5, P0, R23, R6, 0x1 ;  /* 0x0000000617057211 */ /* 0x000fc600078008ff */
[----:B0-----:R-:W3:Y:S01]  /*5f30*/  LDL.LU R0, [R1+0x60] ;  /* 0x0000600001007983 */ /* 0x001ee20000300800 */
[----:B------:R-:W-:-:S03]  /*5f40*/  LEA.HI.X.SX32 R2, R18, R7, 0x1, P4 ;  /* 0x0000000712027211 */ /* 0x000fc600020f0eff */
[----:B------:R0:W-:Y:S04]  /*5f50*/  STL [R1+0x954], R5 ;  /* 0x0009540501007387 */ /* 0x0001e80000100800 */
[----:B------:R1:W-:Y:S01]  /*5f60*/  STL [R1+0x5a4], R2 ;  /* 0x0005a40201007387 */ /* 0x0003e20000100800 */
[----:B0-----:R-:W-:-:S05]  /*5f70*/  LEA R5, P4, R22, R6, 0x1 ;  /* 0x0000000616057211 */ /* 0x001fca00078808ff */
[----:B------:R0:W-:Y:S01]  /*5f80*/  STL [R1+0x6a4], R5 ;  /* 0x0006a40501007387 */ /* 0x0001e20000100800 */
[----:B-1----:R-:W-:-:S03]  /*5f90*/  LEA.HI.X.SX32 R2, R28, R7, 0x1, P6 ;  /* 0x000000071c027211 */ /* 0x002fc600030f0eff */
[----:B0-----:R-:W3:Y:S01]  /*5fa0*/  LDL.LU R5, [R1+0x64] ;  /* 0x0000640001057983 */ /* 0x001ee20000300800 */
[----:B------:R-:W-:-:S03]  /*5fb0*/  LEA R15, P6, R21, R6, 0x1 ;  /* 0x00000006150f7211 */ /* 0x000fc600078c08ff */
[----:B------:R0:W-:Y:S04]  /*5fc0*/  STL [R1+0x5a8], R2 ;  /* 0x0005a80201007387 */ /* 0x0001e80000100800 */
[----:B------:R-:W-:Y:S01]  /*5fd0*/  STL [R1+0x6ac], R15 ;  /* 0x0006ac0f01007387 */ /* 0x000fe20000100800 */
[----:B0-----:R-:W-:-:S05]  /*5fe0*/  LEA.HI.X.SX32 R2, R27, R7, 0x1, P5 ;  /* 0x000000071b027211 */ /* 0x001fca00028f0eff */
[----:B------:R0:W-:Y:S01]  /*5ff0*/  STL [R1+0x5ac], R2 ;  /* 0x0005ac0201007387 */ /* 0x0001e20000100800 */
[----:B------:R-:W-:-:S03]  /*6000*/  LEA R16, P5, R20, R6, 0x1 ;  /* 0x0000000614107211 */ /* 0x000fc600078a08ff */
[----:B0-----:R-:W3:Y:S01]  /*6010*/  LDL.LU R2, [R1+0x6c] ;  /* 0x00006c0001027983 */ /* 0x001ee20000300800 */
[-C--:B------:R-:W-:Y:S02]  /*6020*/  LEA.HI.X.SX32 R15, R26, R7.reuse, 0x1, P3 ;  /* 0x000000071a0f7211 */ /* 0x080fe400018f0eff */
[----:B------:R-:W-:Y:S01]  /*6030*/  LEA R17, P3, R19, R6, 0x1 ;  /* 0x0000000613117211 */ /* 0x000fe200078608ff */
[----:B------:R0:W-:Y:S04]  /*6040*/  STL [R1+0x898], R16 ;  /* 0x0008981001007387 */ /* 0x0001e80000100800 */
[----:B------:R1:W-:Y:S04]  /*6050*/  STL [R1+0x5b0], R15 ;  /* 0x0005b00f01007387 */ /* 0x0003e80000100800 */
[----:B------:R1:W-:Y:S04]  /*6060*/  STL [R1+0x89c], R17 ;  /* 0x00089c1101007387 */ /* 0x0003e80000100800 */
[----:B------:R-:W3:Y:S01]  /*6070*/  LDL.LU R28, [R1+0x70] ;  /* 0x00007000011c7983 */ /* 0x000ee20000300800 */
[----:B0-----:R-:W-:-:S02]  /*6080*/  LEA.HI.X.SX32 R16, R25, R7, 0x1, P2 ;  /* 0x0000000719107211 */ /* 0x001fc400010f0eff */
[----:B-1----:R-:W-:Y:S02]  /*6090*/  LEA R15, P2, R29, R6, 0x1 ;  /* 0x000000061d0f7211 */ /* 0x002fe400078408ff */
[-C--:B------:R-:W-:Y:S01]  /*60a0*/  LEA.HI.X.SX32 R17, R24, R7.reuse, 0x1, P1 ;  /* 0x0000000718117211 */ /* 0x080fe200008f0eff */
[----:B------:R-:W-:Y:S04]  /*60b0*/  STL [R1+0x5b4], R16 ;  /* 0x0005b41001007387 */ /* 0x000fe80000100800 */
[----:B------:R0:W-:Y:S04]  /*60c0*/  STL [R1+0x8a0], R15 ;  /* 0x0008a00f01007387 */ /* 0x0001e80000100800 */
[----:B------:R1:W-:Y:S04]  /*60d0*/  STL [R1+0x5b8], R17 ;  /* 0x0005b81101007387 */ /* 0x0003e80000100800 */
[----:B------:R-:W3:Y:S01]  /*60e0*/  LDL.LU R27, [R1+0x74] ;  /* 0x00007400011b7983 */ /* 0x000ee20000300800 */
[----:B0-----:R-:W-:-:S02]  /*60f0*/  LEA.HI.X.SX32 R15, R23, R7, 0x1, P0 ;  /* 0x00000007170f7211 */ /* 0x001fc400000f0eff */
[----:B-1----:R-:W-:-:S04]  /*6100*/  LEA R17, P0, R13, R6, 0x1 ;  /* 0x000000060d117211 */ /* 0x002fc800078008ff */
[----:B------:R-:W-:Y:S02]  /*6110*/  LEA.HI.X.SX32 R13, R13, R7, 0x1, P0 ;  /* 0x000000070d0d7211 */ /* 0x000fe400000f0eff */
[----:B----4-:R-:W-:-:S05]  /*6120*/  LEA R16, P1, R14, R6, 0x1 ;  /* 0x000000060e107211 */ /* 0x010fca00078208ff */
[----:B------:R-:W-:Y:S04]  /*6130*/  STL [R1+0x8a4], R16 ;  /* 0x0008a41001007387 */ /* 0x000fe80000100800 */
[----:B------:R0:W-:Y:S04]  /*6140*/  STL [R1+0x5bc], R15 ;  /* 0x0005bc0f01007387 */ /* 0x0001e80000100800 */
[----:B------:R-:W-:Y:S04]  /*6150*/  STL [R1+0x8a8], R17 ;  /* 0x0008a81101007387 */ /* 0x000fe80000100800 */
[----:B------:R-:W4:Y:S01]  /*6160*/  LDL.LU R26, [R1+0x78] ;  /* 0x00007800011a7983 */ /* 0x000f220000300800 */
[----:B0-----:R-:W-:-:S02]  /*6170*/  LEA.HI.X.SX32 R15, R22, R7, 0x1, P4 ;  /* 0x00000007160f7211 */ /* 0x001fc400020f0eff */
[----:B--2---:R-:W-:-:S03]  /*6180*/  LEA R16, P4, R12, R6, 0x1 ;  /* 0x000000060c107211 */ /* 0x004fc600078808ff */
[----:B------:R0:W-:Y:S04]  /*6190*/  STL [R1+0x5c0], R15 ;  /* 0x0005c00f01007387 */ /* 0x0001e80000100800 */
[----:B------:R1:W-:Y:S04]  /*61a0*/  STL [R1+0x8ac], R16 ;  /* 0x0008ac1001007387 */ /* 0x0003e80000100800 */
[----:B------:R-:W2:Y:S01]  /*61b0*/  LDL.LU R25, [R1+0x80] ;  /* 0x0000800001197983 */ /* 0x000ea20000300800 */
[----:B0-----:R-:W-:-:S05]  /*61c0*/  LEA.HI.X.SX32 R15, R21, R7, 0x1, P6 ;  /* 0x00000007150f7211 */ /* 0x001fca00030f0eff */
[----:B------:R0:W-:Y:S01]  /*61d0*/  STL [R1+0x5c4], R15 ;  /* 0x0005c40f01007387 */ /* 0x0001e20000100800 */
[----:B-1----:R-:W-:-:S03]  /*61e0*/  LEA R16, P6, R8, R6, 0x1 ;  /* 0x0000000608107211 */ /* 0x002fc600078c08ff */
[----:B------:R-:W2:Y:S04]  /*61f0*/  LDL.LU R24, [R1+0x84] ;  /* 0x0000840001187983 */ /* 0x000ea80000300800 */
[----:B------:R3:W-:Y:S01]  /*6200*/  STL [R1+0x8b0], R16 ;  /* 0x0008b01001007387 */ /* 0x0007e20000100800 */
[----:B0-----:R-:W-:-:S03]  /*6210*/  LEA.HI.X.SX32 R15, R20, R7, 0x1, P5 ;  /* 0x00000007140f7211 */ /* 0x001fc600028f0eff */
[----:B------:R-:W2:Y:S04]  /*6220*/  LDL.LU R23, [R1+0x8c] ;  /* 0x00008c0001177983 */ /* 0x000ea80000300800 */
[----:B------:R0:W-:Y:S01]  /*6230*/  STL [R1+0x5c8], R15 ;  /* 0x0005c80f01007387 */ /* 0x0001e20000100800 */
[----:B---3--:R-:W-:-:S03]  /*6240*/  LEA R16, P5, R4, R6, 0x1 ;  /* 0x0000000604107211 */ /* 0x008fc600078a08ff */
[----:B------:R-:W3:Y:S04]  /*6250*/  LDL.LU R22, [R1+0x90] ;  /* 0x0000900001167983 */ /* 0x000ee80000300800 */
[----:B------:R1:W-:Y:S01]  /*6260*/  STL [R1+0x8b4], R16 ;  /* 0x0008b41001007387 */ /* 0x0003e20000100800 */
[----:B0-----:R-:W-:-:S03]  /*6270*/  LEA.HI.X.SX32 R15, R19, R7, 0x1, P3 ;  /* 0x00000007130f7211 */ /* 0x001fc600018f0eff */
[----:B------:R-:W3:Y:S04]  /*6280*/  LDL.LU R21, [R1+0x88] ;  /* 0x0000880001157983 */ /* 0x000ee80000300800 */
[----:B------:R0:W-:Y:S01]  /*6290*/  STL [R1+0x5cc], R15 ;  /* 0x0005cc0f01007387 */ /* 0x0001e20000100800 */
[----:B-1----:R-:W-:-:S03]  /*62a0*/  LEA R16, P3, R0, R6, 0x1 ;  /* 0x0000000600107211 */ /* 0x002fc600078608ff */
[----:B------:R-:W3:Y:S04]  /*62b0*/  LDL.LU R20, [R1+0x7c] ;  /* 0x00007c0001147983 */ /* 0x000ee80000300800 */
[----:B------:R1:W-:Y:S01]  /*62c0*/  STL [R1+0x8b8], R16 ;  /* 0x0008b81001007387 */ /* 0x0003e20000100800 */
[----:B0-----:R-:W-:-:S03]  /*62d0*/  LEA.HI.X.SX32 R15, R29, R7, 0x1, P2 ;  /* 0x000000071d0f7211 */ /* 0x001fc600010f0eff */
[----:B------:R-:W3:Y:S04]  /*62e0*/  LDL.LU R19, [R1+0x68] ;  /* 0x0000680001137983 */ /* 0x000ee80000300800 */
[----:B------:R0:W-:Y:S04]  /*62f0*/  STL [R1+0x5d0], R15 ;  /* 0x0005d00f01007387 */ /* 0x0001e80000100800 */
[----:B------:R-:W3:Y:S01]  /*6300*/  LDL.LU R29, [R1+0x5c] ;  /* 0x00005c00011d7983 */ /* 0x000ee20000300800 */
[----:B-1----:R-:W-:-:S05]  /*6310*/  LEA R16, P2, R5, R6, 0x1 ;  /* 0x0000000605107211 */ /* 0x002fca00078408ff */
[----:B------:R1:W-:Y:S01]  /*6320*/  STL [R1+0x8bc], R16 ;  /* 0x0008bc1001007387 */ /* 0x0003e20000100800 */
[----:B0-----:R-:W-:-:S03]  /*6330*/  LEA.HI.X.SX32 R15, R14, R7, 0x1, P1 ;  /* 0x000000070e0f7211 */ /* 0x001fc600008f0eff */
[----:B------:R-:W3:Y:S04]  /*6340*/  LDL.LU R18, [R1+0x34] ;  /* 0x0000340001127983 */ /* 0x000ee80000300800 */
[----:B------:R0:W-:Y:S04]  /*6350*/  STL [R1+0x5d4], R15 ;  /* 0x0005d40f01007387 */ /* 0x0001e80000100800 */
[----:B------:R-:W3:Y:S01]  /*6360*/  LDL.LU R17, [R1+0x14] ;  /* 0x0000140001117983 */ /* 0x000ee20000300800 */
[----:B------:R-:W-:-:S05]  /*6370*/  LEA R14, P1, R2, R6, 0x1 ;  /* 0x00000006020e7211 */ /* 0x000fca00078208ff */
[----:B------:R0:W-:Y:S04]  /*6380*/  STL [R1+0x8c0], R14 ;  /* 0x0008c00e01007387 */ /* 0x0001e80000100800 */
[----:B-1----:R-:W3:Y:S04]  /*6390*/  LDL.LU R16, [R1+0x10] ;  /* 0x0000100001107983 */ /* 0x002ee80000300800 */
[----:B------:R1:W-:Y:S04]  /*63a0*/  STL [R1+0x5d8], R13 ;  /* 0x0005d80d01007387 */ /* 0x0003e80000100800 */
[----:B0-----:R-:W3:Y:S01]  /*63b0*/  LDL.LU R15, [R1+0xc] ;  /* 0x00000c00010f7983 */ /* 0x001ee20000300800 */
[----:B------:R-:W-:-:S05]  /*63c0*/  LEA R14, P0, R28, R6, 0x1 ;  /* 0x000000061c0e7211 */ /* 0x000fca00078008ff */
[----:B------:R0:W-:Y:S01]  /*63d0*/  STL [R1+0x8c4], R14 ;  /* 0x0008c40e01007387 */ /* 0x0001e20000100800 */
[----:B-1----:R-:W-:-:S03]  /*63e0*/  LEA.HI.X.SX32 R13, R12, R7, 0x1, P4 ;  /* 0x000000070c0d7211 */ /* 0x002fc600020f0eff */
[----:B0-----:R-:W3:Y:S04]  /*63f0*/  LDL.LU R14, [R1+0x8] ;  /* 0x00000800010e7983 */ /* 0x001ee80000300800 */
[----:B------:R0:W-:Y:S01]  /*6400*/  STL [R1+0x5dc], R13 ;  /* 0x0005dc0d01007387 */ /* 0x0001e20000100800 */
[----:B------:R-:W-:-:S03]  /*6410*/  LEA R12, P4, R27, R6, 0x1 ;  /* 0x000000061b0c7211 */ /* 0x000fc600078808ff */
[----:B0-----:R-:W3:Y:S04]  /*6420*/  LDL.LU R13, [R1+0x4] ;  /* 0x00000400010d7983 */ /* 0x001ee80000300800 */
[----:B------:R0:W-:Y:S04]  /*6430*/  STL [R1+0x8c8], R12 ;  /* 0x0008c80c01007387 */ /* 0x0001e80000100800 */
[----:B0-----:R-:W3:Y:S01]  /*6440*/  LDL.LU R12, [R1] ;  /* 0x00000000010c7983 */ /* 0x001ee20000300800 */
[-C--:B------:R-:W-:Y:S02]  /*6450*/  LEA.HI.X.SX32 R8, R8, R7.reuse, 0x1, P6 ;  /* 0x0000000708087211 */ /* 0x080fe400030f0eff */
[----:B------:R-:W-:-:S03]  /*6460*/  LEA.HI.X.SX32 R4, R4, R7, 0x1, P5 ;  /* 0x0000000704047211 */ /* 0x000fc600028f0eff */
[----:B------:R4:W-:Y:S01]  /*6470*/  STL [R1+0x5e0], R8 ;  /* 0x0005e00801007387 */ /* 0x0009e20000100800 */
[-C--:B------:R-:W-:Y:S02]  /*6480*/  LEA.HI.X.SX32 R0, R0, R7.reuse, 0x1, P3 ;  /* 0x0000000700007211 */ /* 0x080fe400018f0eff */
[-C--:B------:R-:W-:Y:S02]  /*6490*/  LEA.HI.X.SX32 R5, R5, R7.reuse, 0x1, P2 ;  /* 0x0000000705057211 */ /* 0x080fe400010f0eff */
[-C--:B------:R-:W-:Y:S02]  /*64a0*/  LEA.HI.X.SX32 R2, R2, R7.reuse, 0x1, P1 ;  /* 0x0000000702027211 */ /* 0x080fe400008f0eff */
[-C--:B------:R-:W-:Y:S02]  /*64b0*/  LEA.HI.X.SX32 R28, R28, R7.reuse, 0x1, P0 ;  /* 0x000000071c1c7211 */ /* 0x080fe400000f0eff */
[----:B------:R-:W-:Y:S02]  /*64c0*/  LEA.HI.X.SX32 R27, R27, R7, 0x1, P4 ;  /* 0x000000071b1b7211 */ /* 0x000fe400020f0eff */
[----:B----4-:R-:W-:-:S05]  /*64d0*/  LEA R8, P6, R26, R6, 0x1 ;  /* 0x000000061a087211 */ /* 0x010fca00078c08ff */
[----:B------:R0:W-:Y:S04]  /*64e0*/  STL [R1+0x8cc], R8 ;  /* 0x0008cc0801007387 */ /* 0x0001e80000100800 */
[----:B0-----:R-:W4:Y:S04]  /*64f0*/  LDL.LU R8, [R1+0x9fc] ;  /* 0x0009fc0001087983 */ /* 0x001f280000300800 */
[----:B------:R2:W-:Y:S02]  /*6500*/  STL [R1+0x5e4], R4 ;  /* 0x0005e40401007387 */ /* 0x0005e40000100800 */
[----:B--2---:R-:W-:-:S05]  /*6510*/  LEA R4, P5, R25, R6, 0x1 ;  /* 0x0000000619047211 */ /* 0x004fca00078a08ff */
[----:B------:R0:W-:Y:S04]  /*6520*/  STL [R1+0x8d0], R4 ;  /* 0x0008d00401007387 */ /* 0x0001e80000100800 */
[----:B0-----:R-:W2:Y:S04]  /*6530*/  LDL.LU R4, [R1+0x9f8] ;  /* 0x0009f80001047983 */ /* 0x001ea80000300800 */
[----:B------:R0:W-:Y:S02]  /*6540*/  STL [R1+0x5e8], R0 ;  /* 0x0005e80001007387 */ /* 0x0001e40000100800 */
[----:B0-----:R-:W-:-:S05]  /*6550*/  LEA R0, P3, R24, R6, 0x1 ;  /* 0x0000000618007211 */ /* 0x001fca00078608ff */
[----:B------:R0:W-:Y:S04]  /*6560*/  STL [R1+0x8d4], R0 ;  /* 0x0008d40001007387 */ /* 0x0001e80000100800 */
[----:B0-----:R-:W4:Y:S04]  /*6570*/  LDL.LU R0, [R1+0x9f4] ;  /* 0x0009f40001007983 */ /* 0x001f280000300800 */
[----:B------:R0:W-:Y:S02]  /*6580*/  STL [R1+0x5ec], R5 ;  /* 0x0005ec0501007387 */ /* 0x0001e40000100800 */
[----:B0-----:R-:W-:-:S05]  /*6590*/  LEA R5, P2, R23, R6, 0x1 ;  /* 0x0000000617057211 */ /* 0x001fca00078408ff */
[----:B------:R0:W-:Y:S04]  /*65a0*/  STL [R1+0x8d8], R5 ;  /* 0x0008d80501007387 */ /* 0x0001e80000100800 */
[----:B0-----:R-:W2:Y:S04]  /*65b0*/  LDL.LU R5, [R1+0x9f0] ;  /* 0x0009f00001057983 */ /* 0x001ea80000300800 */
[----:B------:R3:W-:Y:S02]  /*65c0*/  STL [R1+0x5f0], R2 ;  /* 0x0005f00201007387 */ /* 0x0007e40000100800 */
[----:B---3--:R-:W-:-:S05]  /*65d0*/  LEA R2, P1, R22, R6, 0x1 ;  /* 0x0000000616027211 */ /* 0x008fca00078208ff */
[----:B------:R0:W-:Y:S04]  /*65e0*/  STL [R1+0x8dc], R2 ;  /* 0x0008dc0201007387 */ /* 0x0001e80000100800 */
[----:B0-----:R-:W3:Y:S04]  /*65f0*/  LDL.LU R2, [R1+0x9ec] ;  /* 0x0009ec0001027983 */ /* 0x001ee80000300800 */
[----:B------:R0:W-:Y:S02]  /*6600*/  STL [R1+0x5f4], R28 ;  /* 0x0005f41c01007387 */ /* 0x0001e40000100800 */
[----:B0-----:R-:W-:-:S05]  /*6610*/  LEA R28, P0, R21, R6, 0x1 ;  /* 0x00000006151c7211 */ /* 0x001fca00078008ff */
[----:B------:R0:W-:Y:S01]  /*6620*/  STL [R1+0x8e0], R28 ;  /* 0x0008e01c01007387 */ /* 0x0001e20000100800 */
[----:B------:R-:W-:-:S03]  /*6630*/  LEA.HI.X.SX32 R26, R26, R7, 0x1, P6 ;  /* 0x000000071a1a7211 */ /* 0x000fc600030f0eff */
[----:B0-----:R-:W4:Y:S04]  /*6640*/  LDL.LU R28, [R1+0x9e8] ;  /* 0x0009e800011c7983 */ /* 0x001f280000300800 */
[----:B------:R0:W-:Y:S02]  /*6650*/  STL [R1+0x5f8], R27 ;  /* 0x0005f81b01007387 */ /* 0x0001e40000100800 */
[----:B0-----:R-:W-:-:S05]  /*6660*/  LEA R27, P4, R20, R6, 0x1 ;  /* 0x00000006141b7211 */ /* 0x001fca00078808ff */
[----:B------:R0:W-:Y:S01]  /*6670*/  STL [R1+0x8e4], R27 ;  /* 0x0008e41b01007387 */ /* 0x0001e20000100800 */
[----:B------:R-:W-:-:S03]  /*6680*/  LEA.HI.X.SX32 R25, R25, R7, 0x1, P5 ;  /* 0x0000000719197211 */ /* 0x000fc600028f0eff */
[----:B0-----:R-:W2:Y:S04]  /*6690*/  LDL.LU R27, [R1+0x9e4] ;  /* 0x0009e400011b7983 */ /* 0x001ea80000300800 */
[----:B------:R0:W-:Y:S02]  /*66a0*/  STL [R1+0x5fc], R26 ;  /* 0x0005fc1a01007387 */ /* 0x0001e40000100800 */
[----:B0-----:R-:W-:-:S05]  /*66b0*/  LEA R26, P6, R19, R6, 0x1 ;  /* 0x00000006131a7211 */ /* 0x001fca00078c08ff */
[----:B------:R0:W-:Y:S01]  /*66c0*/  STL [R1+0x8e8], R26 ;  /* 0x0008e81a01007387 */ /* 0x0001e20000100800 */
[----:B------:R-:W-:-:S03]  /*66d0*/  LEA.HI.X.SX32 R24, R24, R7, 0x1, P3 ;  /* 0x0000000718187211 */ /* 0x000fc600018f0eff */
        /* <DEDUP_REMOVED lines=33> */
[----:B------:R0:W-:Y:S04]  /*68f0*/  STL [R1+0x904], R19 ;  /* 0x0009041301007387 */ /* 0x0001e80000100800 */
[----:B0-----:R-:W4:Y:S04]  /*6900*/  LDL.LU R19, [R1+0x9c4] ;  /* 0x0009c40001137983 */ /* 0x001f280000300800 */
[----:B------:R0:W-:Y:S02]  /*6910*/  STL [R1+0x624], R29 ;  /* 0x0006241d01007387 */ /* 0x0001e40000100800 */
[----:B0-----:R-:W-:-:S05]  /*6920*/  LEA R29, P5, R12, R6, 0x1 ;  /* 0x000000060c1d7211 */ /* 0x001fca00078a08ff */
[----:B------:R0:W-:Y:S04]  /*6930*/  STL [R1+0x908], R29 ;  /* 0x0009081d01007387 */ /* 0x0001e80000100800 */
[----:B0-----:R-:W2:Y:S01]  /*6940*/  LDL.LU R29, [R1+0x9c0] ;  /* 0x0009c000011d7983 */ /* 0x001ea20000300800 */
[----:B------:R-:W-:-:S05]  /*6950*/  LEA.HI.X.SX32 R18, R18, R7, 0x1, P3 ;  /* 0x0000000712127211 */ /* 0x000fca00018f0eff */
[----:B------:R2:W-:Y:S01]  /*6960*/  STL [R1+0x628], R18 ;  /* 0x0006281201007387 */ /* 0x0005e20000100800 */
[----:B------:R-:W-:Y:S02]  /*6970*/  IMAD R9, R9, UR4, RZ ;  /* 0x0000000409097c24 */ /* 0x000fe4000f8e02ff */
[----:B------:R-:W-:Y:S02]  /*6980*/  IMAD R10, R10, UR4, RZ ;  /* 0x000000040a0a7c24 */ /* 0x000fe4000f8e02ff */
[----:B------:R-:W-:Y:S02]  /*6990*/  IMAD R11, R11, UR4, RZ ;  /* 0x000000040b0b7c24 */ /* 0x000fe4000f8e02ff */
[----:B------:R-:W-:Y:S01]  /*69a0*/  IMAD R3, R3, UR4, RZ ;  /* 0x0000000403037c24 */ /* 0x000fe2000f8e02ff */
[----:B--2---:R-:W-:-:S05]  /*69b0*/  LEA R18, P3, R29, R6, 0x1 ;  /* 0x000000061d127211 */ /* 0x004fca00078608ff */
[----:B------:R0:W-:Y:S02]  /*69c0*/  STL [R1+0x90c], R18 ;  /* 0x00090c1201007387 */ /* 0x0001e40000100800 */
[----:B0-----:R-:W-:Y:S02]  /*69d0*/  LEA.HI.X.SX32 R18, R17, R7, 0x1, P2 ;  /* 0x0000000711127211 */ /* 0x001fe400010f0eff */
[----:B----4-:R-:W-:-:S03]  /*69e0*/  LEA R17, P2, R19, R6, 0x1 ;  /* 0x0000000613117211 */ /* 0x010fc600078408ff */
[----:B------:R0:W-:Y:S04]  /*69f0*/  STL [R1+0x62c], R18 ;  /* 0x00062c1201007387 */ /* 0x0001e80000100800 */
[----:B------:R1:W-:Y:S01]  /*6a00*/  STL [R1+0x910], R17 ;  /* 0x0009101101007387 */ /* 0x0003e20000100800 */
[-C--:B0-----:R-:W-:Y:S02]  /*6a10*/  LEA.HI.X.SX32 R18, R16, R7.reuse, 0x1, P1 ;  /* 0x0000000710127211 */ /* 0x081fe400008f0eff */
[-C--:B---3--:R-:W-:Y:S02]  /*6a20*/  LEA R16, P1, R20, R6.reuse, 0x1 ;  /* 0x0000000614107211 */ /* 0x088fe400078208ff */
[-C--:B-1----:R-:W-:Y:S02]  /*6a30*/  LEA.HI.X.SX32 R17, R15, R7.reuse, 0x1, P0 ;  /* 0x000000070f117211 */ /* 0x082fe400000f0eff */
[----:B------:R-:W-:Y:S01]  /*6a40*/  LEA R15, P0, R21, R6, 0x1 ;  /* 0x00000006150f7211 */ /* 0x000fe200078008ff */
[----:B------:R-:W-:Y:S04]  /*6a50*/  STL [R1+0x630], R18 ;  /* 0x0006301201007387 */ /* 0x000fe80000100800 */
[----:B------:R0:W-:Y:S04]  /*6a60*/  STL [R1+0x914], R16 ;  /* 0x0009141001007387 */ /* 0x0001e80000100800 */
[----:B------:R-:W-:Y:S04]  /*6a70*/  STL [R1+0x634], R17 ;  /* 0x0006341101007387 */ /* 0x000fe80000100800 */
[----:B------:R1:W-:Y:S01]  /*6a80*/  STL [R1+0x918], R15 ;  /* 0x0009180f01007387 */ /* 0x0003e20000100800 */
[----:B0-----:R-:W-:-:S02]  /*6a90*/  LEA.HI.X.SX32 R16, R14, R7, 0x1, P4 ;  /* 0x000000070e107211 */ /* 0x001fc400020f0eff */
[----:B------:R-:W-:-:S03]  /*6aa0*/  LEA R14, P4, R22, R6, 0x1 ;  /* 0x00000006160e7211 */ /* 0x000fc600078808ff */
[----:B------:R-:W-:Y:S01]  /*6ab0*/  STL [R1+0x638], R16 ;  /* 0x0006381001007387 */ /* 0x000fe20000100800 */
[-C--:B-1----:R-:W-:Y:S02]  /*6ac0*/  LEA.HI.X.SX32 R15, R13, R7.reuse, 0x1, P6 ;  /* 0x000000070d0f7211 */ /* 0x082fe400030f0eff */
[----:B------:R-:W-:Y:S01]  /*6ad0*/  LEA R13, P6, R23, R6, 0x1 ;  /* 0x00000006170d7211 */ /* 0x000fe200078c08ff */
[----:B------:R0:W-:Y:S04]  /*6ae0*/  STL [R1+0x91c], R14 ;  /* 0x00091c0e01007387 */ /* 0x0001e80000100800 */
[----:B------:R-:W-:Y:S04]  /*6af0*/  STL [R1+0x63c], R15 ;  /* 0x00063c0f01007387 */ /* 0x000fe80000100800 */
[----:B------:R1:W-:Y:S01]  /*6b00*/  STL [R1+0x920], R13 ;  /* 0x0009200d01007387 */ /* 0x0003e20000100800 */
[----:B0-----:R-:W-:-:S02]  /*6b10*/  LEA.HI.X.SX32 R14, R12, R7, 0x1, P5 ;  /* 0x000000070c0e7211 */ /* 0x001fc400028f0eff */
[----:B------:R-:W-:-:S03]  /*6b20*/  LEA R12, P5, R24, R6, 0x1 ;  /* 0x00000006180c7211 */ /* 0x000fc600078a08ff */
[----:B------:R0:W-:Y:S01]  /*6b30*/  STL [R1+0x640], R14 ;  /* 0x0006400e01007387 */ /* 0x0001e20000100800 */
[----:B-1----:R-:W-:-:S03]  /*6b40*/  LEA.HI.X.SX32 R13, R29, R7, 0x1, P3 ;  /* 0x000000071d0d7211 */ /* 0x002fc600018f0eff */
[----:B------:R1:W-:Y:S04]  /*6b50*/  STL [R1+0x924], R12 ;  /* 0x0009240c01007387 */ /* 0x0003e80000100800 */
[----:B------:R2:W-:Y:S01]  /*6b60*/  STL [R1+0x644], R13 ;  /* 0x0006440d01007387 */ /* 0x0005e20000100800 */
[----:B0-----:R-:W-:Y:S02]  /*6b70*/  LEA R14, P3, R25, R6, 0x1 ;  /* 0x00000006190e7211 */ /* 0x001fe400078608ff */
[----:B-1----:R-:W-:-:S03]  /*6b80*/  LEA.HI.X.SX32 R12, R19, R7, 0x1, P2 ;  /* 0x00000007130c7211 */ /* 0x002fc600010f0eff */
[----:B------:R0:W-:Y:S01]  /*6b90*/  STL [R1+0x928], R14 ;  /* 0x0009280e01007387 */ /* 0x0001e20000100800 */
[----:B--2---:R-:W-:-:S03]  /*6ba0*/  LEA R13, P2, R26, R6, 0x1 ;  /* 0x000000061a0d7211 */ /* 0x004fc600078408ff */
[----:B------:R1:W-:Y:S04]  /*6bb0*/  STL [R1+0x648], R12 ;  /* 0x0006480c01007387 */ /* 0x0003e80000100800 */
[----:B------:R2:W-:Y:S01]  /*6bc0*/  STL [R1+0x92c], R13 ;  /* 0x00092c0d01007387 */ /* 0x0005e20000100800 */
[----:B0-----:R-:W-:Y:S02]  /*6bd0*/  LEA.HI.X.SX32 R14, R20, R7, 0x1, P1 ;  /* 0x00000007140e7211 */ /* 0x001fe400008f0eff */
[----:B-1----:R-:W-:-:S03]  /*6be0*/  LEA R12, P1, R27, R6, 0x1 ;  /* 0x000000061b0c7211 */ /* 0x002fc600078208ff */
[----:B------:R0:W-:Y:S01]  /*6bf0*/  STL [R1+0x64c], R14 ;  /* 0x00064c0e01007387 */ /* 0x0001e20000100800 */
[----:B--2---:R-:W-:-:S03]  /*6c00*/  LEA.HI.X.SX32 R13, R21, R7, 0x1, P0 ;  /* 0x00000007150d7211 */ /* 0x004fc600000f0eff */
        /* <DEDUP_REMOVED lines=24> */
[----:B------:R1:W-:Y:S01]  /*6d90*/  STL [R1+0x948], R12 ;  /* 0x0009480c01007387 */ /* 0x0003e20000100800 */
[----:B------:R-:W-:-:S03]  /*6da0*/  LEA.HI.X.SX32 R2, R2, R7, 0x1, P4 ;  /* 0x0000000702027211 */ /* 0x000fc600020f0eff */
[----:B------:R2:W-:Y:S01]  /*6db0*/  STL [R1+0x670], R13 ;  /* 0x0006700d01007387 */ /* 0x0005e20000100800 */
[----:B0-----:R-:W-:Y:S02]  /*6dc0*/  LEA R14, P1, R9, R6, 0x1 ;  /* 0x00000006090e7211 */ /* 0x001fe400078208ff */
[----:B-1----:R-:W-:-:S03]  /*6dd0*/  LEA.HI.X.SX32 R12, R28, R7, 0x1, P0 ;  /* 0x000000071c0c7211 */ /* 0x002fc600000f0eff */
[----:B------:R-:W-:Y:S01]  /*6de0*/  STL [R1+0x958], R14 ;  /* 0x0009580e01007387 */ /* 0x000fe20000100800 */
[----:B--2---:R-:W-:-:S03]  /*6df0*/  LEA R13, P0, R10, R6, 0x1 ;  /* 0x000000060a0d7211 */ /* 0x004fc600078008ff */
[----:B------:R0:W-:Y:S01]  /*6e00*/  STL [R1+0x674], R12 ;  /* 0x0006740c01007387 */ /* 0x0001e20000100800 */
[----:B------:R-:W-:-:S03]  /*6e10*/  LEA.HI.X.SX32 R5, R5, R7, 0x1, P6 ;  /* 0x0000000705057211 */ /* 0x000fc600030f0eff */
[----:B------:R-:W-:Y:S01]  /*6e20*/  STL [R1+0x95c], R13 ;  /* 0x00095c0d01007387 */ /* 0x000fe20000100800 */
[----:B------:R-:W-:-:S03]  /*6e30*/  LEA.HI.X.SX32 R0, R0, R7, 0x1, P5 ;  /* 0x0000000700007211 */ /* 0x000fc600028f0eff */
[----:B------:R1:W-:Y:S01]  /*6e40*/  STL [R1+0x684], R2 ;  /* 0x0006840201007387 */ /* 0x0003e20000100800 */
[----:B0-----:R-:W-:Y:S02]  /*6e50*/  LEA R12, P4, R11, R6, 0x1 ;  /* 0x000000060b0c7211 */ /* 0x001fe400078808ff */
[----:B------:R-:W-:-:S03]  /*6e60*/  LEA.HI.X.SX32 R4, R4, R7, 0x1, P3 ;  /* 0x0000000704047211 */ /* 0x000fc600018f0eff */
[----:B------:R-:W-:Y:S01]  /*6e70*/  STL [R1+0x960], R12 ;  /* 0x0009600c01007387 */ /* 0x000fe20000100800 */
[----:B-1----:R-:W-:-:S03]  /*6e80*/  LEA R2, P6, R3, R6, 0x1 ;  /* 0x0000000603027211 */ /* 0x002fc600078c08ff */
[----:B------:R-:W-:Y:S01]  /*6e90*/  STL [R1+0x68c], R5 ;  /* 0x00068c0501007387 */ /* 0x000fe20000100800 */
[----:B------:R-:W0:Y:S03]  /*6ea0*/  LDC R6, c[0x0][0x238] ;  /* 0x00008e00ff067b82 */ /* 0x000e260000000800 */
[----:B------:R1:W-:Y:S04]  /*6eb0*/  STL [R1+0x94c], R2 ;  /* 0x00094c0201007387 */ /* 0x0003e80000100800 */
[----:B------:R2:W-:Y:S01]  /*6ec0*/  STL [R1+0x610], R0 ;  /* 0x0006100001007387 */ /* 0x0005e20000100800 */
[----:B-1----:R-:W-:-:S03]  /*6ed0*/  LEA.HI.X.SX32 R2, R8, R7, 0x1, P2 ;  /* 0x0000000708027211 */ /* 0x002fc600010f0eff */
[----:B------:R1:W-:Y:S01]  /*6ee0*/  STL [R1+0x680], R4 ;  /* 0x0006800401007387 */ /* 0x0003e20000100800 */
[----:B--2---:R-:W-:-:S03]  /*6ef0*/  LEA.HI.X.SX32 R0, R9, R7, 0x1, P1 ;  /* 0x0000000709007211 */ /* 0x004fc600008f0eff */
[----:B------:R2:W-:Y:S04]  /*6f00*/  STL [R1+0x688], R2 ;  /* 0x0006880201007387 */ /* 0x0005e80000100800 */
[----:B------:R3:W-:Y:S01]  /*6f10*/  STL [R1+0x690], R0 ;  /* 0x0006900001007387 */ /* 0x0007e20000100800 */
[-C--:B-1----:R-:W-:Y:S02]  /*6f20*/  LEA.HI.X.SX32 R4, R10, R7.reuse, 0x1, P0 ;  /* 0x000000070a047211 */ /* 0x082fe400000f0eff */
[----:B--2---:R-:W-:-:S03]  /*6f30*/  LEA.HI.X.SX32 R2, R11, R7, 0x1, P4 ;  /* 0x000000070b027211 */ /* 0x004fc600020f0eff */
[----:B------:R-:W-:Y:S01]  /*6f40*/  STL [R1+0x698], R4 ;  /* 0x0006980401007387 */ /* 0x000fe20000100800 */
[----:B---3--:R-:W-:-:S03]  /*6f50*/  LEA.HI.X.SX32 R0, R3, R7, 0x1, P6 ;  /* 0x0000000703007211 */ /* 0x008fc600030f0eff */
[----:B------:R1:W-:Y:S04]  /*6f60*/  STL [R1+0x6a0], R2 ;  /* 0x0006a00201007387 */ /* 0x0003e80000100800 */
[----:B------:R-:W-:Y:S04]  /*6f70*/  STL [R1+0x6a8], R0 ;  /* 0x0006a80001007387 */ /* 0x000fe80000100800 */
        /* <DEDUP_REMOVED lines=256> */
[----:B------:R-:W2:Y:S04]  /*7f80*/  LDL.LU R5, [R1+0xdc] ;  /* 0x0000dc0001057983 */ /* 0x000ea80000300800 */
[----:B-1----:R-:W3:Y:S01]  /*7f90*/  LDL.LU R2, [R1+0xe0] ;  /* 0x0000e00001027983 */ /* 0x002ee20000300800 */
[----:B0-----:R-:W-:-:S02]  /*7fa0*/  IMAD R8, R6, 0x1e, RZ ;  /* 0x0000001e06087824 */ /* 0x001fc400078e02ff */
[C---:B------:R-:W-:Y:S01]  /*7fb0*/  IMAD R9, R6.reuse, 0x1d, RZ ;  /* 0x0000001d06097824 */ /* 0x040fe200078e02ff */
[----:B------:R-:W0:Y:S04]  /*7fc0*/  S2R R12, SR_TID.X ;  /* 0x00000000000c7919 */ /* 0x000e280000002100 */
[----:B------:R1:W-:Y:S02]  /*7fd0*/  STL.64 [R1+0x9b8], R8 ;  /* 0x0009b80801007387 */ /* 0x0003e40000100a00 */
[----:B-1----:R-:W1:Y:S01]  /*7fe0*/  LDC R8, c[0x0][0x230] ;  /* 0x00008c00ff087b82 */ /* 0x002e620000000800 */
[C---:B------:R-:W-:Y:S02]  /*7ff0*/  IMAD R10, R6.reuse, 0x1c, RZ ;  /* 0x0000001c060a7824 */ /* 0x040fe400078e02ff */
[----:B------:R-:W-:-:S05]  /*8000*/  IMAD R11, R6, 0x1b, RZ ;  /* 0x0000001b060b7824 */ /* 0x000fca00078e02ff */
[----:B------:R4:W-:Y:S01]  /*8010*/  STL.64 [R1+0x9b0], R10 ;  /* 0x0009b00a01007387 */ /* 0x0009e20000100a00 */
[----:B-1----:R-:W-:-:S05]  /*8020*/  VIADD R8, R8, 0x1f ;  /* 0x0000001f08087836 */ /* 0x002fca0000000000 */
[----:B------:R-:W-:Y:S02]  /*8030*/  SHF.R.S32.HI R9, RZ, 0x1f, R8 ;  /* 0x0000001fff097819 */ /* 0x000fe40000011408 */
[----:B0-----:R-:W-:Y:S02]  /*8040*/  LOP3.LUT R12, R12, 0x1f, RZ, 0xc0, !PT ;  /* 0x0000001f0c0c7812 */ /* 0x001fe400078ec0ff */
[----:B----4-:R-:W-:Y:S01]  /*8050*/  LEA.HI R11, R9, R8, RZ, 0x5 ;  /* 0x00000008090b7211 */ /* 0x010fe200078f28ff */
[----:B------:R-:W-:Y:S02]  /*8060*/  ULDC UR10, c[0x0][0x230] ;  /* 0x00008c00000a7ab9 */ /* 0x000fe40000000800 */
[----:B------:R-:W-:Y:S01]  /*8070*/  IMAD R4, R12, UR6, RZ ;  /* 0x000000060c047c24 */ /* 0x000fe2000f8e02ff */
[----:B------:R-:W-:Y:S01]  /*8080*/  SHF.R.S32.HI R10, RZ, 0x5, R11 ;  /* 0x00000005ff0a7819 */ /* 0x000fe2000001140b */
[----:B------:R-:W-:Y:S01]  /*8090*/  IMAD.U32 R3, RZ, RZ, UR10 ;  /* 0x0000000aff037e24 */ /* 0x000fe2000f8e00ff */
[----:B------:R-:W-:Y:S01]  /*80a0*/  ULDC.64 UR4, c[0x0][0x210] ;  /* 0x0000840000047ab9 */ /* 0x000fe20000000a00 */
[----:B--2---:R-:W-:Y:S01]  /*80b0*/  IMAD R0, R5, UR7, RZ ;  /* 0x0000000705007c24 */ /* 0x004fe2000f8e02ff */
[----:B------:R-:W-:-:S03]  /*80c0*/  ULDC UR10, c[0x0][0x238] ;  /* 0x00008e00000a7ab9 */ /* 0x000fc60000000800 */
[----:B------:R-:W-:-:S04]  /*80d0*/  IMAD.WIDE R8, R0, 0x2, RZ ;  /* 0x0000000200087825 */ /* 0x000fc800078e02ff */
[----:B---3--:R-:W-:Y:S01]  /*80e0*/  IMAD R2, R2, UR7, RZ ;  /* 0x0000000702027c24 */ /* 0x008fe2000f8e02ff */
[----:B------:R0:W-:Y:S01]  /*80f0*/  STL.64 [R1+0x678], R8 ;  /* 0x0006780801007387 */ /* 0x0001e20000100a00 */
[----:B------:R-:W-:Y:S02]  /*8100*/  SHF.R.S32.HI R5, RZ, 0x1f, R4 ;  /* 0x0000001fff057819 */ /* 0x000fe40000011404 */
[----:B0-----:R-:W-:-:S04]  /*8110*/  IMAD.WIDE R8, R2, 0x2, RZ ;  /* 0x0000000202087825 */ /* 0x001fc800078e02ff */
[C---:B------:R-:W-:Y:S01]  /*8120*/  IMAD.SHL.U32 R2, R4.reuse, 0x2, RZ ;  /* 0x0000000204027824 */ /* 0x040fe200078e00ff */
[----:B------:R0:W-:Y:S01]  /*8130*/  STL.64 [R1+0x650], R8 ;  /* 0x0006500801007387 */ /* 0x0001e20000100a00 */
[----:B------:R-:W-:-:S03]  /*8140*/  SHF.L.U64.HI R0, R4, 0x1, R5 ;  /* 0x0000000104007819 */ /* 0x000fc60000010205 */
[----:B0-----:R-:W2:Y:S04]  /*8150*/  LDL.LU.64 R8, [R1+0x9b8] ;  /* 0x0009b80001087983 */ /* 0x001ea80000300a00 */
[----:B------:R-:W-:Y:S04]  /*8160*/  STL [R1+0x9a0], R10 ;  /* 0x0009a00a01007387 */ /* 0x000fe80000100800 */
[----:B------:R0:W-:Y:S04]  /*8170*/  STL.64 [R1+0x9a8], R2 ;  /* 0x0009a80201007387 */ /* 0x0001e80000100a00 */
[----:B------:R-:W3:Y:S04]  /*8180*/  LDL.64 R4, [R1+0x650] ;  /* 0x0006500001047983 */ /* 0x000ee80000100a00 */
[----:B0-----:R-:W4:Y:S01]  /*8190*/  LDL.64 R2, [R1+0x678] ;  /* 0x0006780001027983 */ /* 0x001f220000100a00 */
[----:B------:R-:W-:-:S04]  /*81a0*/  IMAD R7, R6, 0x1f, RZ ;  /* 0x0000001f06077824 */ /* 0x000fc800078e02ff */
[----:B----4-:R-:W-:-:S05]  /*81b0*/  IMAD.WIDE R10, R7, 0x2, R2 ;  /* 0x00000002070a7825 */ /* 0x010fca00078e0202 */
[----:B------:R3:W-:Y:S02]  /*81c0*/  STL.64 [R1+0x890], R10 ;  /* 0x0008900a01007387 */ /* 0x0007e40000100a00 */
[----:B---3--:R-:W-:Y:S02]  /*81d0*/  IMAD.WIDE R10, R7, 0x2, R4 ;  /* 0x00000002070a7825 */ /* 0x008fe400078e0204 */
[----:B------:R-:W0:Y:S03]  /*81e0*/  LDC R7, c[0x0][0x238] ;  /* 0x00008e00ff077b82 */ /* 0x000e260000000800 */
[----:B------:R2:W-:Y:S02]  /*81f0*/  STL.64 [R1+0x888], R10 ;  /* 0x0008880a01007387 */ /* 0x0005e40000100a00 */
[----:B--2---:R-:W-:-:S05]  /*8200*/  IMAD.WIDE R10, R8, 0x2, R2 ;  /* 0x00000002080a7825 */ /* 0x004fca00078e0202 */
[----:B------:R1:W-:Y:S02]  /*8210*/  STL.64 [R1+0x880], R10 ;  /* 0x0008800a01007387 */ /* 0x0003e40000100a00 */
[----:B-1----:R-:W-:-:S05]  /*8220*/  IMAD.WIDE R10, R8, 0x2, R4 ;  /* 0x00000002080a7825 */ /* 0x002fca00078e0204 */
[----:B------:R1:W-:Y:S02]  /*8230*/  STL.64 [R1+0x878], R10 ;  /* 0x0008780a01007387 */ /* 0x0003e40000100a00 */
[----:B-1----:R-:W-:-:S05]  /*8240*/  IMAD.WIDE R10, R9, 0x2, R2 ;  /* 0x00000002090a7825 */ /* 0x002fca00078e0202 */
[----:B------:R1:W-:Y:S04]  /*8250*/  STL.64 [R1+0x870], R10 ;  /* 0x0008700a01007387 */ /* 0x0003e80000100a00 */
[----:B-1----:R-:W2:Y:S01]  /*8260*/  LDL.LU.64 R10, [R1+0x9b0] ;  /* 0x0009b000010a7983 */ /* 0x002ea20000300a00 */
[----:B------:R-:W-:-:S05]  /*8270*/  IMAD.WIDE R8, R9, 0x2, R4 ;  /* 0x0000000209087825 */ /* 0x000fca00078e0204 */
[----:B------:R2:W-:Y:S01]  /*8280*/  STL.64 [R1+0x868], R8 ;  /* 0x0008680801007387 */ /* 0x0005e20000100a00 */
[C---:B------:R-:W-:Y:S02]  /*8290*/  IMAD R12, R6.reuse, 0x1a, RZ ;  /* 0x0000001a060c7824 */ /* 0x040fe400078e02ff */
[C---:B------:R-:W-:Y:S02]  /*82a0*/  IMAD R13, R6.reuse, 0x19, RZ ;  /* 0x00000019060d7824 */ /* 0x040fe400078e02ff */
[C---:B------:R-:W-:Y:S02]  /*82b0*/  IMAD R14, R6.reuse, 0x18, RZ ;  /* 0x00000018060e7824 */ /* 0x040fe400078e02ff */
[C---:B------:R-:W-:Y:S02]  /*82c0*/  IMAD R15, R6.reuse, 0x17, RZ ;  /* 0x00000017060f7824 */ /* 0x040fe400078e02ff */
[C---:B------:R-:W-:Y:S02]  /*82d0*/  IMAD R16, R6.reuse, 0x16, RZ ;  /* 0x0000001606107824 */ /* 0x040fe400078e02ff */
[----:B------:R-:W-:-:S02]  /*82e0*/  IMAD R17, R6, 0x15, RZ ;  /* 0x0000001506117824 */ /* 0x000fc400078e02ff */
[C---:B------:R-:W-:Y:S02]  /*82f0*/  IMAD R18, R6.reuse, 0x14, RZ ;  /* 0x0000001406127824 */ /* 0x040fe400078e02ff */
[C---:B------:R-:W-:Y:S02]  /*8300*/  IMAD R19, R6.reuse, 0x13, RZ ;  /* 0x0000001306137824 */ /* 0x040fe400078e02ff */
[C---:B------:R-:W-:Y:S02]  /*8310*/  IMAD R20, R6.reuse, 0x12, RZ ;  /* 0x0000001206147824 */ /* 0x040fe400078e02ff */
[C---:B------:R-:W-:Y:S02]  /*8320*/  IMAD R21, R6.reuse, 0x11, RZ ;  /* 0x0000001106157824 */ /* 0x040fe400078e02ff */
[C---:B------:R-:W-:Y:S02]  /*8330*/  IMAD.SHL.U32 R22, R6.reuse, 0x10, RZ ;  /* 0x0000001006167824 */ /* 0x040fe400078e00ff */
[----:B------:R-:W-:-:S02]  /*8340*/  IMAD R23, R6, 0xf, RZ ;  /* 0x0000000f06177824 */ /* 0x000fc400078e02ff */
[C---:B------:R-:W-:Y:S02]  /*8350*/  IMAD R24, R6.reuse, 0xe, RZ ;  /* 0x0000000e06187824 */ /* 0x040fe400078e02ff */
[C---:B------:R-:W-:Y:S02]  /*8360*/  IMAD R25, R6.reuse, 0xd, RZ ;  /* 0x0000000d06197824 */ /* 0x040fe400078e02ff */
[C---:B------:R-:W-:Y:S02]  /*8370*/  IMAD R26, R6.reuse, 0xc, RZ ;  /* 0x0000000c061a7824 */ /* 0x040fe400078e02ff */
[C---:B------:R-:W-:Y:S02]  /*8380*/  IMAD R27, R6.reuse, 0xb, RZ ;  /* 0x0000000b061b7824 */ /* 0x040fe400078e02ff */
[C---:B------:R-:W-:Y:S02]  /*8390*/  IMAD R28, R6.reuse, 0xa, RZ ;  /* 0x0000000a061c7824 */ /* 0x040fe400078e02ff */
[----:B------:R-:W-:-:S02]  /*83a0*/  IMAD R29, R6, 0x9, RZ ;  /* 0x00000009061d7824 */ /* 0x000fc400078e02ff */
[----:B0-----:R-:W-:Y:S02]  /*83b0*/  IMAD.SHL.U32 R7, R7, 0x8, RZ ;  /* 0x0000000807077824 */ /* 0x001fe400078e00ff */
[----:B------:R-:W-:Y:S02]  /*83c0*/  IMAD.SHL.U32 R6, R6, 0x2, RZ ;  /* 0x0000000206067824 */ /* 0x000fe400078e00ff */
[----:B--2---:R-:W-:-:S05]  /*83d0*/  IMAD.WIDE R8, R10, 0x2, R2 ;  /* 0x000000020a087825 */ /* 0x004fca00078e0202 */
[----:B------:R0:W-:Y:S02]  /*83e0*/  STL.64 [R1+0x860], R8 ;  /* 0x0008600801007387 */ /* 0x0001e40000100a00 */
[----:B0-----:R-:W-:-:S05]  /*83f0*/  IMAD.WIDE R8, R10, 0x2, R4 ;  /* 0x000000020a087825 */ /* 0x001fca00078e0204 */
[----:B------:R0:W-:Y:S02]  /*8400*/  STL.64 [R1+0x858], R8 ;  /* 0x0008580801007387 */ /* 0x0001e40000100a00 */
[----:B0-----:R-:W-:-:S04]  /*8410*/  IMAD.WIDE R8, R11, 0x2, R2 ;  /* 0x000000020b087825 */ /* 0x001fc800078e0202 */
[----:B------:R-:W-:Y:S01]  /*8420*/  IMAD.WIDE R10, R11, 0x2, R4 ;  /* 0x000000020b0a7825 */ /* 0x000fe200078e0204 */
[----:B------:R0:W-:Y:S04]  /*8430*/  STL.64 [R1+0x850], R8 ;  /* 0x0008500801007387 */ /* 0x0001e80000100a00 */
[----:B------:R1:W-:Y:S01]  /*8440*/  STL.64 [R1+0x848], R10 ;  /* 0x0008480a01007387 */ /* 0x0003e20000100a00 */
[----:B0-----:R-:W-:-:S04]  /*8450*/  IMAD.WIDE R8, R12, 0x2, R2 ;  /* 0x000000020c087825 */ /* 0x001fc800078e0202 */
[----:B-1----:R-:W-:Y:S01]  /*8460*/  IMAD.WIDE R10, R12, 0x2, R4 ;  /* 0x000000020c0a7825 */ /* 0x002fe200078e0204 */
[----:B------:R0:W-:Y:S04]  /*8470*/  STL.64 [R1+0x840], R8 ;  /* 0x0008400801007387 */ /* 0x0001e80000100a00 */
[----:B------:R1:W-:Y:S01]  /*8480*/  STL.64 [R1+0x838], R10 ;  /* 0x0008380a01007387 */ /* 0x0003e20000100a00 */
[----:B0-----:R-:W-:-:S04]  /*8490*/  IMAD.WIDE R8, R13, 0x2, R2 ;  /* 0x000000020d087825 */ /* 0x001fc800078e0202 */
[--C-:B-1----:R-:W-:Y:S01]  /*84a0*/  IMAD.WIDE R10, R13, 0x2, R4.reuse ;  /* 0x000000020d0a7825 */ /* 0x102fe200078e0204 */
[----:B------:R0:W-:Y:S03]  /*84b0*/  STL.64 [R1+0x830], R8 ;  /* 0x0008300801007387 */ /* 0x0001e60000100a00 */
[C---:B------:R-:W-:Y:S01]  /*84c0*/  IMAD.WIDE R12, R14.reuse, 0x2, R4 ;  /* 0x000000020e0c7825 */ /* 0x040fe200078e0204 */
[----:B------:R1:W-:Y:S03]  /*84d0*/  STL.64 [R1+0x828], R10 ;  /* 0x0008280a01007387 */ /* 0x0003e60000100a00 */
[----:B0-----:R-:W-:-:S04]  /*84e0*/  IMAD.WIDE R8, R14, 0x2, R2 ;  /* 0x000000020e087825 */ /* 0x001fc800078e0202 */
[C---:B-1----:R-:W-:Y:S01]  /*84f0*/  IMAD.WIDE R10, R15.reuse, 0x2, R2 ;  /* 0x000000020f0a7825 */ /* 0x042fe200078e0202 */
[----:B------:R0:W-:Y:S04]  /*8500*/  STL.64 [R1+0x820], R8 ;  /* 0x0008200801007387 */ /* 0x0001e80000100a00 */
[----:B------:R1:W-:Y:S04]  /*8510*/  STL.64 [R1+0x818], R12 ;  /* 0x0008180c01007387 */ /* 0x0003e80000100a00 */
[----:B------:R2:W-:Y:S01]  /*8520*/  STL.64 [R1+0x810], R10 ;  /* 0x0008100a01007387 */ /* 0x0005e20000100a00 */
[----:B0-----:R-:W-:-:S04]  /*8530*/  IMAD.WIDE R8, R15, 0x2, R4 ;  /* 0x000000020f087825 */ /* 0x001fc800078e0204 */
[C---:B-1----:R-:W-:Y:S01]  /*8540*/  IMAD.WIDE R12, R16.reuse, 0x2, R2 ;  /* 0x00000002100c7825 */ /* 0x042fe200078e0202 */
[----:B------:R0:W-:Y:S03]  /*8550*/  STL.64 [R1+0x808], R8 ;  /* 0x0008080801007387 */ /* 0x0001e60000100a00 */
[----:B--2---:R-:W-:Y:S01]  /*8560*/  IMAD.WIDE R10, R16, 0x2, R4 ;  /* 0x00000002100a7825 */ /* 0x004fe200078e0204 */
[----:B------:R1:W-:Y:S04]  /*8570*/  STL.64 [R1+0x800], R12 ;  /* 0x0008000c01007387 */ /* 0x0003e80000100a00 */
[----:B------:R2:W-:Y:S01]  /*8580*/  STL.64 [R1+0x7f8], R10 ;  /* 0x0007f80a01007387 */ /* 0x0005e20000100a00 */
[----:B0-----:R-:W-:-:S04]  /*8590*/  IMAD.WIDE R8, R17, 0x2, R2 ;  /* 0x0000000211087825 */ /* 0x001fc800078e0202 */
[----:B-1----:R-:W-:Y:S01]  /*85a0*/  IMAD.WIDE R12, R17, 0x2, R4 ;  /* 0x00000002110c7825 */ /* 0x002fe200078e0204 */
[----:B------:R0:W-:Y:S03]  /*85b0*/  STL.64 [R1+0x7f0], R8 ;  /* 0x0007f00801007387 */ /* 0x0001e60000100a00 */
[C---:B--2---:R-:W-:Y:S01]  /*85c0*/  IMAD.WIDE R10, R18.reuse, 0x2, R2 ;  /* 0x00000002120a7825 */ /* 0x044fe200078e0202 */
        /* <DEDUP_REMOVED lines=42> */
[----:B------:R-:W-:Y:S04]  /*8870*/  STL.64 [R1+0x740], R12 ;  /* 0x0007400c01007387 */ /* 0x000fe80000100a00 */
[----:B------:R-:W-:Y:S01]  /*8880*/  STL.64 [R1+0x738], R10 ;  /* 0x0007380a01007387 */ /* 0x000fe20000100a00 */
[----:B0-----:R-:W-:-:S05]  /*8890*/  IMAD.WIDE R8, R29, 0x2, R2 ;  /* 0x000000021d087825 */ /* 0x001fca00078e0202 */
[----:B------:R0:W-:Y:S01]  /*88a0*/  STL.64 [R1+0x730], R8 ;  /* 0x0007300801007387 */ /* 0x0001e20000100a00 */
[C---:B------:R-:W-:Y:S01]  /*88b0*/  IMAD.WIDE R14, R7.reuse, 0x2, R2 ;  /* 0x00000002070e7825 */ /* 0x040fe200078e0202 */
[----:B0-----:R-:W0:Y:S03]  /*88c0*/  LDC R8, c[0x0][0x238] ;  /* 0x00008e00ff087b82 */ /* 0x001e260000000800 */
[----:B------:R-:W-:-:S05]  /*88d0*/  IMAD.WIDE R12, R7, 0x2, R4 ;  /* 0x00000002070c7825 */ /* 0x000fca00078e0204 */
[----:B------:R-:W1:Y:S01]  /*88e0*/  LDC R7, c[0x0][0x238] ;  /* 0x00008e00ff077b82 */ /* 0x000e620000000800 */
[----:B------:R-:W-:-:S05]  /*88f0*/  IMAD.WIDE R10, R29, 0x2, R4 ;  /* 0x000000021d0a7825 */ /* 0x000fca00078e0204 */
[----:B------:R2:W-:Y:S02]  /*8900*/  STL.64 [R1+0x728], R10 ;  /* 0x0007280a01007387 */ /* 0x0005e40000100a00 */
[----:B------:R-:W3:Y:S01]  /*8910*/  LDC R9, c[0x0][0x238] ;  /* 0x00008e00ff097b82 */ /* 0x000ee20000000800 */
[----:B0-----:R-:W-:Y:S01]  /*8920*/  IMAD R8, R8, 0x7, RZ ;  /* 0x0000000708087824 */ /* 0x001fe200078e02ff */
[----:B------:R0:W-:Y:S03]  /*8930*/  STL.64 [R1+0x720], R14 ;  /* 0x0007200e01007387 */ /* 0x0001e60000100a00 */
[--C-:B--2---:R-:W-:Y:S01]  /*8940*/  IMAD.WIDE R10, R8, 0x2, R2.reuse ;  /* 0x00000002080a7825 */ /* 0x104fe200078e0202 */
[----:B------:R2:W-:Y:S03]  /*8950*/  STL.64 [R1+0x718], R12 ;  /* 0x0007180c01007387 */ /* 0x0005e60000100a00 */
[----:B-1----:R-:W-:Y:S01]  /*8960*/  IMAD R7, R7, 0x6, RZ ;  /* 0x0000000607077824 */ /* 0x002fe200078e02ff */
[----:B------:R1:W-:Y:S03]  /*8970*/  STL.64 [R1+0x710], R10 ;  /* 0x0007100a01007387 */ /* 0x0003e60000100a00 */
[----:B0-----:R-:W-:-:S04]  /*8980*/  IMAD.WIDE R14, R7, 0x2, R2 ;  /* 0x00000002070e7825 */ /* 0x001fc800078e0202 */
[--C-:B--2---:R-:W-:Y:S02]  /*8990*/  IMAD.WIDE R12, R7, 0x2, R4.reuse ;  /* 0x00000002070c7825 */ /* 0x104fe400078e0204 */
[----:B------:R-:W0:Y:S02]  /*89a0*/  LDC R7, c[0x0][0x238] ;  /* 0x00008e00ff077b82 */ /* 0x000e240000000800 */
[----:B-1----:R-:W-:-:S06]  /*89b0*/  IMAD.WIDE R10, R8, 0x2, R4 ;  /* 0x00000002080a7825 */ /* 0x002fcc00078e0204 */
[----:B------:R-:W1:Y:S01]  /*89c0*/  LDC R8, c[0x0][0x238] ;  /* 0x00008e00ff087b82 */ /* 0x000e620000000800 */
[----:B---3--:R-:W-:Y:S01]  /*89d0*/  IMAD R9, R9, 0x5, RZ ;  /* 0x0000000509097824 */ /* 0x008fe200078e02ff */
[----:B------:R2:W-:Y:S04]  /*89e0*/  STL.64 [R1+0x708], R10 ;  /* 0x0007080a01007387 */ /* 0x0005e80000100a00 */
[----:B------:R-:W-:Y:S04]  /*89f0*/  STL.64 [R1+0x700], R14 ;  /* 0x0007000e01007387 */ /* 0x000fe80000100a00 */
[----:B------:R3:W-:Y:S01]  /*8a00*/  STL.64 [R1+0x6f8], R12 ;  /* 0x0006f80c01007387 */ /* 0x0007e20000100a00 */
[----:B--2---:R-:W-:-:S04]  /*8a10*/  IMAD.WIDE R10, R9, 0x2, R2 ;  /* 0x00000002090a7825 */ /* 0x004fc800078e0202 */
[----:B0-----:R-:W-:Y:S01]  /*8a20*/  IMAD R7, R7, 0x3, RZ ;  /* 0x0000000307077824 */ /* 0x001fe200078e02ff */
[----:B------:R0:W-:Y:S01]  /*8a30*/  STL.64 [R1+0x6f0], R10 ;  /* 0x0006f00a01007387 */ /* 0x0001e20000100a00 */
[----:B---3--:R-:W-:-:S04]  /*8a40*/  IMAD.WIDE R12, R9, 0x2, R4 ;  /* 0x00000002090c7825 */ /* 0x008fc800078e0204 */
[----:B-1----:R-:W-:Y:S01]  /*8a50*/  IMAD.SHL.U32 R8, R8, 0x4, RZ ;  /* 0x0000000408087824 */ /* 0x002fe200078e00ff */
[----:B------:R1:W-:Y:S03]  /*8a60*/  STL.64 [R1+0x6e8], R12 ;  /* 0x0006e80c01007387 */ /* 0x0003e60000100a00 */
[----:B0-----:R-:W-:-:S04]  /*8a70*/  IMAD.WIDE R10, R8, 0x2, R2 ;  /* 0x00000002080a7825 */ /* 0x001fc800078e0202 */
[----:B------:R-:W-:Y:S01]  /*8a80*/  IMAD.WIDE R8, R8, 0x2, R4 ;  /* 0x0000000208087825 */ /* 0x000fe200078e0204 */
[----:B------:R0:W-:Y:S03]  /*8a90*/  STL.64 [R1+0x6e0], R10 ;  /* 0x0006e00a01007387 */ /* 0x0001e60000100a00 */
[C---:B-1----:R-:W-:Y:S01]  /*8aa0*/  IMAD.WIDE R12, R7.reuse, 0x2, R2 ;  /* 0x00000002070c7825 */ /* 0x042fe200078e0202 */
[----:B------:R1:W-:Y:S04]  /*8ab0*/  STL.64 [R1+0x6d8], R8 ;  /* 0x0006d80801007387 */ /* 0x0003e80000100a00 */
[----:B------:R2:W-:Y:S01]  /*8ac0*/  STL.64 [R1+0x6d0], R12 ;  /* 0x0006d00c01007387 */ /* 0x0005e20000100a00 */
[----:B0-----:R-:W-:-:S04]  /*8ad0*/  IMAD.WIDE R10, R7, 0x2, R4 ;  /* 0x00000002070a7825 */ /* 0x001fc800078e0204 */
[C---:B-1----:R-:W-:Y:S02]  /*8ae0*/  IMAD.WIDE R8, R6.reuse, 0x2, R2 ;  /* 0x0000000206087825 */ /* 0x042fe400078e0202 */
[----:B------:R2:W5:Y:S02]  /*8af0*/  LDL.LU.64 R2, [R1+0x9a8] ;  /* 0x0009a80001027983 */ /* 0x0005640000300a00 */
[----:B------:R-:W-:Y:S02]  /*8b00*/  IMAD.WIDE R4, R6, 0x2, R4 ;  /* 0x0000000206047825 */ /* 0x000fe400078e0204 */
[----:B------:R2:W-:Y:S04]  /*8b10*/  STL.64 [R1+0x6c8], R10 ;  /* 0x0006c80a01007387 */ /* 0x0005e80000100a00 */
[----:B------:R2:W-:Y:S04]  /*8b20*/  STL.64 [R1+0x6c0], R8 ;  /* 0x0006c00801007387 */ /* 0x0005e80000100a00 */
[----:B------:R2:W-:Y:S02]  /*8b30*/  STL.64 [R1+0x6b8], R4 ;  /* 0x0006b80401007387 */ /* 0x0005e40000100a00 */
.L_x_1:
[----:B------:R-:W-:Y:S04]  /*8b40*/  STL [R1+0x14f8], R9 ;  /* 0x0014f80901007387 */ /* 0x000fe80000100800 */
        /* <DEDUP_REMOVED lines=10> */
[----:B------:R0:W-:Y:S04]  /*8bf0*/  STL.64 [R1+0x14d8], R24 ;  /* 0x0014d81801007387 */ /* 0x0001e80000100a00 */
[----:B0-----:R-:W3:Y:S04]  /*8c00*/  LDL.64 R24, [R1+0x6b8] ;  /* 0x0006b80001187983 */ /* 0x001ee80000100a00 */
[----:B------:R-:W-:Y:S04]  /*8c10*/  STL [R1+0x14d0], R17 ;  /* 0x0014d01101007387 */ /* 0x000fe80000100800 */
[----:B------:R-:W-:Y:S04]  /*8c20*/  STL [R1+0x14cc], R16 ;  /* 0x0014cc1001007387 */ /* 0x000fe80000100800 */
[----:B------:R0:W-:Y:S04]  /*8c30*/  STL.64 [R1+0x14e8], R16 ;  /* 0x0014e81001007387 */ /* 0x0001e80000100a00 */
[----:B0-----:R-:W4:Y:S04]  /*8c40*/  LDL.64 R16, [R1+0x678] ;  /* 0x0006780001107983 */ /* 0x001f280000100a00 */
[----:B------:R-:W-:Y:S04]  /*8c50*/  STL [R1+0x14c8], R20 ;  /* 0x0014c81401007387 */ /* 0x000fe80000100800 */
[----:B------:R-:W-:Y:S04]  /*8c60*/  STL [R1+0x14c4], R21 ;  /* 0x0014c41501007387 */ /* 0x000fe80000100800 */
[----:B------:R-:W-:Y:S04]  /*8c70*/  STL [R1+0x14c0], R26 ;  /* 0x0014c01a01007387 */ /* 0x000fe80000100800 */
[----:B------:R0:W-:Y:S04]  /*8c80*/  STL.64 [R1+0x14b8], R18 ;  /* 0x0014b81201007387 */ /* 0x0001e80000100a00 */
[----:B0-----:R-:W3:Y:S04]  /*8c90*/  LDL.64 R18, [R1+0x6c0] ;  /* 0x0006c00001127983 */ /* 0x001ee80000100a00 */
[----:B------:R0:W-:Y:S04]  /*8ca0*/  STL.64 [R1+0x14b0], R22 ;  /* 0x0014b01601007387 */ /* 0x0001e80000100a00 */
[----:B0-----:R-:W3:Y:S01]  /*8cb0*/  LDL.64 R22, [R1+0x650] ;  /* 0x0006500001167983 */ /* 0x001ee20000100a00 */
[----:B-----5:R-:W-:-:S02]  /*8cc0*/  ISETP.GT.AND P2, PT, R3, RZ, PT ;  /* 0x000000ff0300720c */ /* 0x020fc40003f44270 */
[----:B------:R-:W-:Y:S01]  /*8cd0*/  PRMT R29, RZ, 0x7610, R29 ;  /* 0x00007610ff1d7816 */ /* 0x000fe2000000001d */
[----:B------:R-:W-:Y:S01]  /*8ce0*/  STL.64 [R1+0x1498], R10 ;  /* 0x0014980a01007387 */ /* 0x000fe20000100a00 */
[----:B------:R-:W-:Y:S02]  /*8cf0*/  ISETP.GT.AND P3, PT, R3, 0x2, PT ;  /* 0x000000020300780c */ /* 0x000fe40003f64270 */
[----:B--2---:R-:W-:Y:S01]  /*8d00*/  PRMT R8, RZ, 0x7610, R8 ;  /* 0x00007610ff087816 */ /* 0x004fe20000000008 */
[----:B------:R-:W-:Y:S01]  /*8d10*/  STL.64 [R1+0x1490], R12 ;  /* 0x0014900c01007387 */ /* 0x000fe20000100a00 */
[----:B------:R-:W-:-:S03]  /*8d20*/  PRMT R9, RZ, 0x7610, R9 ;  /* 0x00007610ff097816 */ /* 0x000fc60000000009 */
[----:B------:R-:W-:Y:S04]  /*8d30*/  STL.64 [R1+0x1488], R14 ;  /* 0x0014880e01007387 */ /* 0x000fe80000100a00 */
[----:B------:R-:W-:Y:S04]  /*8d40*/  STL.64 [R1+0x14a0], R14 ;  /* 0x0014a00e01007387 */ /* 0x000fe80000100a00 */
[----:B------:R-:W-:Y:S04]  /*8d50*/  STL [R1+0x1470], R2 ;  /* 0x0014700201007387 */ /* 0x000fe80000100800 */
[----:B------:R-:W-:Y:S04]  /*8d60*/  STL [R1+0x1474], R2 ;  /* 0x0014740201007387 */ /* 0x000fe80000100800 */
[----:B------:R-:W-:Y:S01]  /*8d70*/  STL [R1+0x1454], R0 ;  /* 0x0014540001007387 */ /* 0x000fe20000100800 */
[----:B----4-:R-:W-:-:S04]  /*8d80*/  IADD3 R6, P0, R16, UR4, RZ ;  /* 0x0000000410067c10 */ /* 0x010fc8000ff1e0ff */
[----:B------:R-:W-:Y:S02]  /*8d90*/  IADD3.X R7, R17, UR5, RZ, P0, !PT ;  /* 0x0000000511077c10 */ /* 0x000fe400087fe4ff */
[----:B------:R-:W2:Y:S04]  /*8da0*/  LDL.64 R16, [R1+0x6d0] ;  /* 0x0006d00001107983 */ /* 0x000ea80000100a00 */
[----:B------:R-:W4:Y:S01]  /*8db0*/  @P2 LDG.E.U16 R8, desc[UR8][R6.64] ;  /* 0x0000000806082981 */ /* 0x000f22000c1e1500 */
[----:B---3--:R-:W-:-:S04]  /*8dc0*/  IADD3 R4, P1, R22, UR4, RZ ;  /* 0x0000000416047c10 */ /* 0x008fc8000ff3e0ff */
[----:B------:R-:W-:Y:S02]  /*8dd0*/  IADD3.X R5, R23, UR5, RZ, P1, !PT ;  /* 0x0000000517057c10 */ /* 0x000fe40008ffe4ff */
[----:B------:R-:W3:Y:S04]  /*8de0*/  LDL.64 R22, [R1+0x6c8] ;  /* 0x0006c80001167983 */ /* 0x000ee80000100a00 */
[----:B------:R0:W2:Y:S02]  /*8df0*/  @P2 LDG.E.U16 R29, desc[UR8][R4.64] ;  /* 0x00000008041d2981 */ /* 0x0000a4000c1e1500 */
[----:B0-----:R-:W-:-:S04]  /*8e00*/  IADD3 R4, P1, R24, UR4, RZ ;  /* 0x0000000418047c10 */ /* 0x001fc8000ff3e0ff */
[----:B------:R-:W-:-:S05]  /*8e10*/  IADD3.X R5, R25, UR5, RZ, P1, !PT ;  /* 0x0000000519057c10 */ /* 0x000fca0008ffe4ff */
[----:B------:R-:W3:Y:S01]  /*8e20*/  @P3 LDG.E.U16 R9, desc[UR8][R4.64] ;  /* 0x0000000804093981 */ /* 0x000ee2000c1e1500 */
[----:B------:R-:W-:-:S04]  /*8e30*/  IADD3 R6, P0, R18, UR4, RZ ;  /* 0x0000000412067c10 */ /* 0x000fc8000ff1e0ff */
[----:B------:R-:W-:Y:S01]  /*8e40*/  IADD3.X R7, R19, UR5, RZ, P0, !PT ;  /* 0x0000000513077c10 */ /* 0x000fe200087fe4ff */
[----:B--2---:R-:W-:Y:S04]  /*8e50*/  STL [R1+0x1440], R29 ;  /* 0x0014401d01007387 */ /* 0x004fe80000100800 */
[----:B------:R-:W-:Y:S04]  /*8e60*/  STL [R1+0x1444], R29 ;  /* 0x0014441d01007387 */ /* 0x000fe80000100800 */
[----:B------:R-:W-:Y:S04]  /*8e70*/  STL [R1+0x1448], R29 ;  /* 0x0014481d01007387 */ /* 0x000fe80000100800 */
[----:B------:R-:W-:Y:S04]  /*8e80*/  STL [R1+0x144c], R29 ;  /* 0x00144c1d01007387 */ /* 0x000fe80000100800 */
[----:B------:R-:W-:Y:S04]  /*8e90*/  STL [R1+0x1450], R29 ;  /* 0x0014501d01007387 */ /* 0x000fe80000100800 */
[----:B----4-:R0:W-:Y:S04]  /*8ea0*/  STL [R1+0x4], R8 ;  /* 0x0000040801007387 */ /* 0x0101e80000100800 */
[----:B0-----:R-:W2:Y:S04]  /*8eb0*/  LDL.LU R8, [R1+0x1514] ;  /* 0x0015140001087983 */ /* 0x001ea80000300800 */
[----:B------:R-:W4:Y:S04]  /*8ec0*/  LDL.64 R24, [R1+0x6d8] ;  /* 0x0006d80001187983 */ /* 0x000f280000100a00 */
[----:B------:R-:W4:Y:S04]  /*8ed0*/  LDL.64 R18, [R1+0x6e0] ;  /* 0x0006e00001127983 */ /* 0x000f280000100a00 */
[----:B---3--:R0:W-:Y:S04]  /*8ee0*/  STL [R1+0x1c], R9 ;  /* 0x00001c0901007387 */ /* 0x0081e80000100800 */
[----:B0-----:R-:W3:Y:S01]  /*8ef0*/  LDL.LU R9, [R1+0x1510] ;  /* 0x0015100001097983 */ /* 0x001ee20000300800 */
[----:B------:R-:W-:-:S02]  /*8f00*/  ISETP.GT.AND P2, PT, R3, 0x3, PT ;  /* 0x000000030300780c */ /* 0x000fc40003f44270 */
[----:B------:R-:W-:Y:S02]  /*8f10*/  PRMT R27, RZ, 0x7610, R27 ;  /* 0x00007610ff1b7816 */ /* 0x000fe4000000001b */
[----:B------:R-:W-:-:S04]  /*8f20*/  IADD3 R4, P1, R22, UR4, RZ ;  /* 0x0000000416047c10 */ /* 0x000fc8000ff3e0ff */
[----:B------:R-:W-:Y:S01]  /*8f30*/  IADD3.X R5, R23, UR5, RZ, P1, !PT ;  /* 0x0000000517057c10 */ /* 0x000fe20008ffe4ff */
[----:B------:R0:W2:Y:S01]  /*8f40*/  @P3 LDG.E.U16 R27, desc[UR8][R6.64] ;  /* 0x00000008061b3981 */ /* 0x0000a2000c1e1500 */
[----:B---3--:R-:W-:-:S06]  /*8f50*/  PRMT R9, RZ, 0x7610, R9 ;  /* 0x00007610ff097816 */ /* 0x008fcc0000000009 */
[----:B------:R-:W3:Y:S01]  /*8f60*/  @P2 LDG.E.U16 R9, desc[UR8][R4.64] ;  /* 0x0000000804092981 */ /* 0x000ee2000c1e1500 */
[----:B0-----:R-:W-:-:S03]  /*8f70*/  IADD3 R6, P0, R16, UR4, RZ ;  /* 0x0000000410067c10 */ /* 0x001fc6000ff1e0ff */
[----:B--2---:R0:W-:Y:S01]  /*8f80*/  STL [R1+0x20], R27 ;  /* 0x0000201b01007387 */ /* 0x0041e20000100800 */
[----:B------:R-:W-:-:S03]  /*8f90*/  IADD3.X R7, R17, UR5, RZ, P0, !PT ;  /* 0x0000000511077c10 */ /* 0x000fc600087fe4ff */
[----:B0-----:R-:W2:Y:S04]  /*8fa0*/  LDL.LU R27, [R1+0x150c] ;  /* 0x00150c00011b7983 */ /* 0x001ea80000300800 */
[----:B------:R-:W2:Y:S04]  /*8fb0*/  LDL.64 R22, [R1+0x6e8] ;  /* 0x0006e80001167983 */ /* 0x000ea80000100a00 */
[----:B------:R-:W2:Y:S04]  /*8fc0*/  LDL.64 R16, [R1+0x6f0] ;  /* 0x0006f00001107983 */ /* 0x000ea80000100a00 */
[----:B---3--:R0:W-:Y:S04]  /*8fd0*/  STL [R1+0x24], R9 ;  /* 0x0000240901007387 */ /* 0x0081e80000100800 */
[----:B0-----:R-:W3:Y:S01]  /*8fe0*/  LDL.LU R9, [R1+0x1508] ;  /* 0x0015080001097983 */ /* 0x001ee20000300800 */
[----:B------:R-:W-:-:S02]  /*8ff0*/  ISETP.GT.AND P3, PT, R3, 0x4, PT ;  /* 0x000000040300780c */ /* 0x000fc40003f64270 */
[----:B------:R-:W-:Y:S02]  /*9000*/  PRMT R8, RZ, 0x7610, R8 ;  /* 0x00007610ff087816 */ /* 0x000fe40000000008 */
[----:B----4-:R-:W-:-:S04]  /*9010*/  IADD3 R4, P1, R24, UR4, RZ ;  /* 0x0000000418047c10 */ /* 0x010fc8000ff3e0ff */
[----:B------:R-:W-:Y:S01]  /*9020*/  IADD3.X R5, R25, UR5, RZ, P1, !PT ;  /* 0x0000000519057c10 */ /* 0x000fe20008ffe4ff */
[----:B------:R0:W4:Y:S01]  /*9030*/  @P2 LDG.E.U16 R8, desc[UR8][R6.64] ;  /* 0x0000000806082981 */ /* 0x000122000c1e1500 */
[----:B---3--:R-:W-:-:S06]  /*9040*/  PRMT R9, RZ, 0x7610, R9 ;  /* 0x00007610ff097816 */ /* 0x008fcc0000000009 */
[----:B------:R-:W3:Y:S01]  /*9050*/  @P3 LDG.E.U16 R9, desc[UR8][R4.64] ;  /* 0x0000000804093981 */ /* 0x000ee2000c1e1500 */
[----:B0-----:R-:W-:-:S03]  /*9060*/  IADD3 R6, P0, R18, UR4, RZ ;  /* 0x0000000412067c10 */ /* 0x001fc6000ff1e0ff */
[----:B----4-:R0:W-:Y:S01]  /*9070*/  STL [R1+0x28], R8 ;  /* 0x0000280801007387 */ /* 0x0101e20000100800 */
[----:B------:R-:W-:-:S03]  /*9080*/  IADD3.X R7, R19, UR5, RZ, P0, !PT ;  /* 0x0000000513077c10 */ /* 0x000fc600087fe4ff */
[----:B0-----:R-:W4:Y:S04]  /*9090*/  LDL.LU R8, [R1+0x1504] ;  /* 0x0015040001087983 */ /* 0x001f280000300800 */
[----:B------:R-:W4:Y:S04]  /*90a0*/  LDL.64 R24, [R1+0x6f8] ;  /* 0x0006f80001187983 */ /* 0x000f280000100a00 */
[----:B------:R-:W4:Y:S04]  /*90b0*/  LDL.64 R18, [R1+0x700] ;  /* 0x0007000001127983 */ /* 0x000f280000100a00 */
[----:B---3--:R0:W-:Y:S04]  /*90c0*/  STL [R1+0xe8], R9 ;  /* 0x0000e80901007387 */ /* 0x0081e80000100800 */
[----:B0-----:R-:W3:Y:S01]  /*90d0*/  LDL.LU R9, [R1+0x1500] ;  /* 0x0015000001097983 */ /* 0x001ee20000300800 */
[----:B------:R-:W-:-:S02]  /*90e0*/  ISETP.GT.AND P2, PT, R3, 0x5, PT ;  /* 0x000000050300780c */ /* 0x000fc40003f44270 */
[----:B--2---:R-:W-:Y:S02]  /*90f0*/  PRMT R27, RZ, 0x7610, R27 ;  /* 0x00007610ff1b7816 */ /* 0x004fe4000000001b */
[----:B------:R-:W-:-:S04]  /*9100*/  IADD3 R4, P1, R22, UR4, RZ ;  /* 0x0000000416047c10 */ /* 0x000fc8000ff3e0ff */
[----:B------:R-:W-:Y:S01]  /*9110*/  IADD3.X R5, R23, UR5, RZ, P1, !PT ;  /* 0x0000000517057c10 */ /* 0x000fe20008ffe4ff */
[----:B------:R0:W2:Y:S01]  /*9120*/  @P3 LDG.E.U16 R27, desc[UR8][R6.64] ;  /* 0x00000008061b3981 */ /* 0x0000a2000c1e1500 */
[----:B----4-:R-:W-:Y:S02]  /*9130*/  PRMT R8, RZ, 0x7610, R8 ;  /* 0x00007610ff087816 */ /* 0x010fe40000000008 */
[----:B0-----:R-:W-:-:S04]  /*9140*/  IADD3 R6, P0, R16, UR4, RZ ;  /* 0x0000000410067c10 */ /* 0x001fc8000ff1e0ff */
[----:B------:R-:W-:-:S05]  /*9150*/  IADD3.X R7, R17, UR5, RZ, P0, !PT ;  /* 0x0000000511077c10 */ /* 0x000fca00087fe4ff */
[----:B------:R-:W4:Y:S01]  /*9160*/  @P2 LDG.E.U16 R8, desc[UR8][R6.64] ;  /* 0x0000000806082981 */ /* 0x000f22000c1e1500 */
[----:B---3--:R-:W-:-:S06]  /*9170*/  PRMT R9, RZ, 0x7610, R9 ;  /* 0x00007610ff097816 */ /* 0x008fcc0000000009 */
[----:B------:R-:W3:Y:S04]  /*9180*/  @P2 LDG.E.U16 R9, desc[UR8][R4.64] ;  /* 0x0000000804092981 */ /* 0x000ee8000c1e1500 */
[----:B--2---:R0:W-:Y:S04]  /*9190*/  STL [R1+0xf0], R27 ;  /* 0x0000f01b01007387 */ /* 0x0041e80000100800 */
[----:B0-----:R-:W2:Y:S04]  /*91a0*/  LDL.LU R27, [R1+0x14fc] ;  /* 0x0014fc00011b7983 */ /* 0x001ea80000300800 */
[----:B------:R-:W2:Y:S04]  /*91b0*/  LDL.64 R22, [R1+0x708] ;  /* 0x0007080001167983 */ /* 0x000ea80000100a00 */
[----:B------:R-:W2:Y:S04]  /*91c0*/  LDL.64 R16, [R1+0x710] ;  /* 0x0007100001107983 */ /* 0x000ea80000100a00 */
[----:B---3--:R0:W-:Y:S04]  /*91d0*/  STL [R1+0x100], R9 ;  /* 0x0001000901007387 */ /* 0x0081e80000100800 */
[----:B0-----:R-:W3:Y:S04]  /*91e0*/  LDL.LU R9, [R1+0x14f8] ;  /* 0x0014f80001097983 */ /* 0x001ee80000300800 */
[----:B----4-:R0:W-:Y:S04]  /*91f0*/  STL [R1+0x104], R8 ;  /* 0x0001040801007387 */ /* 0x0101e80000100800 */
[----:B0-----:R-:W4:Y:S01]  /*9200*/  LDL.LU R8, [R1+0x14f4] ;  /* 0x0014f40001087983 */ /* 0x001f220000300800 */
[----:B------:R-:W-:-:S02]  /*9210*/  ISETP.GT.AND P3, PT, R3, 0x6, PT ;  /* 0x000000060300780c */ /* 0x000fc40003f64270 */
[----:B------:R-:W-:Y:S02]  /*9220*/  IADD3 R4, P1, R24, UR4, RZ ;  /* 0x0000000418047c10 */ /* 0x000fe4000ff3e0ff */
[----:B------:R-:W-:Y:S02]  /*9230*/  IADD3 R6, P0, R18, UR4, RZ ;  /* 0x0000000412067c10 */ /* 0x000fe4000ff1e0ff */
[----:B--2---:R-:W-:Y:S02]  /*9240*/  PRMT R27, RZ, 0x7610, R27 ;  /* 0x00007610ff1b7816 */ /* 0x004fe4000000001b */
[----:B------:R-:W-:Y:S02]  /*9250*/  IADD3.X R5, R25, UR5, RZ, P1, !PT ;  /* 0x0000000519057c10 */ /* 0x000fe40008ffe4ff */
[----:B------:R-:W-:Y:S01]  /*9260*/  ISETP.GT.AND P2, PT, R3, 0x7, PT ;  /* 0x000000070300780c */ /* 0x000fe20003f44270 */
[----:B------:R-:W2:Y:S01]  /*9270*/  LDL.64 R24, [R1+0x718] ;  /* 0x0007180001187983 */ /* 0x000ea20000100a00 */
[----:B------:R-:W-:-:S03]  /*9280*/  IADD3.X R7, R19, UR5, RZ, P0, !PT ;  /* 0x0000000513077c10 */ /* 0x000fc600087fe4ff */
[----:B------:R0:W2:Y:S01]  /*9290*/  @P3 LDG.E.U16 R27, desc[UR8][R4.64] ;  /* 0x00000008041b3981 */ /* 0x0000a2000c1e1500 */
[----:B------:R-:W-:-:S03]  /*92a0*/  PRMT R28, RZ, 0x7610, R28 ;  /* 0x00007610ff1c7816 */ /* 0x000fc6000000001c */
[----:B------:R-:W2:Y:S01]  /*92b0*/  LDL.64 R18, [R1+0x720] ;  /* 0x0007200001127983 */ /* 0x000ea20000100a00 */
[----:B0-----:R-:W-:-:S04]  /*92c0*/  IADD3 R4, P1, R22, UR4, RZ ;  /* 0x0000000416047c10 */ /* 0x001fc8000ff3e0ff */
[----:B------:R-:W-:Y:S02]  /*92d0*/  IADD3.X R5, R23, UR5, RZ, P1, !PT ;  /* 0x0000000517057c10 */ /* 0x000fe40008ffe4ff */
[----:B---3--:R-:W-:-:S06]  /*92e0*/  PRMT R9, RZ, 0x7610, R9 ;  /* 0x00007610ff097816 */ /* 0x008fcc0000000009 */
[----:B------:R0:W3:Y:S01]  /*92f0*/  @P3 LDG.E.U16 R9, desc[UR8][R6.64] ;  /* 0x0000000806093981 */ /* 0x0000e2000c1e1500 */
[----:B----4-:R-:W-:Y:S02]  /*9300*/  PRMT R8, RZ, 0x7610, R8 ;  /* 0x00007610ff087816 */ /* 0x010fe40000000008 */
[----:B0-----:R-:W-:-:S04]  /*9310*/  IADD3 R6, P0, R16, UR4, RZ ;  /* 0x0000000410067c10 */ /* 0x001fc8000ff1e0ff */
[----:B------:R-:W-:Y:S01]  /*9320*/  IADD3.X R7, R17, UR5, RZ, P0, !PT ;  /* 0x0000000511077c10 */ /* 0x000fe200087fe4ff */
[----:B------:R0:W4:Y:S04]  /*9330*/  @P2 LDG.E.U16 R8, desc[UR8][R4.64] ;  /* 0x0000000804082981 */ /* 0x000128000c1e1500 */
[----:B------:R-:W3:Y:S04]  /*9340*/  @P2 LDG.E.U16 R28, desc[UR8][R6.64] ;  /* 0x00000008061c2981 */ /* 0x000ee8000c1e1500 */
[----:B--2---:R1:W-:Y:S01]  /*9350*/  STL [R1+0x110], R27 ;  /* 0x0001101b01007387 */ /* 0x0043e20000100800 */
[----:B0-----:R-:W-:-:S03]  /*9360*/  IADD3 R4, P1, R24, UR4, RZ ;  /* 0x0000000418047c10 */ /* 0x001fc6000ff3e0ff */
[----:B-1----:R-:W2:Y:S04]  /*9370*/  LDL.LU R27, [R1+0x14f0] ;  /* 0x0014f000011b7983 */ /* 0x002ea80000300800 */
[----:B------:R-:W2:Y:S04]  /*9380*/  LDL.64 R22, [R1+0x728] ;  /* 0x0007280001167983 */ /* 0x000ea80000100a00 */
[----:B------:R-:W2:Y:S01]  /*9390*/  LDL.LU.64 R16, [R1+0x14e8] ;  /* 0x0014e80001107983 */ /* 0x000ea20000300a00 */
[----:B------:R-:W-:-:S03]  /*93a0*/  IADD3.X R5, R25, UR5, RZ, P1, !PT ;  /* 0x0000000519057c10 */ /* 0x000fc60008ffe4ff */
[----:B----4-:R-:W-:Y:S04]  /*93b0*/  STL [R1+0x118], R8 ;  /* 0x0001180801007387 */ /* 0x010fe80000100800 */
[----:B---3--:R0:W-:Y:S04]  /*93c0*/  STL [R1+0x114], R9 ;  /* 0x0001140901007387 */ /* 0x0081e80000100800 */
[----:B0-----:R-:W3:Y:S04]  /*93d0*/  LDL.64 R8, [R1+0x730] ;  /* 0x0007300001087983 */ /* 0x001ee80000100a00 */
[----:B------:R0:W-:Y:S04]  /*93e0*/  STL [R1+0x11c], R28 ;  /* 0x00011c1c01007387 */ /* 0x0001e80000100800 */
[----:B0-----:R-:W4:Y:S04]  /*93f0*/  LDL.LU R28, [R1+0x14e0] ;  /* 0x0014e000011c7983 */ /* 0x001f280000300800 */
[----:B------:R-:W2:Y:S01]  /*9400*/  LDL.LU.64 R24, [R1+0x14d8] ;  /* 0x0014d80001187983 */ /* 0x000ea20000300a00 */
[----:B------:R-:W-:-:S02]  /*9410*/  ISETP.GT.AND P3, PT, R3, 0x8, PT ;  /* 0x000000080300780c */ /* 0x000fc40003f64270 */
[----:B------:R-:W-:-:S04]  /*9420*/  IADD3 R6, P0, R18, UR4, RZ ;  /* 0x0000000412067c10 */ /* 0x000fc8000ff1e0ff */
[----:B------:R-:W-:Y:S02]  /*9430*/  IADD3.X R7, R19, UR5, RZ, P0, !PT ;  /* 0x0000000513077c10 */ /* 0x000fe400087fe4ff */
[----:B------:R-:W4:Y:S01]  /*9440*/  LDL.64 R18, [R1+0x738] ;  /* 0x0007380001127983 */ /* 0x000f220000100a00 */
[----:B--2---:R-:W-:Y:S02]  /*9450*/  PRMT R24, RZ, 0x7610, R24 ;  /* 0x00007610ff187816 */ /* 0x004fe40000000018 */
[----:B------:R-:W-:-:S04]  /*9460*/  PRMT R25, RZ, 0x7610, R25 ;  /* 0x00007610ff197816 */ /* 0x000fc80000000019 */
[----:B------:R0:W2:Y:S04]  /*9470*/  @P3 LDG.E.U16 R24, desc[UR8][R4.64] ;  /* 0x0000000804183981 */ /* 0x0000a8000c1e1500 */
[----:B------:R3:W2:Y:S01]  /*9480*/  @P3 LDG.E.U16 R25, desc[UR8][R6.64] ;  /* 0x0000000806193981 */ /* 0x0006a2000c1e1500 */
[----:B------:R-:W-:Y:S02]  /*9490*/  ISETP.GT.AND P2, PT, R3, 0x9, PT ;  /* 0x000000090300780c */ /* 0x000fe40003f44270 */
[----:B------:R-:W-:Y:S02]  /*94a0*/  PRMT R27, RZ, 0x7610, R27 ;  /* 0x00007610ff1b7816 */ /* 0x000fe4000000001b */
[----:B0-----:R-:W-:Y:S02]  /*94b0*/  IADD3 R4, P1, R22, UR4, RZ ;  /* 0x0000000416047c10 */ /* 0x001fe4000ff3e0ff */
[----:B---3--:R-:W-:Y:S01]  /*94c0*/  IADD3 R6, P0, R8, UR4, RZ ;  /* 0x0000000408067c10 */ /* 0x008fe2000ff1e0ff */
[----:B--2---:R-:W-:Y:S04]  /*94d0*/  STL.64 [R1+0x1458], R24 ;  /* 0x0014581801007387 */ /* 0x004fe80000100a00 */
[----:B------:R0:W-:Y:S04]  /*94e0*/  STL.64 [R1+0x14a8], R24 ;  /* 0x0014a81801007387 */ /* 0x0001e80000100a00 */
[----:B0-----:R-:W2:Y:S01]  /*94f0*/  LDL.64 R24, [R1+0x740] ;  /* 0x0007400001187983 */ /* 0x001ea20000100a00 */
[----:B------:R-:W-:-:S02]  /*9500*/  IADD3.X R5, R23, UR5, RZ, P1, !PT ;  /* 0x0000000517057c10 */ /* 0x000fc40008ffe4ff */
[----:B----4-:R-:W-:Y:S01]  /*9510*/  PRMT R28, RZ, 0x7610, R28 ;  /* 0x00007610ff1c7816 */ /* 0x010fe2000000001c */
[----:B------:R-:W3:Y:S01]  /*9520*/  LDL.64 R22, [R1+0x750] ;  /* 0x0007500001167983 */ /* 0x000ee20000100a00 */
[----:B------:R-:W-:Y:S02]  /*9530*/  IADD3.X R7, R9, UR5, RZ, P0, !PT ;  /* 0x0000000509077c10 */ /* 0x000fe400087fe4ff */
[----:B------:R-:W-:Y:S01]  /*9540*/  ISETP.GT.AND P3, PT, R3, 0xa, PT ;  /* 0x0000000a0300780c */ /* 0x000fe20003f64270 */
[----:B------:R0:W4:Y:S04]  /*9550*/  @P2 LDG.E.U16 R27, desc[UR8][R4.64] ;  /* 0x00000008041b2981 */ /* 0x000128000c1e1500 */
[----:B------:R2:W3:Y:S04]  /*9560*/  @P2 LDG.E.U16 R28, desc[UR8][R6.64] ;  /* 0x00000008061c2981 */ /* 0x0004e8000c1e1500 */
[----:B------:R-:W3:Y:S01]  /*9570*/  LDL.64 R8, [R1+0x748] ;  /* 0x0007480001087983 */ /* 0x000ee20000100a00 */
[----:B0-----:R-:W-:-:S02]  /*9580*/  IADD3 R4, P1, R18, UR4, RZ ;  /* 0x0000000412047c10 */ /* 0x001fc4000ff3e0ff */
[----:B------:R-:W-:Y:S02]  /*9590*/  PRMT R17, RZ, 0x7610, R17 ;  /* 0x00007610ff117816 */ /* 0x000fe40000000011 */
[----:B------:R-:W-:Y:S02]  /*95a0*/  IADD3.X R5, R19, UR5, RZ, P1, !PT ;  /* 0x0000000513057c10 */ /* 0x000fe40008ffe4ff */
[----:B------:R-:W-:-:S03]  /*95b0*/  PRMT R16, RZ, 0x7610, R16 ;  /* 0x00007610ff107816 */ /* 0x000fc60000000010 */
[----:B------:R3:W3:Y:S01]  /*95c0*/  @P3 LDG.E.U16 R17, desc[UR8][R4.64] ;  /* 0x0000000804113981 */ /* 0x0006e2000c1e1500 */
[----:B--2---:R-:W-:-:S04]  /*95d0*/  IADD3 R6, P0, R24, UR4, RZ ;  /* 0x0000000418067c10 */ /* 0x004fc8000ff1e0ff */
[----:B------:R-:W-:-:S05]  /*95e0*/  IADD3.X R7, R25, UR5, RZ, P0, !PT ;  /* 0x0000000519077c10 */ /* 0x000fca00087fe4ff */
[----:B------:R0:W2:Y:S01]  /*95f0*/  @P3 LDG.E.U16 R16, desc[UR8][R6.64] ;  /* 0x0000000806103981 */ /* 0x0000a2000c1e1500 */
[----:B------:R-:W-:-:S03]  /*9600*/  ISETP.GT.AND P2, PT, R3, 0xb, PT ;  /* 0x0000000b0300780c */ /* 0x000fc60003f44270 */
[----:B----4-:R-:W-:Y:S04]  /*9610*/  STL [R1+0x1438], R27 ;  /* 0x0014381b01007387 */ /* 0x010fe80000100800 */
[----:B------:R-:W-:Y:S01]  /*9620*/  STL [R1+0x143c], R27 ;  /* 0x00143c1b01007387 */ /* 0x000fe20000100800 */
[----:B---3--:R-:W-:-:S03]  /*9630*/  IADD3 R4, P1, R8, UR4, RZ ;  /* 0x0000000408047c10 */ /* 0x008fc6000ff3e0ff */
[----:B------:R-:W-:Y:S01]  /*9640*/  STL [R1+0x1434], R28 ;  /* 0x0014341c01007387 */ /* 0x000fe20000100800 */
[----:B0-----:R-:W-:-:S03]  /*9650*/  IADD3 R6, P0, R22, UR4, RZ ;  /* 0x0000000416067c10 */ /* 0x001fc6000ff1e0ff */
[----:B------:R-:W-:Y:S01]  /*9660*/  STL.64 [R1+0x1460], R28 ;  /* 0x0014601c01007387 */ /* 0x000fe20000100a00 */
[----:B------:R-:W-:-:S03]  /*9670*/  PRMT R20, RZ, 0x7610, R20 ;  /* 0x00007610ff147816 */ /* 0x000fc60000000014 */
[----:B------:R-:W-:Y:S01]  /*9680*/  STL [R1+0x1480], R28 ;  /* 0x0014801c01007387 */ /* 0x000fe20000100800 */
[----:B------:R-:W-:-:S03]  /*9690*/  IADD3.X R5, R9, UR5, RZ, P1, !PT ;  /* 0x0000000509057c10 */ /* 0x000fc60008ffe4ff */
[----:B------:R-:W3:Y:S01]  /*96a0*/  LDL.64 R18, [R1+0x758] ;  /* 0x0007580001127983 */ /* 0x000ee20000100a00 */
[----:B------:R-:W-:Y:S02]  /*96b0*/  PRMT R21, RZ, 0x7610, R21 ;  /* 0x00007610ff157816 */ /* 0x000fe40000000015 */
[----:B------:R-:W-:Y:S01]  /*96c0*/  IADD3.X R7, R23, UR5, RZ, P0, !PT ;  /* 0x0000000517077c10 */ /* 0x000fe200087fe4ff */
[----:B------:R-:W4:Y:S04]  /*96d0*/  LDL.64 R24, [R1+0x760] ;  /* 0x0007600001187983 */ /* 0x000f280000100a00 */
[----:B------:R3:W4:Y:S04]  /*96e0*/  @P2 LDG.E.U16 R20, desc[UR8][R4.64] ;  /* 0x0000000804142981 */ /* 0x000728000c1e1500 */
[----:B------:R0:W-:Y:S04]  /*96f0*/  STL [R1+0xc], R17 ;  /* 0x00000c1101007387 */ /* 0x0001e80000100800 */
[----:B------:R4:W4:Y:S04]  /*9700*/  @P2 LDG.E.U16 R21, desc[UR8][R6.64] ;  /* 0x0000000806152981 */ /* 0x000928000c1e1500 */
[----:B0-----:R-:W4:Y:S04]  /*9710*/  LDL.LU R17, [R1+0x14d0] ;  /* 0x0014d00001117983 */ /* 0x001f280000300800 */
[----:B--2---:R0:W-:Y:S04]  /*9720*/  STL [R1+0x10], R16 ;  /* 0x0000101001007387 */ /* 0x0041e80000100800 */
[----:B0-----:R-:W2:Y:S04]  /*9730*/  LDL.LU R16, [R1+0x14cc] ;  /* 0x0014cc0001107983 */ /* 0x001ea80000300800 */
[----:B------:R-:W2:Y:S04]  /*9740*/  LDL.64 R22, [R1+0x770] ;  /* 0x0007700001167983 */ /* 0x000ea80000100a00 */
[----:B------:R-:W2:Y:S01]  /*9750*/  LDL.64 R8, [R1+0x768] ;  /* 0x0007680001087983 */ /* 0x000ea20000100a00 */
[----:B------:R-:W-:-:S02]  /*9760*/  ISETP.GT.AND P3, PT, R3, 0xc, PT ;  /* 0x0000000c0300780c */ /* 0x000fc40003f64270 */
[----:B------:R-:W-:Y:S02]  /*9770*/  PRMT R26, RZ, 0x7610, R26 ;  /* 0x00007610ff1a7816 */ /* 0x000fe4000000001a */
[----:B---3--:R-:W-:Y:S02]  /*9780*/  IADD3 R4, P1, R18, UR4, RZ ;  /* 0x0000000412047c10 */ /* 0x008fe4000ff3e0ff */
[----:B----4-:R-:W-:Y:S02]  /*9790*/  IADD3 R6, P0, R24, UR4, RZ ;  /* 0x0000000418067c10 */ /* 0x010fe4000ff1e0ff */
[----:B------:R-:W-:Y:S02]  /*97a0*/  IADD3.X R5, R19, UR5, RZ, P1, !PT ;  /* 0x0000000513057c10 */ /* 0x000fe40008ffe4ff */
[----:B------:R-:W-:Y:S01]  /*97b0*/  PRMT R29, RZ, 0x7610, R29 ;  /* 0x00007610ff1d7816 */ /* 0x000fe2000000001d */
[----:B------:R0:W-:Y:S01]  /*97c0*/  STL [R1+0x14], R20 ;  /* 0x0000141401007387 */ /* 0x0001e20000100800 */
[----:B------:R-:W-:-:S02]  /*97d0*/  IADD3.X R7, R25, UR5, RZ, P0, !PT ;  /* 0x0000000519077c10 */ /* 0x000fc400087fe4ff */
[----:B------:R-:W-:Y:S01]  /*97e0*/  ISETP.GT.AND P2, PT, R3, 0xd, PT ;  /* 0x0000000d0300780c */ /* 0x000fe20003f44270 */
[----:B------:R-:W3:Y:S04]  /*97f0*/  @P3 LDG.E.U16 R26, desc[UR8][R4.64] ;  /* 0x00000008041a3981 */ /* 0x000ee8000c1e1500 */
[----:B------:R2:W4:Y:S04]  /*9800*/  @P3 LDG.E.U16 R29, desc[UR8][R6.64] ;  /* 0x00000008061d3981 */ /* 0x000528000c1e1500 */
[----:B0-----:R-:W4:Y:S04]  /*9810*/  LDL.LU R20, [R1+0x14c8] ;  /* 0x0014c80001147983 */ /* 0x001f280000300800 */
[----:B------:R0:W-:Y:S01]  /*9820*/  STL [R1+0x18], R21 ;  /* 0x0000181501007387 */ /* 0x0001e20000100800 */
[----:B------:R-:W-:-:S02]  /*9830*/  PRMT R14, RZ, 0x7610, R14 ;  /* 0x00007610ff0e7816 */ /* 0x000fc4000000000e */
[----:B------:R-:W-:Y:S01]  /*9840*/  PRMT R15, RZ, 0x7610, R15 ;  /* 0x00007610ff0f7816 */ /* 0x000fe2000000000f */
[----:B0-----:R-:W4:Y:S04]  /*9850*/  LDL.LU R21, [R1+0x14c4] ;  /* 0x0014c40001157983 */ /* 0x001f280000300800 */
[----:B------:R-:W4:Y:S04]  /*9860*/  LDL.64 R24, [R1+0x780] ;  /* 0x0007800001187983 */ /* 0x000f280000100a00 */
[----:B------:R-:W4:Y:S01]  /*9870*/  LDL.64 R18, [R1+0x778] ;  /* 0x0007780001127983 */ /* 0x000f220000100a00 */
[----:B--2---:R-:W-:-:S02]  /*9880*/  IADD3 R6, P0, R22, UR4, RZ ;  /* 0x0000000416067c10 */ /* 0x004fc4000ff1e0ff */
[----:B------:R-:W-:Y:S02]  /*9890*/  IADD3 R4, P1, R8, UR4, RZ ;  /* 0x0000000408047c10 */ /* 0x000fe4000ff3e0ff */
[----:B------:R-:W-:Y:S02]  /*98a0*/  IADD3.X R7, R23, UR5, RZ, P0, !PT ;  /* 0x0000000517077c10 */ /* 0x000fe400087fe4ff */
[----:B------:R-:W-:-:S03]  /*98b0*/  IADD3.X R5, R9, UR5, RZ, P1, !PT ;  /* 0x0000000509057c10 */ /* 0x000fc60008ffe4ff */
[----:B------:R4:W2:Y:S04]  /*98c0*/  @P2 LDG.E.U16 R14, desc[UR8][R6.64] ;  /* 0x00000008060e2981 */ /* 0x0008a8000c1e1500 */
[----:B------:R0:W2:Y:S01]  /*98d0*/  @P2 LDG.E.U16 R15, desc[UR8][R4.64] ;  /* 0x00000008040f2981 */ /* 0x0000a2000c1e1500 */
[----:B------:R-:W-:Y:S02]  /*98e0*/  ISETP.GT.AND P3, PT, R3, 0xe, PT ;  /* 0x0000000e0300780c */ /* 0x000fe40003f64270 */
[----:B------:R-:W-:Y:S01]  /*98f0*/  PRMT R12, RZ, 0x7610, R12 ;  /* 0x00007610ff0c7816 */ /* 0x000fe2000000000c */
[----:B---3--:R1:W-:Y:S01]  /*9900*/  STL [R1+0xd0], R26 ;  /* 0x0000d01a01007387 */ /* 0x0083e20000100800 */
[----:B------:R-:W-:-:S03]  /*9910*/  PRMT R13, RZ, 0x7610, R13 ;  /* 0x00007610ff0d7816 */ /* 0x000fc6000000000d */
[----:B-1----:R-:W3:Y:S04]  /*9920*/  LDL.LU R26, [R1+0x14c0] ;  /* 0x0014c000011a7983 */ /* 0x002ee80000300800 */
[----:B------:R-:W3:Y:S04]  /*9930*/  LDL.64 R8, [R1+0x788] ;  /* 0x0007880001087983 */ /* 0x000ee80000100a00 */
[----:B------:R-:W3:Y:S01]  /*9940*/  LDL.64 R22, [R1+0x790] ;  /* 0x0007900001167983 */ /* 0x000ee20000100a00 */
[----:B----4-:R-:W-:Y:S02]  /*9950*/  IADD3 R6, P0, R24, UR4, RZ ;  /* 0x0000000418067c10 */ /* 0x010fe4000ff1e0ff */
[----:B0-----:R-:W-:-:S02]  /*9960*/  IADD3 R4, P1, R18, UR4, RZ ;  /* 0x0000000412047c10 */ /* 0x001fc4000ff3e0ff */
[----:B------:R-:W-:Y:S02]  /*9970*/  IADD3.X R7, R25, UR5, RZ, P0, !PT ;  /* 0x0000000519077c10 */ /* 0x000fe400087fe4ff */
[----:B------:R-:W-:-:S03]  /*9980*/  IADD3.X R5, R19, UR5, RZ, P1, !PT ;  /* 0x0000000513057c10 */ /* 0x000fc60008ffe4ff */
[----:B------:R-:W4:Y:S04]  /*9990*/  @P3 LDG.E.U16 R12, desc[UR8][R6.64] ;  /* 0x00000008060c3981 */ /* 0x000f28000c1e1500 */
[----:B------:R3:W4:Y:S04]  /*99a0*/  @P3 LDG.E.U16 R13, desc[UR8][R4.64] ;  /* 0x00000008040d3981 */ /* 0x000728000c1e1500 */
[----:B--2---:R-:W-:Y:S04]  /*99b0*/  STL [R1+0xe4], R14 ;  /* 0x0000e40e01007387 */ /* 0x004fe80000100800 */
[----:B------:R0:W-:Y:S04]  /*99c0*/  STL [R1+0xe0], R15 ;  /* 0x0000e00f01007387 */ /* 0x0001e80000100800 */
[----:B0-----:R-:W2:Y:S01]  /*99d0*/  LDL.64 R14, [R1+0x798] ;  /* 0x00079800010e7983 */ /* 0x001ea20000100a00 */
[----:B------:R-:W-:-:S02]  /*99e0*/  ISETP.GT.AND P4, PT, R3, 0xf, PT ;  /* 0x0000000f0300780c */ /* 0x000fc40003f84270 */
[----:B------:R-:W-:Y:S01]  /*99f0*/  PRMT R10, RZ, 0x7610, R10 ;  /* 0x00007610ff0a7816 */ /* 0x000fe2000000000a */
[----:B------:R-:W2:Y:S01]  /*9a00*/  LDL.LU.64 R18, [R1+0x14b8] ;  /* 0x0014b80001127983 */ /* 0x000ea20000300a00 */
[----:B------:R-:W-:-:S03]  /*9a10*/  PRMT R11, RZ, 0x7610, R11 ;  /* 0x00007610ff0b7816 */ /* 0x000fc6000000000b */
[----:B------:R-:W2:Y:S01]  /*9a20*/  LDL.64 R24, [R1+0x7a0] ;  /* 0x0007a00001187983 */ /* 0x000ea20000100a00 */
[----:B---3--:R-:W-:Y:S01]  /*9a30*/  IADD3 R4, P1, R8, UR4, RZ ;  /* 0x0000000408047c10 */ /* 0x008fe2000ff3e0ff */
[----:B------:R-:W-:Y:S02]  /*9a40*/  IMAD.MOV.U32 R6, RZ, RZ, R8 ;  /* 0x000000ffff067224 */ /* 0x000fe400078e0008 */
[----:B------:R-:W-:Y:S01]  /*9a50*/  IMAD.MOV.U32 R7, RZ, RZ, R9 ;  /* 0x000000ffff077224 */ /* 0x000fe200078e0009 */
[----:B------:R-:W-:-:S04]  /*9a60*/  IADD3 R8, P2, R22, UR4, RZ ;  /* 0x0000000416087c10 */ /* 0x000fc8000ff5e0ff */
[----:B------:R-:W-:Y:S02]  /*9a70*/  IADD3.X R9, R23, UR5, RZ, P2, !PT ;  /* 0x0000000517097c10 */ /* 0x000fe400097fe4ff */
[----:B------:R-:W-:-:S03]  /*9a80*/  IADD3.X R5, R7, UR5, RZ, P1, !PT ;  /* 0x0000000507057c10 */ /* 0x000fc60008ffe4ff */
[----:B------:R-:W3:Y:S04]  /*9a90*/  @P4 LDG.E.U16 R10, desc[UR8][R8.64] ;  /* 0x00000008080a4981 */ /* 0x000ee8000c1e1500 */
[----:B------:R0:W3:Y:S04]  /*9aa0*/  @P4 LDG.E.U16 R11, desc[UR8][R4.64] ;  /* 0x00000008040b4981 */ /* 0x0000e8000c1e1500 */
[----:B----4-:R-:W-:Y:S04]  /*9ab0*/  STL [R1+0xfc], R12 ;  /* 0x0000fc0c01007387 */ /* 0x010fe80000100800 */
[----:B------:R1:W-:Y:S04]  /*9ac0*/  STL [R1+0xf8], R13 ;  /* 0x0000f80d01007387 */ /* 0x0003e80000100800 */
[----:B-1----:R-:W4:Y:S04]  /*9ad0*/  LDL.64 R12, [R1+0x7a8] ;  /* 0x0007a800010c7983 */ /* 0x002f280000100a00 */
[----:B------:R-:W-:Y:S04]  /*9ae0*/  STL [R1+0xd4], R29 ;  /* 0x0000d41d01007387 */ /* 0x000fe80000100800 */
[----:B------:R-:W4:Y:S01]  /*9af0*/  LDL.LU.64 R22, [R1+0x14b0] ;  /* 0x0014b00001167983 */ /* 0x000f220000300a00 */
[----:B--2---:R-:W-:Y:S01]  /*9b00*/  IADD3 R6, P1, R14, UR4, RZ ;  /* 0x000000040e067c10 */ /* 0x004fe2000ff3e0ff */
[----:B0-----:R-:W-:-:S02]  /*9b10*/  IMAD.MOV.U32 R4, RZ, RZ, R14 ;  /* 0x000000ffff047224 */ /* 0x001fc400078e000e */
[----:B------:R-:W-:Y:S02]  /*9b20*/  IMAD.MOV.U32 R5, RZ, RZ, R15 ;  /* 0x000000ffff057224 */ /* 0x000fe400078e000f */
[----:B------:R-:W2:Y:S01]  /*9b30*/  LDL.64 R14, [R1+0x7b0] ;  /* 0x0007b000010e7983 */ /* 0x000ea20000100a00 */
[----:B------:R-:W-:Y:S02]  /*9b40*/  ISETP.GT.AND P0, PT, R3, 0x10, PT ;  /* 0x000000100300780c */ /* 0x000fe40003f04270 */
[----:B------:R-:W-:Y:S02]  /*9b50*/  IADD3 R4, P2, R24, UR4, RZ ;  /* 0x0000000418047c10 */ /* 0x000fe4000ff5e0ff */
[----:B------:R-:W-:Y:S02]  /*9b60*/  PRMT R17, RZ, 0x7610, R17 ;  /* 0x00007610ff117816 */ /* 0x000fe40000000011 */
[----:B------:R-:W-:Y:S02]  /*9b70*/  IADD3.X R7, R5, UR5, RZ, P1, !PT ;  /* 0x0000000505077c10 */ /* 0x000fe40008ffe4ff */
[----:B------:R-:W-:-:S02]  /*9b80*/  PRMT R16, RZ, 0x7610, R16 ;  /* 0x00007610ff107816 */ /* 0x000fc40000000010 */
[----:B------:R-:W-:Y:S02]  /*9b90*/  IADD3.X R5, R25, UR5, RZ, P2, !PT ;  /* 0x0000000519057c10 */ /* 0x000fe400097fe4ff */
[----:B------:R-:W-:Y:S01]  /*9ba0*/  ISETP.GT.AND P3, PT, R3, 0x11, PT ;  /* 0x000000110300780c */ /* 0x000fe20003f64270 */
[----:B------:R4:W2:Y:S01]  /*9bb0*/  @P0 LDG.E.U16 R17, desc[UR8][R6.64] ;  /* 0x0000000806110981 */ /* 0x0008a2000c1e1500 */
[----:B------:R-:W-:-:S03]  /*9bc0*/  PRMT R20, RZ, 0x7610, R20 ;  /* 0x00007610ff147816 */ /* 0x000fc60000000014 */
[----:B------:R2:W2:Y:S04]  /*9bd0*/  @P0 LDG.E.U16 R16, desc[UR8][R4.64] ;  /* 0x0000000804100981 */ /* 0x0004a8000c1e1500 */
[----:B---3--:R-:W-:Y:S04]  /*9be0*/  STL [R1+0x10c], R10 ;  /* 0x00010c0a01007387 */ /* 0x008fe80000100800 */
[----:B------:R0:W-:Y:S01]  /*9bf0*/  STL [R1+0x108], R11 ;  /* 0x0001080b01007387 */ /* 0x0001e20000100800 */
[----:B------:R-:W-:-:S03]  /*9c00*/  PRMT R19, RZ, 0x7610, R19 ;  /* 0x00007610ff137816 */ /* 0x000fc60000000013 */
[----:B0-----:R-:W3:Y:S01]  /*9c10*/  LDL.64 R10, [R1+0x7b8] ;  /* 0x0007b800010a7983 */ /* 0x001ee20000100a00 */
[----:B----4-:R-:W-:-:S04]  /*9c20*/  IADD3 R6, P1, R12, UR4, RZ ;  /* 0x000000040c067c10 */ /* 0x010fc8000ff3e0ff */
[----:B------:R-:W-:Y:S02]  /*9c30*/  IADD3.X R7, R13, UR5, RZ, P1, !PT ;  /* 0x000000050d077c10 */ /* 0x000fe40008ffe4ff */
[----:B------:R-:W4:Y:S04]  /*9c40*/  LDL.64 R12, [R1+0x7c0] ;  /* 0x0007c000010c7983 */ /* 0x000f280000100a00 */
[----:B------:R3:W4:Y:S01]  /*9c50*/  @P3 LDG.E.U16 R20, desc[UR8][R6.64] ;  /* 0x0000000806143981 */ /* 0x000722000c1e1500 */
[----:B--2---:R-:W-:-:S04]  /*9c60*/  IADD3 R4, P0, R14, UR4, RZ ;  /* 0x000000040e047c10 */ /* 0x004fc8000ff1e0ff */
[----:B------:R-:W-:-:S05]  /*9c70*/  IADD3.X R5, R15, UR5, RZ, P0, !PT ;  /* 0x000000050f057c10 */ /* 0x000fca00087fe4ff */
[----:B------:R4:W2:Y:S01]  /*9c80*/  @P3 LDG.E.U16 R19, desc[UR8][R4.64] ;  /* 0x0000000804133981 */ /* 0x0008a2000c1e1500 */
[----:B------:R-:W-:Y:S02]  /*9c90*/  ISETP.GT.AND P1, PT, R3, 0x12, PT ;  /* 0x000000120300780c */ /* 0x000fe40003f24270 */
[----:B------:R-:W-:Y:S02]  /*9ca0*/  PRMT R22, RZ, 0x7610, R22 ;  /* 0x00007610ff167816 */ /* 0x000fe40000000016 */
[----:B------:R-:W-:Y:S01]  /*9cb0*/  PRMT R23, RZ, 0x7610, R23 ;  /* 0x00007610ff177816 */ /* 0x000fe20000000017 */
[----:B------:R0:W-:Y:S04]  /*9cc0*/  STL.64 [R1+0x1468], R16 ;  /* 0x0014681001007387 */ /* 0x0001e80000100a00 */
[----:B------:R1:W-:Y:S01]  /*9cd0*/  STL [R1+0x1484], R16 ;  /* 0x0014841001007387 */ /* 0x0003e20000100800 */
[----:B---3--:R-:W-:-:S04]  /*9ce0*/  IADD3 R6, P0, R10, UR4, RZ ;  /* 0x000000040a067c10 */ /* 0x008fc8000ff1e0ff */
[----:B------:R-:W-:-:S05]  /*9cf0*/  IADD3.X R7, R11, UR5, RZ, P0, !PT ;  /* 0x000000050b077c10 */ /* 0x000fca00087fe4ff */
[----:B------:R-:W3:Y:S01]  /*9d00*/  @P1 LDG.E.U16 R22, desc[UR8][R6.64] ;  /* 0x0000000806161981 */ /* 0x000ee2000c1e1500 */
[----:B----4-:R-:W-:-:S03]  /*9d10*/  IADD3 R4, P0, R12, UR4, RZ ;  /* 0x000000040c047c10 */ /* 0x010fc6000ff1e0ff */
[----:B------:R-:W-:Y:S01]  /*9d20*/  STL [R1+0x1430], R20 ;  /* 0x0014301401007387 */ /* 0x000fe20000100800 */
[----:B------:R-:W-:-:S05]  /*9d30*/  IADD3.X R5, R13, UR5, RZ, P0, !PT ;  /* 0x000000050d057c10 */ /* 0x000fca00087fe4ff */
[----:B------:R-:W4:Y:S04]  /*9d40*/  @P1 LDG.E.U16 R23, desc[UR8][R4.64] ;  /* 0x0000000804171981 */ /* 0x000f28000c1e1500 */
[----:B--2---:R-:W-:Y:S04]  /*9d50*/  STL [R1+0x142c], R19 ;  /* 0x00142c1301007387 */ /* 0x004fe80000100800 */
[----:B------:R-:W2:Y:S04]  /*9d60*/  LDL.64 R24, [R1+0x7c8] ;  /* 0x0007c80001187983 */ /* 0x000ea80000100a00 */
[----:B------:R-:W2:Y:S04]  /*9d70*/  LDL.64 R10, [R1+0x7d0] ;  /* 0x0007d000010a7983 */ /* 0x000ea80000100a00 */
[----:B---3--:R-:W-:Y:S04]  /*9d80*/  STL [R1+0x1418], R22 ;  /* 0x0014181601007387 */ /* 0x008fe80000100800 */
[----:B------:R-:W-:Y:S04]  /*9d90*/  STL [R1+0x141c], R22 ;  /* 0x00141c1601007387 */ /* 0x000fe80000100800 */
[----:B------:R-:W-:Y:S04]  /*9da0*/  STL [R1+0x1420], R22 ;  /* 0x0014201601007387 */ /* 0x000fe80000100800 */
[----:B------:R-:W-:Y:S04]  /*9db0*/  STL [R1+0x1424], R22 ;  /* 0x0014241601007387 */ /* 0x000fe80000100800 */
[----:B------:R-:W-:Y:S04]  /*9dc0*/  STL [R1+0x1428], R22 ;  /* 0x0014281601007387 */ /* 0x000fe80000100800 */
[----:B------:R-:W3:Y:S04]  /*9dd0*/  LDL.64 R14, [R1+0x7d8] ;  /* 0x0007d800010e7983 */ /* 0x000ee80000100a00 */
[----:B------:R-:W3:Y:S04]  /*9de0*/  LDL.64 R12, [R1+0x7e0] ;  /* 0x0007e000010c7983 */ /* 0x000ee80000100a00 */
[----:B----4-:R-:W-:Y:S04]  /*9df0*/  STL [R1+0x1414], R23 ;  /* 0x0014141701007387 */ /* 0x010fe80000100800 */
[----:B------:R-:W-:Y:S01]  /*9e00*/  STL.64 [R1+0x1478], R22 ;  /* 0x0014781601007387 */ /* 0x000fe20000100a00 */
[----:B--2---:R-:W-:-:S04]  /*9e10*/  IADD3 R4, P0, R24, UR4, RZ ;  /* 0x0000000418047c10 */ /* 0x004fc8000ff1e0ff */
[----:B------:R-:W-:Y:S02]  /*9e20*/  IADD3.X R5, R25, UR5, RZ, P0, !PT ;  /* 0x0000000519057c10 */ /* 0x000fe400087fe4ff */
[----:B------:R-:W2:Y:S01]  /*9e30*/  LDL.LU.64 R24, [R1+0x14a8] ;  /* 0x0014a80001187983 */ /* 0x000ea20000300a00 */
[----:B------:R-:W-:Y:S02]  /*9e40*/  ISETP.GT.AND P1, PT, R3, 0x13, PT ;  /* 0x000000130300780c */ /* 0x000fe40003f24270 */
[----:B------:R-:W-:-:S11]  /*9e50*/  PRMT R28, RZ, 0x7610, R28 ;  /* 0x00007610ff1c7816 */ /* 0x000fd6000000001c */
[----:B------:R4:W3:Y:S02]  /*9e60*/  @P1 LDG.E.U16 R28, desc[UR8][R4.64] ;  /* 0x00000008041c1981 */ /* 0x0008e4000c1e1500 */
[----:B----4-:R-:W-:-:S04]  /*9e70*/  IADD3 R4, P0, R10, UR4, RZ ;  /* 0x000000040a047c10 */ /* 0x010fc8000ff1e0ff */
[----:B------:R-:W-:Y:S02]  /*9e80*/  IADD3.X R5, R11, UR5, RZ, P0, !PT ;  /* 0x000000050b057c10 */ /* 0x000fe400087fe4ff */
[----:B0-----:R-:W-:Y:S01]  /*9e90*/  PRMT R17, RZ, 0x7610, R17 ;  /* 0x00007610ff117816 */ /* 0x001fe20000000011 */
[----:B------:R-:W4:Y:S01]  /*9ea0*/  LDL.64 R10, [R1+0x7e8] ;  /* 0x0007e800010a7983 */ /* 0x000f220000100a00 */
[----:B-1----:R-:W-:Y:S02]  /*9eb0*/  PRMT R16, RZ, 0x7610, R16 ;  /* 0x00007610ff107816 */ /* 0x002fe40000000010 */
[----:B--2---:R-:W-:-:S06]  /*9ec0*/  PRMT R25, RZ, 0x7610, R25 ;  /* 0x00007610ff197816 */ /* 0x004fcc0000000019 */
[----:B------:R3:W2:Y:S01]  /*9ed0*/  @P1 LDG.E.U16 R25, desc[UR8][R4.64] ;  /* 0x0000000804191981 */ /* 0x0006a2000c1e1500 */
[----:B------:R-:W-:Y:S02]  /*9ee0*/  ISETP.GT.AND P1, PT, R3, 0x14, PT ;  /* 0x000000140300780c */ /* 0x000fe40003f24270 */
[----:B---3--:R-:W-:-:S04]  /*9ef0*/  IADD3 R4, P0, R14, UR4, RZ ;  /* 0x000000040e047c10 */ /* 0x008fc8000ff1e0ff */
[----:B------:R-:W-:-:S07]  /*9f00*/  IADD3.X R5, R15, UR5, RZ, P0, !PT ;  /* 0x000000050f057c10 */ /* 0x000fce00087fe4ff */
[----:B------:R0:W3:Y:S02]  /*9f10*/  @P1 LDG.E.U16 R17, desc[UR8][R4.64] ;  /* 0x0000000804111981 */ /* 0x0000e4000c1e1500 */
[----:B0-----:R-:W-:-:S04]  /*9f20*/  IADD3 R4, P0, R12, UR4, RZ ;  /* 0x000000040c047c10 */ /* 0x001fc8000ff1e0ff */
[----:B------:R-:W-:-:S05]  /*9f30*/  IADD3.X R5, R13, UR5, RZ, P0, !PT ;  /* 0x000000050d057c10 */ /* 0x000fca00087fe4ff */
[----:B------:R4:W2:Y:S04]  /*9f40*/  @P1 LDG.E.U16 R16, desc[UR8][R4.64] ;  /* 0x0000000804101981 */ /* 0x0008a8000c1e1500 */
[----:B------:R0:W-:Y:S04]  /*9f50*/  STL [R1], R28 ;  /* 0x0000001c01007387 */ /* 0x0001e80000100800 */
[----:B0-----:R-:W3:Y:S04]  /*9f60*/  LDL.64 R28, [R1+0x7f0] ;  /* 0x0007f000011c7983 */ /* 0x001ee80000100a00 */
[----:B------:R-:W3:Y:S04]  /*9f70*/  LDL.LU.64 R14, [R1+0x14a0] ;  /* 0x0014a000010e7983 */ /* 0x000ee80000300a00 */
[----:B------:R-:W3:Y:S01]  /*9f80*/  LDL.64 R12, [R1+0x7f8] ;  /* 0x0007f800010c7983 */ /* 0x000ee20000100a00 */
[----:B------:R-:W-:-:S02]  /*9f90*/  ISETP.GT.AND P1, PT, R3, 0x15, PT ;  /* 0x000000150300780c */ /* 0x000fc40003f24270 */
[----:B----4-:R-:W-:Y:S02]  /*9fa0*/  IADD3 R4, P0, R10, UR4, RZ ;  /* 0x000000040a047c10 */ /* 0x010fe4000ff1e0ff */
[----:B------:R-:W-:Y:S01]  /*9fb0*/  PRMT R23, RZ, 0x7610, R23 ;  /* 0x00007610ff177816 */ /* 0x000fe20000000017 */
[----:B--2---:R-:W-:Y:S04]  /*9fc0*/  STL [R1+0x9c], R16 ;  /* 0x00009c1001007387 */ /* 0x004fe80000100800 */
[----:B---3--:R0:W-:Y:S04]  /*9fd0*/  STL [R1+0x98], R17 ;  /* 0x0000981101007387 */ /* 0x0081e80000100800 */
[----:B0-----:R-:W2:Y:S01]  /*9fe0*/  LDL.64 R16, [R1+0x800] ;  /* 0x0008000001107983 */ /* 0x001ea20000100a00 */
[----:B------:R-:W-:-:S02]  /*9ff0*/  IADD3.X R5, R11, UR5, RZ, P0, !PT ;  /* 0x000000050b057c10 */ /* 0x000fc400087fe4ff */
[----:B------:R-:W-:Y:S01]  /*a000*/  PRMT R22, RZ, 0x7610, R22 ;  /* 0x00007610ff167816 */ /* 0x000fe20000000016 */
[----:B------:R-:W3:Y:S04]  /*a010*/  LDL.LU.64 R10, [R1+0x1498] ;  /* 0x00149800010a7983 */ /* 0x000ee80000300a00 */
[----:B------:R0:W4:Y:S02]  /*a020*/  @P1 LDG.E.U16 R23, desc[UR8][R4.64] ;  /* 0x0000000804171981 */ /* 0x000124000c1e1500 */
[----:B0-----:R-:W-:-:S04]  /*a030*/  IADD3 R4, P0, R28, UR4, RZ ;  /* 0x000000041c047c10 */ /* 0x001fc8000ff1e0ff */
[----:B------:R-:W-:Y:S02]  /*a040*/  IADD3.X R5, R29, UR5, RZ, P0, !PT ;  /* 0x000000051d057c10 */ /* 0x000fe400087fe4ff */
[----:B------:R-:W-:Y:S01]  /*a050*/  PRMT R15, RZ, 0x7610, R15 ;  /* 0x00007610ff0f7816 */ /* 0x000fe2000000000f */
[----:B------:R-:W3:Y:S04]  /*a060*/  LDL.64 R28, [R1+0x808] ;  /* 0x00080800011c7983 */ /* 0x000ee80000100a00 */
[----:B------:R0:W4:Y:S01]  /*a070*/  @P1 LDG.E.U16 R22, desc[UR8][R4.64] ;  /* 0x0000000804161981 */ /* 0x000122000c1e1500 */
[----:B------:R-:W-:Y:S02]  /*a080*/  ISETP.GT.AND P1, PT, R3, 0x16, PT ;  /* 0x000000160300780c */ /* 0x000fe40003f24270 */
[----:B0-----:R-:W-:-:S04]  /*a090*/  IADD3 R4, P0, R12, UR4, RZ ;  /* 0x000000040c047c10 */ /* 0x001fc8000ff1e0ff */
[----:B------:R-:W-:-:S07]  /*a0a0*/  IADD3.X R5, R13, UR5, RZ, P0, !PT ;  /* 0x000000050d057c10 */ /* 0x000fce00087fe4ff */
[----:B------:R2:W3:Y:S01]  /*a0b0*/  @P1 LDG.E.U16 R15, desc[UR8][R4.64] ;  /* 0x00000008040f1981 */ /* 0x0004e2000c1e1500 */
[----:B------:R-:W-:Y:S02]  /*a0c0*/  PRMT R14, RZ, 0x7610, R14 ;  /* 0x00007610ff0e7816 */ /* 0x000fe4000000000e */
[----:B--2---:R-:W-:-:S04]  /*a0d0*/  IADD3 R4, P0, R16, UR4, RZ ;  /* 0x0000000410047c10 */ /* 0x004fc8000ff1e0ff */
[----:B------:R-:W-:-:S05]  /*a0e0*/  IADD3.X R5, R17, UR5, RZ, P0, !PT ;  /* 0x0000000511057c10 */ /* 0x000fca00087fe4ff */
[----:B------:R-:W2:Y:S04]  /*a0f0*/  @P1 LDG.E.U16 R14, desc[UR8][R4.64] ;  /* 0x00000008040e1981 */ /* 0x000ea8000c1e1500 */
[----:B----4-:R-:W-:Y:S04]  /*a100*/  STL [R1+0xcc], R22 ;  /* 0x0000cc1601007387 */ /* 0x010fe80000100800 */
[----:B------:R0:W-:Y:S04]  /*a110*/  STL [R1+0xc4], R23 ;  /* 0x0000c41701007387 */ /* 0x0001e80000100800 */
[----:B0-----:R-:W4:Y:S04]  /*a120*/  LDL.64 R22, [R1+0x810] ;  /* 0x0008100001167983 */ /* 0x001f280000100a00 */
[----:B------:R-:W-:Y:S04]  /*a130*/  STL [R1+0x8], R25 ;  /* 0x0000081901007387 */ /* 0x000fe80000100800 */
[----:B------:R-:W4:Y:S04]  /*a140*/  LDL.LU.64 R12, [R1+0x1490] ;  /* 0x00149000010c7983 */ /* 0x000f280000300a00 */
[----:B------:R-:W4:Y:S04]  /*a150*/  LDL.64 R16, [R1+0x818] ;  /* 0x0008180001107983 */ /* 0x000f280000100a00 */
[----:B--2---:R-:W-:Y:S04]  /*a160*/  STL [R1+0xdc], R14 ;  /* 0x0000dc0e01007387 */ /* 0x004fe80000100800 */
[----:B---3--:R0:W-:Y:S04]  /*a170*/  STL [R1+0xd8], R15 ;  /* 0x0000d80f01007387 */ /* 0x0081e80000100800 */
[----:B0-----:R-:W2:Y:S01]  /*a180*/  LDL.64 R14, [R1+0x820] ;  /* 0x00082000010e7983 */ /* 0x001ea20000100a00 */
[----:B------:R-:W-:-:S02]  /*a190*/  ISETP.GT.AND P1, PT, R3, 0x17, PT ;  /* 0x000000170300780c */ /* 0x000fc40003f24270 */
[----:B------:R-:W-:Y:S02]  /*a1a0*/  IADD3 R4, P0, R28, UR4, RZ ;  /* 0x000000041c047c10 */ /* 0x000fe4000ff1e0ff */
[----:B------:R-:W-:Y:S02]  /*a1b0*/  PRMT R24, RZ, 0x7610, R24 ;  /* 0x00007610ff187816 */ /* 0x000fe40000000018 */
[----:B------:R-:W-:Y:S02]  /*a1c0*/  IADD3.X R5, R29, UR5, RZ, P0, !PT ;  /* 0x000000051d057c10 */ /* 0x000fe400087fe4ff */
[----:B------:R-:W-:Y:S01]  /*a1d0*/  PRMT R6, RZ, 0x7610, R6 ;  /* 0x00007610ff067816 */ /* 0x000fe20000000006 */
[----:B------:R-:W3:Y:S04]  /*a1e0*/  LDL.64 R28, [R1+0x828] ;  /* 0x00082800011c7983 */ /* 0x000ee80000100a00 */
[----:B------:R4:W3:Y:S02]  /*a1f0*/  @P1 LDG.E.U16 R24, desc[UR8][R4.64] ;  /* 0x0000000804181981 */ /* 0x0008e4000c1e1500 */
[----:B----4-:R-:W-:-:S04]  /*a200*/  IADD3 R4, P0, R22, UR4, RZ ;  /* 0x0000000416047c10 */ /* 0x010fc8000ff1e0ff */
[----:B------:R-:W-:Y:S02]  /*a210*/  IADD3.X R5, R23, UR5, RZ, P0, !PT ;  /* 0x0000000517057c10 */ /* 0x000fe400087fe4ff */
[----:B------:R-:W-:Y:S01]  /*a220*/  PRMT R11, RZ, 0x7610, R11 ;  /* 0x00007610ff0b7816 */ /* 0x000fe2000000000b */
[----:B------:R-:W4:Y:S04]  /*a230*/  LDL.64 R22, [R1+0x830] ;  /* 0x0008300001167983 */ /* 0x000f280000100a00 */
[----:B------:R0:W4:Y:S01]  /*a240*/  @P1 LDG.E.U16 R6, desc[UR8][R4.64] ;  /* 0x0000000804061981 */ /* 0x000122000c1e1500 */
[----:B------:R-:W-:Y:S02]  /*a250*/  ISETP.GT.AND P1, PT, R3, 0x18, PT ;  /* 0x000000180300780c */ /* 0x000fe40003f24270 */
[----:B0-----:R-:W-:-:S04]  /*a260*/  IADD3 R4, P0, R16, UR4, RZ ;  /* 0x0000000410047c10 */ /* 0x001fc8000ff1e0ff */
[----:B------:R-:W-:-:S07]  /*a270*/  IADD3.X R5, R17, UR5, RZ, P0, !PT ;  /* 0x0000000511057c10 */ /* 0x000fce00087fe4ff */
[----:B------:R2:W4:Y:S02]  /*a280*/  @P1 LDG.E.U16 R11, desc[UR8][R4.64] ;  /* 0x00000008040b1981 */ /* 0x000524000c1e1500 */
[----:B--2---:R-:W-:-:S04]  /*a290*/  IADD3 R4, P0, R14, UR4, RZ ;  /* 0x000000040e047c10 */ /* 0x004fc8000ff1e0ff */
[----:B------:R-:W-:Y:S02]  /*a2a0*/  IADD3.X R5, R15, UR5, RZ, P0, !PT ;  /* 0x000000050f057c10 */ /* 0x000fe400087fe4ff */
[----:B------:R-:W2:Y:S01]  /*a2b0*/  LDL.64 R14, [R1+0x838] ;  /* 0x00083800010e7983 */ /* 0x000ea20000100a00 */
[----:B------:R-:W-:-:S06]  /*a2c0*/  PRMT R10, RZ, 0x7610, R10 ;  /* 0x00007610ff0a7816 */ /* 0x000fcc000000000a */
[----:B------:R3:W2:Y:S01]  /*a2d0*/  @P1 LDG.E.U16 R10, desc[UR8][R4.64] ;  /* 0x00000008040a1981 */ /* 0x0006a2000c1e1500 */
[----:B------:R-:W-:Y:S02]  /*a2e0*/  ISETP.GT.AND P1, PT, R3, 0x19, PT ;  /* 0x000000190300780c */ /* 0x000fe40003f24270 */
[----:B------:R-:W-:Y:S02]  /*a2f0*/  PRMT R13, RZ, 0x7610, R13 ;  /* 0x00007610ff0d7816 */ /* 0x000fe4000000000d */
[----:B---3--:R-:W-:-:S04]  /*a300*/  IADD3 R4, P0, R28, UR4, RZ ;  /* 0x000000041c047c10 */ /* 0x008fc8000ff1e0ff */
[----:B------:R-:W-:-:S05]  /*a310*/  IADD3.X R5, R29, UR5, RZ, P0, !PT ;  /* 0x000000051d057c10 */ /* 0x000fca00087fe4ff */
[----:B------:R4:W3:Y:S01]  /*a320*/  @P1 LDG.E.U16 R13, desc[UR8][R4.64] ;  /* 0x00000008040d1981 */ /* 0x0008e2000c1e1500 */
[----:B------:R-:W-:Y:S02]  /*a330*/  PRMT R12, RZ, 0x7610, R12 ;  /* 0x00007610ff0c7816 */ /* 0x000fe4000000000c */
[----:B----4-:R-:W-:-:S04]  /*a340*/  IADD3 R4, P0, R22, UR4, RZ ;  /* 0x0000000416047c10 */ /* 0x010fc8000ff1e0ff */
[----:B------:R-:W-:Y:S01]  /*a350*/  IADD3.X R5, R23, UR5, RZ, P0, !PT ;  /* 0x0000000517057c10 */ /* 0x000fe200087fe4ff */
[----:B------:R0:W-:Y:S04]  /*a360*/  STL [R1+0xf4], R24 ;  /* 0x0000f41801007387 */ /* 0x0001e80000100800 */
[----:B------:R2:W4:Y:S04]  /*a370*/  @P1 LDG.E.U16 R12, desc[UR8][R4.64] ;  /* 0x00000008040c1981 */ /* 0x000528000c1e1500 */
[----:B------:R-:W3:Y:S04]  /*a380*/  LDL.64 R16, [R1+0x650] ;  /* 0x0006500001107983 */ /* 0x000ee80000100a00 */
[----:B0-----:R-:W4:Y:S04]  /*a390*/  LDL.64 R24, [R1+0x840] ;  /* 0x0008400001187983 */ /* 0x001f280000100a00 */
[----:B------:R-:W3:Y:S04]  /*a3a0*/  LDL.64 R22, [R1+0x848] ;  /* 0x0008480001167983 */ /* 0x000ee80000100a00 */
[----:B------:R-:W3:Y:S01]  /*a3b0*/  LDL.64 R28, [R1+0x678] ;  /* 0x00067800011c7983 */ /* 0x000ee20000100a00 */
[----:B--2---:R-:W-:-:S04]  /*a3c0*/  IADD3 R4, P0, R14, UR4, RZ ;  /* 0x000000040e047c10 */ /* 0x004fc8000ff1e0ff */
[----:B------:R-:W-:Y:S02]  /*a3d0*/  IADD3.X R5, R15, UR5, RZ, P0, !PT ;  /* 0x000000050f057c10 */ /* 0x000fe400087fe4ff */
[----:B------:R-:W2:Y:S01]  /*a3e0*/  LDL.LU.64 R14, [R1+0x1488] ;  /* 0x00148800010e7983 */ /* 0x000ea20000300a00 */
[C---:B------:R-:W-:Y:S02]  /*a3f0*/  ISETP.GT.AND P1, PT, R3.reuse, 0x1a, PT ;  /* 0x0000001a0300780c */ /* 0x040fe40003f24270 */
[----:B------:R-:W-:Y:S02]  /*a400*/  ISETP.GT.AND P2, PT, R3, 0x1b, PT ;  /* 0x0000001b0300780c */ /* 0x000fe40003f44270 */
[----:B------:R-:W-:Y:S02]  /*a410*/  PRMT R21, RZ, 0x7610, R21 ;  /* 0x00007610ff157816 */ /* 0x000fe40000000015 */
[----:B--2---:R-:W-:Y:S02]  /*a420*/  PRMT R15, RZ, 0x7610, R15 ;  /* 0x00007610ff0f7816 */ /* 0x004fe4000000000f */
[----:B------:R-:W-:-:S05]  /*a430*/  PRMT R14, RZ, 0x7610, R14 ;  /* 0x00007610ff0e7816 */ /* 0x000fca000000000e */
[----:B------:R4:W2:Y:S02]  /*a440*/  @P1 LDG.E.U16 R15, desc[UR8][R4.64] ;  /* 0x00000008040f1981 */ /* 0x0008a4000c1e1500 */
[----:B----4-:R-:W-:-:S04]  /*a450*/  IADD3 R4, P0, R24, UR4, RZ ;  /* 0x0000000418047c10 */ /* 0x010fc8000ff1e0ff */
[----:B------:R-:W-:-:S05]  /*a460*/  IADD3.X R5, R25, UR5, RZ, P0, !PT ;  /* 0x0000000519057c10 */ /* 0x000fca00087fe4ff */
[----:B------:R3:W4:Y:S02]  /*a470*/  @P1 LDG.E.U16 R14, desc[UR8][R4.64] ;  /* 0x00000008040e1981 */ /* 0x000724000c1e1500 */
[----:B---3--:R-:W-:-:S04]  /*a480*/  IADD3 R4, P0, R22, UR4, RZ ;  /* 0x0000000416047c10 */ /* 0x008fc8000ff1e0ff */
[----:B------:R-:W-:-:S05]  /*a490*/  IADD3.X R5, R23, UR5, RZ, P0, !PT ;  /* 0x0000000517057c10 */ /* 0x000fca00087fe4ff */
[----:B------:R-:W3:Y:S04]  /*a4a0*/  @P2 LDG.E.U16 R21, desc[UR8][R4.64] ;  /* 0x0000000804152981 */ /* 0x000ee8000c1e1500 */
[----:B--2---:R-:W-:Y:S04]  /*a4b0*/  STL [R1+0x1410], R15 ;  /* 0x0014100f01007387 */ /* 0x004fe80000100800 */
[----:B------:R0:W-:Y:S04]  /*a4c0*/  STL [R1+0xec], R6 ;  /* 0x0000ec0601007387 */ /* 0x0001e80000100800 */
[----:B------:R-:W2:Y:S01]  /*a4d0*/  LDL.64 R24, [R1+0x850] ;  /* 0x0008500001187983 */ /* 0x000ea20000100a00 */
[----:B0-----:R-:W0:Y:S03]  /*a4e0*/  LDC R6, c[0x0][0x238] ;  /* 0x00008e00ff067b82 */ /* 0x001e260000000800 */
[----:B---3--:R-:W-:Y:S04]  /*a4f0*/  STL [R1+0x1400], R21 ;  /* 0x0014001501007387 */ /* 0x008fe80000100800 */
[----:B------:R-:W-:Y:S04]  /*a500*/  STL [R1+0x1404], R21 ;  /* 0x0014041501007387 */ /* 0x000fe80000100800 */
[----:B------:R-:W-:Y:S04]  /*a510*/  STL [R1+0x1408], R21 ;  /* 0x0014081501007387 */ /* 0x000fe80000100800 */
[----:B------:R-:W-:Y:S04]  /*a520*/  STL [R1+0x140c], R21 ;  /* 0x00140c1501007387 */ /* 0x000fe80000100800 */
[----:B------:R-:W3:Y:S01]  /*a530*/  LDL.64 R22, [R1+0x858] ;  /* 0x0008580001167983 */ /* 0x000ee20000100a00 */
[----:B0-----:R-:W-:Y:S01]  /*a540*/  IMAD.WIDE R4, R6, 0x2, R16 ;  /* 0x0000000206047825 */ /* 0x001fe200078e0210 */
[----:B------:R-:W-:-:S02]  /*a550*/  ISETP.GT.AND P1, PT, R3, 0x1, PT ;  /* 0x000000010300780c */ /* 0x000fc40003f24270 */
[----:B------:R-:W-:Y:S01]  /*a560*/  PRMT R9, RZ, 0x7610, R9 ;  /* 0x00007610ff097816 */ /* 0x000fe20000000009 */
[----:B------:R-:W4:Y:S01]  /*a570*/  LDL.64 R16, [R1+0x860] ;  /* 0x0008600001107983 */ /* 0x000f220000100a00 */
[----:B------:R-:W-:-:S04]  /*a580*/  IADD3 R4, P0, R4, UR4, RZ ;  /* 0x0000000404047c10 */ /* 0x000fc8000ff1e0ff */
[----:B------:R-:W-:-:S05]  /*a590*/  IADD3.X R5, R5, UR5, RZ, P0, !PT ;  /* 0x0000000505057c10 */ /* 0x000fca00087fe4ff */
[----:B------:R0:W4:Y:S01]  /*a5a0*/  @P1 LDG.E.U16 R9, desc[UR8][R4.64] ;  /* 0x0000000804091981 */ /* 0x000122000c1e1500 */
[----:B------:R-:W-:Y:S01]  /*a5b0*/  PRMT R8, RZ, 0x7610, R8 ;  /* 0x00007610ff087816 */ /* 0x000fe20000000008 */
[----:B0-----:R-:W-:Y:S01]  /*a5c0*/  IMAD.WIDE R4, R6, 0x2, R28 ;  /* 0x0000000206047825 */ /* 0x001fe200078e021c */
[----:B------:R-:W-:Y:S01]  /*a5d0*/  PRMT R18, RZ, 0x7610, R18 ;  /* 0x00007610ff127816 */ /* 0x000fe20000000012 */
[----:B------:R-:W4:Y:S01]  /*a5e0*/  LDL.64 R28, [R1+0x868] ;  /* 0x00086800011c7983 */ /* 0x000f220000100a00 */
[----:B------:R-:W-:-:S04]  /*a5f0*/  IADD3 R4, P0, R4, UR4, RZ ;  /* 0x0000000404047c10 */ /* 0x000fc8000ff1e0ff */
[----:B------:R-:W-:-:S05]  /*a600*/  IADD3.X R5, R5, UR5, RZ, P0, !PT ;  /* 0x0000000505057c10 */ /* 0x000fca00087fe4ff */
[----:B------:R2:W4:Y:S01]  /*a610*/  @P1 LDG.E.U16 R8, desc[UR8][R4.64] ;  /* 0x0000000804081981 */ /* 0x000522000c1e1500 */
[----:B------:R-:W-:Y:S02]  /*a620*/  ISETP.GT.AND P1, PT, R3, 0x1c, PT ;  /* 0x0000001c0300780c */ /* 0x000fe40003f24270 */
[----:B------:R-:W-:Y:S02]  /*a630*/  PRMT R26, RZ, 0x7610, R26 ;  /* 0x00007610ff1a7816 */ /* 0x000fe4000000001a */
[----:B--2---:R-:W-:-:S04]  /*a640*/  IADD3 R4, P0, R24, UR4, RZ ;  /* 0x0000000418047c10 */ /* 0x004fc8000ff1e0ff */
[----:B------:R-:W-:Y:S02]  /*a650*/  IADD3.X R5, R25, UR5, RZ, P0, !PT ;  /* 0x0000000519057c10 */ /* 0x000fe400087fe4ff */
[----:B------:R-:W2:Y:S04]  /*a660*/  LDL.64 R24, [R1+0x878] ;  /* 0x0008780001187983 */ /* 0x000ea80000100a00 */
[----:B------:R3:W2:Y:S02]  /*a670*/  @P2 LDG.E.U16 R18, desc[UR8][R4.64] ;  /* 0x0000000804122981 */ /* 0x0006a4000c1e1500 */
[----:B---3--:R-:W-:-:S04]  /*a680*/  IADD3 R4, P0, R22, UR4, RZ ;  /* 0x0000000416047c10 */ /* 0x008fc8000ff1e0ff */
[----:B------:R-:W-:Y:S02]  /*a690*/  IADD3.X R5, R23, UR5, RZ, P0, !PT ;  /* 0x0000000517057c10 */ /* 0x000fe400087fe4ff */
[----:B------:R-:W3:Y:S04]  /*a6a0*/  LDL.64 R22, [R1+0x870] ;  /* 0x0008700001167983 */ /* 0x000ee80000100a00 */
[----:B------:R4:W2:Y:S02]  /*a6b0*/  @P1 LDG.E.U16 R26, desc[UR8][R4.64] ;  /* 0x00000008041a1981 */ /* 0x0008a4000c1e1500 */
[----:B----4-:R-:W-:Y:S02]  /*a6c0*/  IADD3 R4, P0, R16, UR4, RZ ;  /* 0x0000000410047c10 */ /* 0x010fe4000ff1e0ff */
[----:B--2---:R-:W-:Y:S04]  /*a6d0*/  STL [R1+0x13f4], R26 ;  /* 0x0013f41a01007387 */ /* 0x004fe80000100800 */
[----:B------:R-:W-:Y:S04]  /*a6e0*/  STL [R1+0x13f8], R26 ;  /* 0x0013f81a01007387 */ /* 0x000fe80000100800 */
[----:B------:R-:W-:Y:S04]  /*a6f0*/  STL [R1+0x13fc], R26 ;  /* 0x0013fc1a01007387 */ /* 0x000fe80000100800 */
[----:B------:R-:W2:Y:S01]  /*a700*/  LDL.LU R16, [R1+0x1484] ;  /* 0x0014840001107983 */ /* 0x000ea20000300800 */
[----:B------:R-:W-:-:S02]  /*a710*/  IADD3.X R5, R17, UR5, RZ, P0, !PT ;  /* 0x0000000511057c10 */ /* 0x000fc400087fe4ff */
[----:B--2---:R-:W-:-:S06]  /*a720*/  PRMT R16, RZ, 0x7610, R16 ;  /* 0x00007610ff107816 */ /* 0x004fcc0000000010 */
[----:B------:R0:W2:Y:S02]  /*a730*/  @P1 LDG.E.U16 R16, desc[UR8][R4.64] ;  /* 0x0000000804101981 */ /* 0x0000a4000c1e1500 */
[----:B0-----:R-:W-:Y:S02]  /*a740*/  IADD3 R4, P0, R28, UR4, RZ ;  /* 0x000000041c047c10 */ /* 0x001fe4000ff1e0ff */
[----:B--2---:R0:W-:Y:S04]  /*a750*/  STL [R1+0x58], R16 ;  /* 0x0000581001007387 */ /* 0x0041e80000100800 */
[----:B0-----:R-:W2:Y:S04]  /*a760*/  LDL.64 R16, [R1+0x880] ;  /* 0x0008800001107983 */ /* 0x001ea80000100a00 */
[----:B------:R-:W4:Y:S01]  /*a770*/  LDL.LU R28, [R1+0x1480] ;  /* 0x00148000011c7983 */ /* 0x000f220000300800 */
[----:B------:R-:W-:-:S02]  /*a780*/  ISETP.GT.AND P1, PT, R3, 0x1d, PT ;  /* 0x0000001d0300780c */ /* 0x000fc40003f24270 */
[----:B------:R-:W-:Y:S02]  /*a790*/  IADD3.X R5, R29, UR5, RZ, P0, !PT ;  /* 0x000000051d057c10 */ /* 0x000fe400087fe4ff */
[----:B------:R-:W-:Y:S02]  /*a7a0*/  PRMT R2, RZ, 0x7610, R2 ;  /* 0x00007610ff027816 */ /* 0x000fe40000000002 */
[----:B----4-:R-:W-:-:S07]  /*a7b0*/  PRMT R28, RZ, 0x7610, R28 ;  /* 0x00007610ff1c7816 */ /* 0x010fce000000001c */
[----:B------:R3:W4:Y:S02]  /*a7c0*/  @P1 LDG.E.U16 R28, desc[UR8][R4.64] ;  /* 0x00000008041c1981 */ /* 0x000724000c1e1500 */
[----:B---3--:R-:W-:-:S04]  /*a7d0*/  IADD3 R4, P0, R22, UR4, RZ ;  /* 0x0000000416047c10 */ /* 0x008fc8000ff1e0ff */
[----:B------:R-:W-:-:S05]  /*a7e0*/  IADD3.X R5, R23, UR5, RZ, P0, !PT ;  /* 0x0000000517057c10 */ /* 0x000fca00087fe4ff */
[----:B------:R-:W3:Y:S04]  /*a7f0*/  @P1 LDG.E.U16 R2, desc[UR8][R4.64] ;  /* 0x0000000804021981 */ /* 0x000ee8000c1e1500 */
[----:B----4-:R0:W-:Y:S04]  /*a800*/  STL [R1+0x7c], R28 ;  /* 0x00007c1c01007387 */ /* 0x0101e80000100800 */
[----:B0-----:R-:W4:Y:S04]  /*a810*/  LDL.64 R28, [R1+0x888] ;  /* 0x00088800011c7983 */ /* 0x001f280000100a00 */
[----:B------:R-:W4:Y:S04]  /*a820*/  LDL.LU.64 R22, [R1+0x1478] ;  /* 0x0014780001167983 */ /* 0x000f280000300a00 */
[----:B---3--:R0:W-:Y:S04]  /*a830*/  STL [R1+0x80], R2 ;  /* 0x0000800201007387 */ /* 0x0081e80000100800 */
[----:B0-----:R-:W3:Y:S01]  /*a840*/  LDL.LU R2, [R1+0x1474] ;  /* 0x0014740001027983 */ /* 0x001ee20000300800 */
[----:B------:R-:W-:-:S02]  /*a850*/  ISETP.GT.AND P1, PT, R3, 0x1e, PT ;  /* 0x0000001e0300780c */ /* 0x000fc40003f24270 */
[----:B------:R-:W-:-:S04]  /*a860*/  IADD3 R4, P0, R24, UR4, RZ ;  /* 0x0000000418047c10 */ /* 0x000fc8000ff1e0ff */
[----:B------:R-:W-:Y:S02]  /*a870*/  IADD3.X R5, R25, UR5, RZ, P0, !PT ;  /* 0x0000000519057c10 */ /* 0x000fe400087fe4ff */
[----:B------:R-:W-:Y:S01]  /*a880*/  PRMT R6, RZ, 0x7610, R6 ;  /* 0x00007610ff067816 */ /* 0x000fe20000000006 */
[----:B------:R-:W4:Y:S01]  /*a890*/  LDL.64 R24, [R1+0x890] ;  /* 0x0008900001187983 */ /* 0x000f220000100a00 */
[----:B---3--:R-:W-:-:S06]  /*a8a0*/  PRMT R2, RZ, 0x7610, R2 ;  /* 0x00007610ff027816 */ /* 0x008fcc0000000002 */
[----:B------:R2:W3:Y:S02]  /*a8b0*/  @P1 LDG.E.U16 R2, desc[UR8][R4.64] ;  /* 0x0000000804021981 */ /* 0x0004e4000c1e1500 */
[----:B--2---:R-:W-:-:S04]  /*a8c0*/  IADD3 R4, P0, R16, UR4, RZ ;  /* 0x0000000410047c10 */ /* 0x004fc8000ff1e0ff */
[----:B------:R-:W-:-:S05]  /*a8d0*/  IADD3.X R5, R17, UR5, RZ, P0, !PT ;  /* 0x0000000511057c10 */ /* 0x000fca00087fe4ff */
[----:B------:R4:W2:Y:S01]  /*a8e0*/  @P1 LDG.E.U16 R6, desc[UR8][R4.64] ;  /* 0x0000000804061981 */ /* 0x0008a2000c1e1500 */
[----:B------:R-:W-:Y:S02]  /*a8f0*/  ISETP.GT.AND P2, PT, R3, 0x1f, PT ;  /* 0x0000001f0300780c */ /* 0x000fe40003f44270 */
[----:B------:R-:W-:Y:S02]  /*a900*/  PRMT R7, RZ, 0x7610, R7 ;  /* 0x00007610ff077816 */ /* 0x000fe40000000007 */
[----:B----4-:R-:W-:-:S04]  /*a910*/  IADD3 R4, P0, R28, UR4, RZ ;  /* 0x000000041c047c10 */ /* 0x010fc8000ff1e0ff */
[----:B------:R-:W-:-:S05]  /*a920*/  IADD3.X R5, R29, UR5, RZ, P0, !PT ;  /* 0x000000051d057c10 */ /* 0x000fca00087fe4ff */
[----:B------:R0:W4:Y:S01]  /*a930*/  @P2 LDG.E.U16 R7, desc[UR8][R4.64] ;  /* 0x0000000804072981 */ /* 0x000122000c1e1500 */
[----:B------:R-:W-:-:S03]  /*a940*/  PRMT R0, RZ, 0x7610, R0 ;  /* 0x00007610ff007816 */ /* 0x000fc60000000000 */
[----:B---3--:R1:W-:Y:S04]  /*a950*/  STL [R1+0xa8], R2 ;  /* 0x0000a80201007387 */ /* 0x0083e80000100800 */
[----:B-1----:R-:W3:Y:S04]  /*a960*/  LDL.LU R2, [R1+0x1470] ;  /* 0x0014700001027983 */ /* 0x002ee80000300800 */
[----:B------:R-:W3:Y:S04]  /*a970*/  LDL.LU.64 R16, [R1+0x1468] ;  /* 0x0014680001107983 */ /* 0x000ee80000300a00 */
[----:B--2---:R1:W-:Y:S04]  /*a980*/  STL [R1+0xb0], R6 ;  /* 0x0000b00601007387 */ /* 0x0043e80000100800 */
[----:B------:R-:W2:Y:S01]  /*a990*/  LDL.LU.64 R28, [R1+0x1460] ;  /* 0x00146000011c7983 */ /* 0x000ea20000300a00 */
[----:B-1----:R-:W0:Y:S02]  /*a9a0*/  S2R R6, SR_TID.X ;  /* 0x0000000000067919 */ /* 0x002e240000002100 */
[----:B0-----:R-:W-:-:S04]  /*a9b0*/  LOP3.LUT R4, R6, 0x1f, RZ, 0xc0, !PT ;  /* 0x0000001f06047812 */ /* 0x001fc800078ec0ff */
[----:B------:R-:W-:Y:S02]  /*a9c0*/  ISETP.GE.AND P0, PT, R4, R3, PT ;  /* 0x000000030400720c */ /* 0x000fe40003f06270 */
[----:B------:R-:W-:-:S04]  /*a9d0*/  IADD3 R4, P1, R24, UR4, RZ ;  /* 0x0000000418047c10 */ /* 0x000fc8000ff3e0ff */
[----:B------:R-:W-:-:S05]  /*a9e0*/  IADD3.X R5, R25, UR5, RZ, P1, !PT ;  /* 0x0000000519057c10 */ /* 0x000fca0008ffe4ff */
[----:B------:R-:W3:Y:S04]  /*a9f0*/  @P2 LDG.E.U16 R0, desc[UR8][R4.64] ;  /* 0x0000000804002981 */ /* 0x000ee8000c1e1500 */
[----:B------:R0:W-:Y:S04]  /*aa00*/  STL [R1+0x9a4], R3 ;  /* 0x0009a40301007387 */ /* 0x0001e80000100800 */
[----:B0-----:R-:W2:Y:S04]  /*aa10*/  LDL R3, [R1+0x94c] ;  /* 0x00094c0001037983 */ /* 0x001ea80000100800 */
[----:B------:R-:W2:Y:S04]  /*aa20*/  LDL.LU.64 R24, [R1+0x1458] ;  /* 0x0014580001187983 */ /* 0x000ea80000300a00 */
[----:B----4-:R0:W-:Y:S04]  /*aa30*/  STL [R1+0xc0], R7 ;  /* 0x0000c00701007387 */ /* 0x0101e80000100800 */
[----:B0-----:R-:W4:Y:S01]  /*aa40*/  LDL R7, [R1+0x684] ;  /* 0x0006840001077983 */ /* 0x001f220000100800 */
[----:B------:R-:W-:Y:S06]  /*aa50*/  BAR.SYNC.DEFER_BLOCKING 0x0 ;  /* 0x0000000000007b1d */ /* 0x000fec0000010000 */
[----:B---3--:R0:W-:Y:S04]  /*aa60*/  STL [R1+0xbc], R0 ;  /* 0x0000bc0001007387 */ /* 0x0081e80000100800 */
[----:B0-----:R-:W3:Y:S04]  /*aa70*/  LDL.LU R0, [R1+0x1454] ;  /* 0x0014540001007983 */ /* 0x001ee80000300800 */
[----:B------:R-:W2:Y:S02]  /*aa80*/  LDL R5, [R1+0x984] ;  /* 0x0009840001057983 */ /* 0x000ea40000100800 */
[----:B--2---:R-:W-:-:S02]  /*aa90*/  IADD3 R4, P1, R5, R2, RZ ;  /* 0x0000000205047210 */ /* 0x004fc40007f3e0ff */
[----:B------:R-:W3:Y:S01]  /*aaa0*/  LDL R5, [R1+0x974] ;  /* 0x0009740001057983 */ /* 0x000ee20000100800 */
[----:B------:R-:W-:Y:S02]  /*aab0*/  PRMT R29, RZ, 0x7610, R29 ;  /* 0x00007610ff1d7816 */ /* 0x000fe4000000001d */
[----:B---3--:R-:W-:-:S05]  /*aac0*/  IMAD.X R5, R5, 0x1, R0, P1 ;  /* 0x0000000105057824 */ /* 0x008fca00008e0600 */
[----:B------:R-:W2:Y:S04]  /*aad0*/  @!P0 LDG.E.U16 R29, desc[UR8][R4.64] ;  /* 0x00000008041d8981 */ /* 0x000ea8000c1e1500 */
[----:B--2---:R0:W-:Y:S04]  /*aae0*/  STL [R1+0xc8], R29 ;  /* 0x0000c81d01007387 */ /* 0x0041e80000100800 */
[----:B0-----:R-:W2:Y:S04]  /*aaf0*/  LDL.LU R29, [R1+0x1450] ;  /* 0x00145000011d7983 */ /* 0x001ea80000300800 */
[----:B------:R-:W3:Y:S01]  /*ab00*/  LDL R5, [R1+0x6a8] ;  /* 0x0006a80001057983 */ /* 0x000ee20000100800 */
[----:B------:R-:W-:-:S03]  /*ab10*/  IADD3 R4, P1, R3, R2, RZ ;  /* 0x0000000203047210 */ /* 0x000fc60007f3e0ff */
[----:B------:R-:W4:Y:S01]  /*ab20*/  LDL.LU R3, [R1+0x4] ;  /* 0x0000040001037983 */ /* 0x000f220000300800 */
[----:B--2---:R-:W-:Y:S01]  /*ab30*/  PRMT R29, RZ, 0x7610, R29 ;  /* 0x00007610ff1d7816 */ /* 0x004fe2000000001d */
[----:B---3--:R-:W-:-:S05]  /*ab40*/  IMAD.X R5, R5, 0x1, R0, P1 ;  /* 0x0000000105057824 */ /* 0x008fca00008e0600 */
[----:B------:R-:W2:Y:S04]  /*ab50*/  @!P0 LDG.E.U16 R29, desc[UR8][R4.64] ;  /* 0x00000008041d8981 */ /* 0x000ea8000c1e1500 */
[----:B--2---:R0:W-:Y:S04]  /*ab60*/  STL [R1+0xb8], R29 ;  /* 0x0000b81d01007387 */ /* 0x0041e80000100800 */
[----:B0-----:R-:W2:Y:S04]  /*ab70*/  LDL.LU R29, [R1+0x144c] ;  /* 0x00144c00011d7983 */ /* 0x001ea80000300800 */
[----:B------:R-:W3:Y:S02]  /*ab80*/  LDL R5, [R1+0x948] ;  /* 0x0009480001057983 */ /* 0x000ee40000100800 */
[----:B---3--:R-:W-:-:S02]  /*ab90*/  IADD3 R4, P1, R5, R2, RZ ;  /* 0x0000000205047210 */ /* 0x008fc40007f3e0ff */
[----:B------:R-:W3:Y:S01]  /*aba0*/  LDL R5, [R1+0x688] ;  /* 0x0006880001057983 */ /* 0x000ee20000100800 */
[----:B--2---:R-:W-:Y:S02]  /*abb0*/  PRMT R29, RZ, 0x7610, R29 ;  /* 0x00007610ff1d7816 */ /* 0x004fe4000000001d */
[----:B---3--:R-:W-:-:S05]  /*abc0*/  IMAD.X R5, R5, 0x1, R0, P1 ;  /* 0x0000000105057824 */ /* 0x008fca00008e0600 */
[----:B------:R-:W2:Y:S04]  /*abd0*/  @!P0 LDG.E.U16 R29, desc[UR8][R4.64] ;  /* 0x00000008041d8981 */ /* 0x000ea8000c1e1500 */
[----:B--2---:R0:W-:Y:S04]  /*abe0*/  STL [R1+0xb4], R29 ;  /* 0x0000b41d01007387 */ /* 0x0041e80000100800 */
[----:B0-----:R-:W2:Y:S04]  /*abf0*/  LDL.LU R29, [R1+0x1448] ;  /* 0x00144800011d7983 */ /* 0x001ea80000300800 */
[----:B------:R-:W3:Y:S01]  /*ac00*/  LDL R5, [R1+0x938] ;  /* 0x0009380001057983 */ /* 0x000ee20000100800 */
[----:B--2---:R-:W-:-:S02]  /*ac10*/  PRMT R29, RZ, 0x7610, R29 ;  /* 0x00007610ff1d7816 */ /* 0x004fc4000000001d */
[----:B---3--:R-:W-:-:S05]  /*ac20*/  IADD3 R4, P1, R5, R2, RZ ;  /* 0x0000000205047210 */ /* 0x008fca0007f3e0ff */
[----:B----4-:R-:W-:Y:S02]  /*ac30*/  IMAD.X R5, R7, 0x1, R0, P1 ;  /* 0x0000000107057824 */ /* 0x010fe400008e0600 */
[----:B------:R-:W2:Y:S04]  /*ac40*/  LDL R7, [R1+0x908] ;  /* 0x0009080001077983 */ /* 0x000ea80000100800 */
[----:B------:R-:W3:Y:S04]  /*ac50*/  @!P0 LDG.E.U16 R29, desc[UR8][R4.64] ;  /* 0x00000008041d8981 */ /* 0x000ee8000c1e1500 */
[----:B---3--:R0:W-:Y:S04]  /*ac60*/  STL [R1+0xac], R29 ;  /* 0x0000ac1d01007387 */ /* 0x0081e80000100800 */
[----:B0-----:R-:W3:Y:S04]  /*ac70*/  LDL.LU R29, [R1+0x1444] ;  /* 0x00144400011d7983 */ /* 0x001ee80000300800 */
[----:B------:R-:W4:Y:S02]  /*ac80*/  LDL R5, [R1+0x928] ;  /* 0x0009280001057983 */ /* 0x000f240000100800 */
[----:B----4-:R-:W-:-:S02]  /*ac90*/  IADD3 R4, P1, R5, R2, RZ ;  /* 0x0000000205047210 */ /* 0x010fc40007f3e0ff */
[----:B------:R-:W4:Y:S01]  /*aca0*/  LDL R5, [R1+0x668] ;  /* 0x0006680001057983 */ /* 0x000f220000100800 */
[----:B---3--:R-:W-:Y:S02]  /*acb0*/  PRMT R29, RZ, 0x7610, R29 ;  /* 0x00007610ff1d7816 */ /* 0x008fe4000000001d */
[----:B----4-:R-:W-:-:S05]  /*acc0*/  IMAD.X R5, R5, 0x1, R0, P1 ;  /* 0x0000000105057824 */ /* 0x010fca00008e0600 */
[----:B------:R-:W3:Y:S04]  /*acd0*/  @!P0 LDG.E.U16 R29, desc[UR8][R4.64] ;  /* 0x00000008041d8981 */ /* 0x000ee8000c1e1500 */
[----:B---3--:R0:W-:Y:S04]  /*ace0*/  STL [R1+0xa4], R29 ;  /* 0x0000a41d01007387 */ /* 0x0081e80000100800 */
[----:B0-----:R-:W3:Y:S04]  /*acf0*/  LDL.LU R29, [R1+0x1440] ;  /* 0x00144000011d7983 */ /* 0x001ee80000300800 */
[----:B------:R-:W4:Y:S02]  /*ad00*/  LDL R5, [R1+0x918] ;  /* 0x0009180001057983 */ /* 0x000f240000100800 */
[----:B----4-:R-:W-:-:S02]  /*ad10*/  IADD3 R4, P1, R5, R2, RZ ;  /* 0x0000000205047210 */ /* 0x010fc40007f3e0ff */
[----:B------:R-:W4:Y:S01]  /*ad20*/  LDL R5, [R1+0x658] ;  /* 0x0006580001057983 */ /* 0x000f220000100800 */
[----:B------:R-:W-:Y:S02]  /*ad30*/  PRMT R6, RZ, 0x7610, R6 ;  /* 0x00007610ff067816 */ /* 0x000fe40000000006 */
[----:B----4-:R-:W-:-:S05]  /*ad40*/  IMAD.X R5, R5, 0x1, R0, P1 ;  /* 0x0000000105057824 */ /* 0x010fca00008e0600 */
[----:B------:R-:W4:Y:S04]  /*ad50*/  @!P0 LDG.E.U16 R6, desc[UR8][R4.64] ;  /* 0x0000000804068981 */ /* 0x000f28000c1e1500 */
[----:B----4-:R0:W-:Y:S02]  /*ad60*/  STL [R1+0xa0], R6 ;  /* 0x0000a00601007387 */ /* 0x0101e40000100800 */
[----:B0-----:R-:W0:Y:S02]  /*ad70*/  S2R R6, SR_TID.X ;  /* 0x0000000000067919 */ /* 0x001e240000002100 */
[----:B0-----:R-:W-:Y:S02]  /*ad80*/  LOP3.LUT R4, R6, 0x3f, RZ, 0xc0, !PT ;  /* 0x0000003f06047812 */ /* 0x001fe400078ec0ff */
[----:B--2---:R-:W-:-:S02]  /*ad90*/  IADD3 R6, P1, R7, R2, RZ ;  /* 0x0000000207067210 */ /* 0x004fc40007f3e0ff */
[----:B------:R-:W2:Y:S01]  /*ada0*/  LDL R7, [R1+0x640] ;  /* 0x0006400001077983 */ /* 0x000ea20000100800 */
[----:B------:R-:W0:Y:S01]  /*adb0*/  S2UR UR7, SR_CgaCtaId ;  /* 0x00000000000779c3 */ /* 0x000e220000008800 */
[----:B------:R-:W-:Y:S01]  /*adc0*/  UMOV UR6, 0x400 ;  /* 0x0000040000067882 */ /* 0x000fe20000000000 */
[----:B------:R-:W-:Y:S01]  /*add0*/  IMAD.SHL.U32 R4, R4, 0x2, RZ ;  /* 0x0000000204047824 */ /* 0x000fe200078e00ff */
[----:B0-----:R-:W-:-:S09]  /*ade0*/  ULEA UR6, UR7, UR6, 0x18 ;  /* 0x0000000607067291 */ /* 0x001fd2000f8ec03f */
[----:B---3--:R0:W-:Y:S02]  /*adf0*/  STS.U16 [R4+UR6], R29 ;  /* 0x0000001d04007988 */ /* 0x0081e40008000406 */
[----:B0-----:R-:W-:Y:S01]  /*ae00*/  PRMT R4, RZ, 0x7610, R4 ;  /* 0x00007610ff047816 */ /* 0x001fe20000000004 */
[----:B--2---:R-:W-:-:S05]  /*ae10*/  IMAD.X R7, R7, 0x1, R0, P1 ;  /* 0x0000000107077824 */ /* 0x004fca00008e0600 */
[----:B------:R-:W2:Y:S04]  /*ae20*/  @!P0 LDG.E.U16 R4, desc[UR8][R6.64] ;  /* 0x0000000806048981 */ /* 0x000ea8000c1e1500 */
[----:B--2---:R0:W-:Y:S04]  /*ae30*/  STL [R1+0x94], R4 ;  /* 0x0000940401007387 */ /* 0x0041e80000100800 */
[----:B------:R-:W2:Y:S01]  /*ae40*/  LDL R7, [R1+0x8f8] ;  /* 0x0008f80001077983 */ /* 0x000ea20000100800 */
[----:B0-----:R-:W0:Y:S02]  /*ae50*/  S2R R4, SR_TID.X ;  /* 0x0000000000047919 */ /* 0x001e240000002100 */
[----:B0-----:R-:W-:-:S05]  /*ae60*/  LOP3.LUT R4, R4, 0x3f, RZ, 0xc0, !PT ;  /* 0x0000003f04047812 */ /* 0x001fca00078ec0ff */
[----:B------:R-:W-:-:S05]  /*ae70*/  IMAD.SHL.U32 R4, R4, 0x2, RZ ;  /* 0x0000000204047824 */ /* 0x000fca00078e00ff */
[----:B------:R0:W-:Y:S04]  /*ae80*/  STS.U16 [R4+UR6+0x80], R3 ;  /* 0x0000800304007988 */ /* 0x0001e80008000406 */
[----:B0-----:R-:W3:Y:S01]  /*ae90*/  LDL.LU R3, [R1+0x924] ;  /* 0x0009240001037983 */ /* 0x001ee20000300800 */
[----:B--2---:R-:W-:-:S03]  /*aea0*/  IADD3 R6, P1, R7, R2, RZ ;  /* 0x0000000207067210 */ /* 0x004fc60007f3e0ff */
[----:B------:R-:W2:Y:S01]  /*aeb0*/  LDL R7, [R1+0x630] ;  /* 0x0006300001077983 */ /* 0x000ea20000100800 */
[----:B------:R-:W-:Y:S01]  /*aec0*/  PRMT R4, RZ, 0x7610, R4 ;  /* 0x00007610ff047816 */ /* 0x000fe20000000004 */
[----:B--2---:R-:W-:-:S05]  /*aed0*/  IMAD.X R7, R7, 0x1, R0, P1 ;  /* 0x0000000107077824 */ /* 0x004fca00008e0600 */
[----:B------:R-:W2:Y:S04]  /*aee0*/  @!P0 LDG.E.U16 R4, desc[UR8][R6.64] ;  /* 0x0000000806048981 */ /* 0x000ea8000c1e1500 */
[----:B--2---:R0:W-:Y:S04]  /*aef0*/  STL [R1+0x90], R4 ;  /* 0x0000900401007387 */ /* 0x0041e80000100800 */
[----:B------:R-:W2:Y:S01]  /*af00*/  LDL R7, [R1+0x8e8] ;  /* 0x0008e80001077983 */ /* 0x000ea20000100800 */
[----:B0-----:R-:W0:Y:S01]  /*af10*/  S2R R4, SR_TID.X ;  /* 0x0000000000047919 */ /* 0x001e220000002100 */
[----:B--2---:R-:W-:-:S02]  /*af20*/  IADD3 R6, P1, R7, R2, RZ ;  /* 0x0000000207067210 */ /* 0x004fc40007f3e0ff */
[----:B------:R-:W2:Y:S01]  /*af30*/  LDL R7, [R1+0x620] ;  /* 0x0006200001077983 */ /* 0x000ea20000100800 */
[----:B0-----:R-:W-:-:S05]  /*af40*/  LOP3.LUT R4, R4, 0x3f, RZ, 0xc0, !PT ;  /* 0x0000003f04047812 */ /* 0x001fca00078ec0ff */
[----:B------:R-:W-:-:S05]  /*af50*/  IMAD.SHL.U32 R4, R4, 0x2, RZ ;  /* 0x0000000204047824 */ /* 0x000fca00078e00ff */
[----:B------:R0:W-:Y:S02]  /*af60*/  STS.U16 [R4+UR6+0x800], R24 ;  /* 0x0008001804007988 */ /* 0x0001e40008000406 */
[----:B0-----:R-:W-:Y:S01]  /*af70*/  PRMT R4, RZ, 0x7610, R4 ;  /* 0x00007610ff047816 */ /* 0x001fe20000000004 */
        /* <DEDUP_REMOVED lines=35> */
[----:B--2---:R-:W-:Y:S04]  /*b1b0*/  STL [R1+0x78], R4 ;  /* 0x0000780401007387 */ /* 0x004fe80000100800 */
[----:B------:R-:W2:Y:S02]  /*b1c0*/  LDL R7, [R1+0x8a8] ;  /* 0x0008a80001077983 */ /* 0x000ea40000100800 */
[----:B--2---:R-:W-:-:S02]  /*b1d0*/  IADD3 R6, P1, R7, R2, RZ ;  /* 0x0000000207067210 */ /* 0x004fc40007f3e0ff */
[----:B------:R-:W2:Y:S01]  /*b1e0*/  LDL R7, [R1+0x5d8] ;  /* 0x0005d80001077983 */ /* 0x000ea20000100800 */
[----:B------:R-:W-:Y:S02]  /*b1f0*/  PRMT R5, RZ, 0x7610, R5 ;  /* 0x00007610ff057816 */ /* 0x000fe40000000005 */
[----:B--2---:R-:W-:-:S05]  /*b200*/  IMAD.X R7, R7, 0x1, R0, P1 ;  /* 0x0000000107077824 */ /* 0x004fca00008e0600 */
[----:B------:R-:W2:Y:S04]  /*b210*/  @!P0 LDG.E.U16 R5, desc[UR8][R6.64] ;  /* 0x0000000806058981 */ /* 0x000ea8000c1e1500 */
[----:B------:R-:W4:Y:S04]  /*b220*/  LDL R7, [R1+0x898] ;  /* 0x0008980001077983 */ /* 0x000f280000100800 */
[----:B--2---:R-:W-:Y:S01]  /*b230*/  STL [R1+0x74], R5 ;  /* 0x0000740501007387 */ /* 0x004fe20000100800 */
[----:B----4-:R-:W-:-:S03]  /*b240*/  IADD3 R6, P1, R7, R2, RZ ;  /* 0x0000000207067210 */ /* 0x010fc60007f3e0ff */
[----:B------:R-:W2:Y:S01]  /*b250*/  LDL R7, [R1+0x5c8] ;  /* 0x0005c80001077983 */ /* 0x000ea20000100800 */
[----:B------:R-:W-:Y:S01]  /*b260*/  PRMT R27, RZ, 0x7610, R27 ;  /* 0x00007610ff1b7816 */ /* 0x000fe2000000001b */
[----:B--2---:R-:W-:-:S05]  /*b270*/  IMAD.X R7, R7, 0x1, R0, P1 ;  /* 0x0000000107077824 */ /* 0x004fca00008e0600 */
[----:B------:R-:W2:Y:S04]  /*b280*/  @!P0 LDG.E.U16 R27, desc[UR8][R6.64] ;  /* 0x00000008061b8981 */ /* 0x000ea8000c1e1500 */
[----:B--2---:R0:W-:Y:S04]  /*b290*/  STL [R1+0x70], R27 ;  /* 0x0000701b01007387 */ /* 0x0041e80000100800 */
[----:B0-----:R-:W2:Y:S04]  /*b2a0*/  LDL.LU R27, [R1+0x143c] ;  /* 0x00143c00011b7983 */ /* 0x001ea80000300800 */
[----:B------:R-:W4:Y:S02]  /*b2b0*/  LDL R7, [R1+0x968] ;  /* 0x0009680001077983 */ /* 0x000f240000100800 */
[----:B----4-:R-:W-:-:S02]  /*b2c0*/  IADD3 R6, P1, R7, R2, RZ ;  /* 0x0000000207067210 */ /* 0x010fc40007f3e0ff */
[----:B------:R-:W4:Y:S01]  /*b2d0*/  LDL R7, [R1+0x5b8] ;  /* 0x0005b80001077983 */ /* 0x000f220000100800 */
[----:B--2---:R-:W-:Y:S02]  /*b2e0*/  PRMT R27, RZ, 0x7610, R27 ;  /* 0x00007610ff1b7816 */ /* 0x004fe4000000001b */
[----:B----4-:R-:W-:-:S05]  /*b2f0*/  IMAD.X R7, R7, 0x1, R0, P1 ;  /* 0x0000000107077824 */ /* 0x010fca00008e0600 */
[----:B------:R-:W2:Y:S04]  /*b300*/  @!P0 LDG.E.U16 R27, desc[UR8][R6.64] ;  /* 0x00000008061b8981 */ /* 0x000ea8000c1e1500 */
[----:B--2---:R0:W-:Y:S04]  /*b310*/  STL [R1+0x6c], R27 ;  /* 0x00006c1b01007387 */ /* 0x0041e80000100800 */
[----:B0-----:R-:W2:Y:S04]  /*b320*/  LDL.LU R27, [R1+0x1438] ;  /* 0x00143800011b7983 */ /* 0x001ea80000300800 */
[----:B------:R-:W4:Y:S02]  /*b330*/  LDL R7, [R1+0x980] ;  /* 0x0009800001077983 */ /* 0x000f240000100800 */
[----:B----4-:R-:W-:-:S02]  /*b340*/  IADD3 R6, P1, R7, R2, RZ ;  /* 0x0000000207067210 */ /* 0x010fc40007f3e0ff */
[----:B------:R-:W4:Y:S01]  /*b350*/  LDL R7, [R1+0x5a8] ;  /* 0x0005a80001077983 */ /* 0x000f220000100800 */
[----:B------:R-:W-:Y:S02]  /*b360*/  PRMT R28, RZ, 0x7610, R28 ;  /* 0x00007610ff1c7816 */ /* 0x000fe4000000001c */
[----:B----4-:R-:W-:-:S05]  /*b370*/  IMAD.X R7, R7, 0x1, R0, P1 ;  /* 0x0000000107077824 */ /* 0x010fca00008e0600 */
[----:B------:R-:W4:Y:S04]  /*b380*/  @!P0 LDG.E.U16 R28, desc[UR8][R6.64] ;  /* 0x00000008061c8981 */ /* 0x000f28000c1e1500 */
[----:B----4-:R0:W-:Y:S04]  /*b390*/  STL [R1+0x68], R28 ;  /* 0x0000681c01007387 */ /* 0x0101e80000100800 */
[----:B0-----:R-:W4:Y:S04]  /*b3a0*/  LDL.LU R28, [R1+0x1434] ;  /* 0x00143400011c7983 */ /* 0x001f280000300800 */
[----:B------:R-:W3:Y:S02]  /*b3b0*/  LDL R7, [R1+0x990] ;  /* 0x0009900001077983 */ /* 0x000ee40000100800 */
[----:B---3--:R-:W-:-:S02]  /*b3c0*/  IADD3 R6, P1, R7, R2, RZ ;  /* 0x0000000207067210 */ /* 0x008fc40007f3e0ff */
[----:B------:R-:W3:Y:S01]  /*b3d0*/  LDL R7, [R1+0x950] ;  /* 0x0009500001077983 */ /* 0x000ee20000100800 */
[----:B------:R-:W-:Y:S02]  /*b3e0*/  PRMT R20, RZ, 0x7610, R20 ;  /* 0x00007610ff147816 */ /* 0x000fe40000000014 */
[----:B---3--:R-:W-:-:S05]  /*b3f0*/  IMAD.X R7, R7, 0x1, R0, P1 ;  /* 0x0000000107077824 */ /* 0x008fca00008e0600 */
[----:B------:R-:W3:Y:S04]  /*b400*/  @!P0 LDG.E.U16 R20, desc[UR8][R6.64] ;  /* 0x0000000806148981 */ /* 0x000ee8000c1e1500 */
[----:B---3--:R0:W-:Y:S04]  /*b410*/  STL [R1+0x64], R20 ;  /* 0x0000641401007387 */ /* 0x0081e80000100800 */
[----:B0-----:R-:W3:Y:S04]  /*b420*/  LDL.LU R20, [R1+0x1430] ;  /* 0x0014300001147983 */ /* 0x001ee80000300800 */
[----:B------:R-:W2:Y:S02]  /*b430*/  LDL R7, [R1+0x934] ;  /* 0x0009340001077983 */ /* 0x000ea40000100800 */
[----:B--2---:R-:W-:-:S02]  /*b440*/  IADD3 R6, P1, R7, R2, RZ ;  /* 0x0000000207067210 */ /* 0x004fc40007f3e0ff */
[----:B------:R-:W2:Y:S01]  /*b450*/  LDL R7, [R1+0x674] ;  /* 0x0006740001077983 */ /* 0x000ea20000100800 */
[----:B------:R-:W-:Y:S02]  /*b460*/  PRMT R19, RZ, 0x7610, R19 ;  /* 0x00007610ff137816 */ /* 0x000fe40000000013 */
[----:B--2---:R-:W-:-:S05]  /*b470*/  IMAD.X R7, R7, 0x1, R0, P1 ;  /* 0x0000000107077824 */ /* 0x004fca00008e0600 */
        /* <DEDUP_REMOVED lines=11> */
[----:B------:R-:W3:Y:S01]  /*b530*/  LDL R7, [R1+0x960] ;  /* 0x0009600001077983 */ /* 0x000ee20000100800 */
[----:B------:R-:W0:Y:S01]  /*b540*/  S2R R4, SR_TID.X ;  /* 0x0000000000047919 */ /* 0x000e220000002100 */
[----:B---3--:R-:W-:-:S02]  /*b550*/  IADD3 R6, P1, R7, R2, RZ ;  /* 0x0000000207067210 */ /* 0x008fc40007f3e0ff */
[----:B------:R-:W3:Y:S01]  /*b560*/  LDL R7, [R1+0x6a0] ;  /* 0x0006a00001077983 */ /* 0x000ee20000100800 */
[----:B0-----:R-:W-:-:S05]  /*b570*/  LOP3.LUT R4, R4, 0x3f, RZ, 0xc0, !PT ;  /* 0x0000003f04047812 */ /* 0x001fca00078ec0ff */
[----:B------:R-:W-:-:S05]  /*b580*/  IMAD.SHL.U32 R4, R4, 0x2, RZ ;  /* 0x0000000204047824 */ /* 0x000fca00078e00ff */
[----:B------:R-:W-:Y:S01]  /*b590*/  STS.U16 [R4+UR6+0x1800], R11 ;  /* 0x0018000b04007988 */ /* 0x000fe20008000406 */
[----:B------:R-:W-:-:S03]  /*b5a0*/  LOP3.LUT R5, R4, 0x10, RZ, 0x3c, !PT ;  /* 0x0000001004057812 */ /* 0x000fc600078e3cff */
[----:B------:R0:W-:Y:S02]  /*b5b0*/  STS.U16 [R4+UR6+0x1880], R10 ;  /* 0x0018800a04007988 */ /* 0x0001e40008000406 */
[----:B0-----:R-:W-:Y:S01]  /*b5c0*/  PRMT R4, RZ, 0x7610, R4 ;  /* 0x00007610ff047816 */ /* 0x001fe20000000004 */
[----:B---3--:R-:W-:-:S05]  /*b5d0*/  IMAD.X R7, R7, 0x1, R0, P1 ;  /* 0x0000000107077824 */ /* 0x008fca00008e0600 */
[----:B------:R-:W3:Y:S04]  /*b5e0*/  @!P0 LDG.E.U16 R4, desc[UR8][R6.64] ;  /* 0x0000000806048981 */ /* 0x000ee8000c1e1500 */
[----:B---3--:R-:W-:Y:S04]  /*b5f0*/  STL [R1+0x54], R4 ;  /* 0x0000540401007387 */ /* 0x008fe80000100800 */
[----:B------:R-:W3:Y:S01]  /*b600*/  LDL R7, [R1+0x664] ;  /* 0x0006640001077983 */ /* 0x000ee20000100800 */
[----:B------:R-:W-:-:S03]  /*b610*/  IADD3 R6, P1, R3, R2, RZ ;  /* 0x0000000203067210 */ /* 0x000fc60007f3e0ff */
[----:B------:R-:W-:Y:S04]  /*b620*/  STS.U16 [R5+UR6+0x100], R9 ;  /* 0x0001000905007988 */ /* 0x000fe80008000406 */
[----:B------:R-:W-:Y:S04]  /*b630*/  STS.U16 [R5+UR6+0x180], R8 ;  /* 0x0001800805007988 */ /* 0x000fe80008000406 */
[----:B------:R-:W-:Y:S04]  /*b640*/  STS.U16 [R5+UR6+0x900], R27 ;  /* 0x0009001b05007988 */ /* 0x000fe80008000406 */
[----:B------:R-:W-:Y:S04]  /*b650*/  STS.U16 [R5+UR6+0x980], R28 ;  /* 0x0009801c05007988 */ /* 0x000fe80008000406 */
[----:B------:R-:W-:Y:S04]  /*b660*/  STS.U16 [R5+UR6+0x1100], R20 ;  /* 0x0011001405007988 */ /* 0x000fe80008000406 */
[----:B--2---:R-:W-:Y:S04]  /*b670*/  STS.U16 [R5+UR6+0x1180], R19 ;  /* 0x0011801305007988 */ /* 0x004fe80008000406 */
[----:B------:R-:W-:Y:S04]  /*b680*/  STS.U16 [R5+UR6+0x1900], R13 ;  /* 0x0019000d05007988 */ /* 0x000fe80008000406 */
[----:B------:R0:W-:Y:S02]  /*b690*/  STS.U16 [R5+UR6+0x1980], R12 ;  /* 0x0019800c05007988 */ /* 0x0001e40008000406 */
[----:B0-----:R-:W-:-:S02]  /*b6a0*/  PRMT R5, RZ, 0x7610, R5 ;  /* 0x00007610ff057816 */ /* 0x001fc40000000005 */
[----:B------:R-:W-:Y:S01]  /*b6b0*/  STL [R1+0xb48], R3 ;  /* 0x000b480301007387 */ /* 0x000fe20000100800 */
[----:B---3--:R-:W-:-:S05]  /*b6c0*/  IMAD.X R7, R7, 0x1, R0, P1 ;  /* 0x0000000107077824 */ /* 0x008fca00008e0600 */
[----:B------:R-:W2:Y:S04]  /*b6d0*/  @!P0 LDG.E.U16 R5, desc[UR8][R6.64] ;  /* 0x0000000806058981 */ /* 0x000ea8000c1e1500 */
[----:B------:R-:W3:Y:S04]  /*b6e0*/  LDL.LU R6, [R1+0x1c] ;  /* 0x00001c0001067983 */ /* 0x000ee80000300800 */
[----:B------:R-:W4:Y:S01]  /*b6f0*/  LDL R7, [R1+0x914] ;  /* 0x0009140001077983 */ /* 0x000f220000100800 */
[----:B------:R-:W0:Y:S02]  /*b700*/  S2R R4, SR_TID.X ;  /* 0x0000000000047919 */ /* 0x000e240000002100 */
[----:B0-----:R-:W-:-:S05]  /*b710*/  LOP3.LUT R4, R4, 0x3f, RZ, 0xc0, !PT ;  /* 0x0000003f04047812 */ /* 0x001fca00078ec0ff */
[----:B------:R-:W-:Y:S01]  /*b720*/  IMAD.SHL.U32 R4, R4, 0x2, RZ ;  /* 0x0000000204047824 */ /* 0x000fe200078e00ff */
[----:B--2---:R0:W-:Y:S04]  /*b730*/  STL [R1+0x50], R5 ;  /* 0x0000500501007387 */ /* 0x0041e80000100800 */
[----:B0-----:R-:W-:-:S05]  /*b740*/  LOP3.LUT R5, R4, 0x20, RZ, 0x3c, !PT ;  /* 0x0000002004057812 */ /* 0x001fca00078e3cff */
[----:B---3--:R4:W-:Y:S02]  /*b750*/  STS.U16 [R5+UR6+0x200], R6 ;  /* 0x0002000605007988 */ /* 0x0089e40008000406 */
[----:B----4-:R-:W-:Y:S02]  /*b760*/  IADD3 R6, P1, R7, R2, RZ ;  /* 0x0000000207067210 */ /* 0x010fe40007f3e0ff */
[----:B------:R-:W2:Y:S01]  /*b770*/  LDL R7, [R1+0x64c] ;  /* 0x00064c0001077983 */ /* 0x000ea20000100800 */
[----:B------:R-:W-:Y:S02]  /*b780*/  PRMT R22, RZ, 0x7610, R22 ;  /* 0x00007610ff167816 */ /* 0x000fe40000000016 */
[----:B--2---:R-:W-:-:S05]  /*b790*/  IMAD.X R7, R7, 0x1, R0, P1 ;  /* 0x0000000107077824 */ /* 0x004fca00008e0600 */
[----:B------:R-:W2:Y:S04]  /*b7a0*/  @!P0 LDG.E.U16 R22, desc[UR8][R6.64] ;  /* 0x0000000806168981 */ /* 0x000ea8000c1e1500 */
[----:B--2---:R0:W-:Y:S04]  /*b7b0*/  STL [R1+0x4c], R22 ;  /* 0x00004c1601007387 */ /* 0x0041e80000100800 */
[----:B0-----:R-:W2:Y:S04]  /*b7c0*/  LDL.LU R22, [R1+0x1424] ;  /* 0x0014240001167983 */ /* 0x001ea80000300800 */
[----:B------:R-:W3:Y:S04]  /*b7d0*/  LDL.LU R6, [R1+0x20] ;  /* 0x0000200001067983 */ /* 0x000ee80000300800 */
[----:B------:R-:W4:Y:S04]  /*b7e0*/  LDL R7, [R1+0x904] ;  /* 0x0009040001077983 */ /* 0x000f280000100800 */
[----:B---3--:R4:W-:Y:S02]  /*b7f0*/  STS.U16 [R5+UR6+0x280], R6 ;  /* 0x0002800605007988 */ /* 0x0089e40008000406 */
[----:B----4-:R-:W-:-:S02]  /*b800*/  IADD3 R6, P1, R7, R2, RZ ;  /* 0x0000000207067210 */ /* 0x010fc40007f3e0ff */
[----:B------:R-:W3:Y:S01]  /*b810*/  LDL R7, [R1+0x63c] ;  /* 0x00063c0001077983 */ /* 0x000ee20000100800 */
[----:B--2---:R-:W-:Y:S02]  /*b820*/  PRMT R22, RZ, 0x7610, R22 ;  /* 0x00007610ff167816 */ /* 0x004fe40000000016 */
[----:B---3--:R-:W-:-:S05]  /*b830*/  IMAD.X R7, R7, 0x1, R0, P1 ;  /* 0x0000000107077824 */ /* 0x008fca00008e0600 */
        /* <DEDUP_REMOVED lines=39> */
[----:B------:R-:W2:Y:S02]  /*bab0*/  LDL R7, [R1+0x8b4] ;  /* 0x0008b40001077983 */ /* 0x000ea40000100800 */
[----:B--2---:R-:W-:-:S02]  /*bac0*/  IADD3 R6, P1, R7, R2, RZ ;  /* 0x0000000207067210 */ /* 0x004fc40007f3e0ff */
[----:B------:R-:W2:Y:S01]  /*bad0*/  LDL R7, [R1+0x5e4] ;  /* 0x0005e40001077983 */ /* 0x000ea20000100800 */
[----:B------:R-:W-:Y:S02]  /*bae0*/  PRMT R4, RZ, 0x7610, R4 ;  /* 0x00007610ff047816 */ /* 0x000fe40000000004 */
[----:B--2---:R-:W-:-:S05]  /*baf0*/  IMAD.X R7, R7, 0x1, R0, P1 ;  /* 0x0000000107077824 */ /* 0x004fca00008e0600 */
[----:B------:R-:W2:Y:S04]  /*bb00*/  @!P0 LDG.E.U16 R4, desc[UR8][R6.64] ;  /* 0x0000000806048981 */ /* 0x000ea8000c1e1500 */
[----:B------:R-:W-:Y:S04]  /*bb10*/  STS.U16 [R5+UR6+0x1200], R22 ;  /* 0x0012001605007988 */ /* 0x000fe80008000406 */
[----:B---3--:R-:W-:Y:S04]  /*bb20*/  STS.U16 [R5+UR6+0x1280], R23 ;  /* 0x0012801705007988 */ /* 0x008fe80008000406 */
[----:B----4-:R-:W-:Y:S04]  /*bb30*/  STS.U16 [R5+UR6+0x1a00], R15 ;  /* 0x001a000f05007988 */ /* 0x010fe80008000406 */
[----:B------:R0:W-:Y:S04]  /*bb40*/  STS.U16 [R5+UR6+0x1a80], R14 ;  /* 0x001a800e05007988 */ /* 0x0001e80008000406 */
[----:B--2---:R1:W-:Y:S04]  /*bb50*/  STL [R1+0x34], R4 ;  /* 0x0000340401007387 */ /* 0x0043e80000100800 */
[----:B------:R-:W2:Y:S04]  /*bb60*/  LDL R7, [R1+0x8a4] ;  /* 0x0008a40001077983 */ /* 0x000ea80000100800 */
[----:B0-----:R-:W3:Y:S01]  /*bb70*/  LDL R5, [R1+0x5d4] ;  /* 0x0005d40001057983 */ /* 0x001ee20000100800 */
[----:B------:R-:W-:Y:S01]  /*bb80*/  PRMT R3, RZ, 0x7610, R3 ;  /* 0x00007610ff037816 */ /* 0x000fe20000000003 */
[----:B-1----:R-:W0:Y:S01]  /*bb90*/  S2R R4, SR_TID.X ;  /* 0x0000000000047919 */ /* 0x002e220000002100 */
[----:B--2---:R-:W-:-:S05]  /*bba0*/  IADD3 R6, P1, R7, R2, RZ ;  /* 0x0000000207067210 */ /* 0x004fca0007f3e0ff */
[----:B---3--:R-:W-:-:S05]  /*bbb0*/  IMAD.X R7, R5, 0x1, R0, P1 ;  /* 0x0000000105077824 */ /* 0x008fca00008e0600 */
[----:B------:R-:W2:Y:S04]  /*bbc0*/  @!P0 LDG.E.U16 R3, desc[UR8][R6.64] ;  /* 0x0000000806038981 */ /* 0x000ea8000c1e1500 */
[----:B------:R-:W3:Y:S04]  /*bbd0*/  LDL.LU R6, [R1+0x24] ;  /* 0x0000240001067983 */ /* 0x000ee80000300800 */
[----:B------:R-:W4:Y:S01]  /*bbe0*/  LDL R7, [R1+0x6ac] ;  /* 0x0006ac0001077983 */ /* 0x000f220000100800 */
[----:B0-----:R-:W-:-:S05]  /*bbf0*/  LOP3.LUT R4, R4, 0x3f, RZ, 0xc0, !PT ;  /* 0x0000003f04047812 */ /* 0x001fca00078ec0ff */
[----:B------:R-:W-:-:S05]  /*bc00*/  IMAD.SHL.U32 R4, R4, 0x2, RZ ;  /* 0x0000000204047824 */ /* 0x000fca00078e00ff */
[----:B------:R-:W-:Y:S01]  /*bc10*/  LOP3.LUT R5, R4, 0x30, RZ, 0x3c, !PT ;  /* 0x0000003004057812 */ /* 0x000fe200078e3cff */
[----:B--2---:R0:W-:Y:S04]  /*bc20*/  STL [R1+0x30], R3 ;  /* 0x0000300301007387 */ /* 0x0041e80000100800 */
[----:B---3--:R4:W-:Y:S01]  /*bc30*/  STS.U16 [R5+UR6+0x300], R6 ;  /* 0x0003000605007988 */ /* 0x0089e20008000406 */
[----:B------:R-:W-:-:S03]  /*bc40*/  PRMT R21, RZ, 0x7610, R21 ;  /* 0x00007610ff157816 */ /* 0x000fc60000000015 */
[----:B0-----:R-:W2:Y:S01]  /*bc50*/  LDL R3, [R1+0x98c] ;  /* 0x00098c0001037983 */ /* 0x001ea20000100800 */
[----:B----4-:R-:W-:-:S03]  /*bc60*/  IADD3 R6, P1, R7, R2, RZ ;  /* 0x0000000207067210 */ /* 0x010fc60007f3e0ff */
[----:B------:R-:W3:Y:S02]  /*bc70*/  LDL R7, [R1+0x5c4] ;  /* 0x0005c40001077983 */ /* 0x000ee40000100800 */
[----:B---3--:R-:W-:-:S05]  /*bc80*/  IMAD.X R7, R7, 0x1, R0, P1 ;  /* 0x0000000107077824 */ /* 0x008fca00008e0600 */
[----:B------:R-:W3:Y:S04]  /*bc90*/  @!P0 LDG.E.U16 R21, desc[UR8][R6.64] ;  /* 0x0000000806158981 */ /* 0x000ee8000c1e1500 */
[----:B---3--:R0:W-:Y:S04]  /*bca0*/  STL [R1+0x2c], R21 ;  /* 0x00002c1501007387 */ /* 0x0081e80000100800 */
[----:B0-----:R-:W3:Y:S04]  /*bcb0*/  LDL.LU R21, [R1+0x140c] ;  /* 0x00140c0001157983 */ /* 0x001ee80000300800 */
[----:B------:R-:W4:Y:S04]  /*bcc0*/  LDL.LU R6, [R1+0x28] ;  /* 0x0000280001067983 */ /* 0x000f280000300800 */
[----:B------:R-:W2:Y:S04]  /*bcd0*/  LDL R7, [R1+0x970] ;  /* 0x0009700001077983 */ /* 0x000ea80000100800 */
[----:B----4-:R2:W-:Y:S02]  /*bce0*/  STS.U16 [R5+UR6+0x380], R6 ;  /* 0x0003800605007988 */ /* 0x0105e40008000406 */
[----:B--2---:R-:W-:-:S02]  /*bcf0*/  IADD3 R6, P1, R7, R2, RZ ;  /* 0x0000000207067210 */ /* 0x004fc40007f3e0ff */
[----:B------:R-:W2:Y:S01]  /*bd00*/  LDL R7, [R1+0x5b4] ;  /* 0x0005b40001077983 */ /* 0x000ea20000100800 */
[----:B---3--:R-:W-:Y:S02]  /*bd10*/  PRMT R21, RZ, 0x7610, R21 ;  /* 0x00007610ff157816 */ /* 0x008fe40000000015 */
        /* <DEDUP_REMOVED lines=14> */
[----:B------:R-:W3:Y:S01]  /*be00*/  LDL.LU R7, [R1+0x18] ;  /* 0x0000180001077983 */ /* 0x000ee20000300800 */
[----:B------:R-:W-:-:S02]  /*be10*/  IADD3 R6, P1, R3, R2, RZ ;  /* 0x0000000203067210 */ /* 0x000fc40007f3e0ff */
[----:B------:R-:W-:Y:S01]  /*be20*/  PRMT R28, RZ, 0x7610, R28 ;  /* 0x00007610ff1c7816 */ /* 0x000fe2000000001c */
[----:B------:R-:W4:Y:S04]  /*be30*/  LDL R3, [R1+0x930] ;  /* 0x0009300001037983 */ /* 0x000f280000100800 */
[----:B---3--:R0:W-:Y:S04]  /*be40*/  STS.U16 [R5+UR6+0xb80], R7 ;  /* 0x000b800705007988 */ /* 0x0081e80008000406 */
[----:B0-----:R-:W3:Y:S02]  /*be50*/  LDL R7, [R1+0x964] ;  /* 0x0009640001077983 */ /* 0x001ee40000100800 */
[----:B---3--:R-:W-:-:S05]  /*be60*/  IMAD.X R7, R7, 0x1, R0, P1 ;  /* 0x0000000107077824 */ /* 0x008fca00008e0600 */
[----:B------:R-:W3:Y:S04]  /*be70*/  @!P0 LDG.E.U16 R28, desc[UR8][R6.64] ;  /* 0x00000008061c8981 */ /* 0x000ee8000c1e1500 */
[----:B------:R-:W2:Y:S04]  /*be80*/  LDL.LU R6, [R1] ;  /* 0x0000000001067983 */ /* 0x000ea80000300800 */
[----:B------:R-:W4:Y:S04]  /*be90*/  LDL R7, [R1+0x940] ;  /* 0x0009400001077983 */ /* 0x000f280000100800 */
[----:B---3--:R0:W-:Y:S04]  /*bea0*/  STL [R1+0x13cc], R28 ;  /* 0x0013cc1c01007387 */ /* 0x0081e80000100800 */
[----:B--2---:R4:W-:Y:S01]  /*beb0*/  STS.U16 [R5+UR6+0x1300], R6 ;  /* 0x0013000605007988 */ /* 0x0049e20008000406 */
        /* <DEDUP_REMOVED lines=9> */
[----:B------:R-:W2:Y:S01]  /*bf50*/  LDL R7, [R1+0x95c] ;  /* 0x00095c0001077983 */ /* 0x000ea20000100800 */
[----:B------:R-:W-:-:S03]  /*bf60*/  PRMT R4, RZ, 0x7610, R4 ;  /* 0x00007610ff047816 */ /* 0x000fc60000000004 */
[----:B----4-:R2:W-:Y:S02]  /*bf70*/  STS.U16 [R5+UR6+0x1380], R6 ;  /* 0x0013800605007988 */ /* 0x0105e40008000406 */
[----:B--2---:R-:W-:-:S05]  /*bf80*/  IADD3 R6, P1, R7, R2, RZ ;  /* 0x0000000207067210 */ /* 0x004fca0007f3e0ff */
[----:B------:R-:W-:Y:S02]  /*bf90*/  IMAD.X R7, R28, 0x1, R0, P1 ;  /* 0x000000011c077824 */ /* 0x000fe400008e0600 */
[----:B------:R-:W2:Y:S04]  /*bfa0*/  LDL R28, [R1+0x648] ;  /* 0x00064800011c7983 */ /* 0x000ea80000100800 */
[----:B------:R-:W4:Y:S04]  /*bfb0*/  @!P0 LDG.E.U16 R4, desc[UR8][R6.64] ;  /* 0x0000000806048981 */ /* 0x000f28000c1e1500 */
[----:B----4-:R-:W-:Y:S04]  /*bfc0*/  STL [R1+0x1c], R4 ;  /* 0x00001c0401007387 */ /* 0x010fe80000100800 */
[----:B------:R-:W4:Y:S01]  /*bfd0*/  LDL R7, [R1+0x670] ;  /* 0x0006700001077983 */ /* 0x000f220000100800 */
[----:B------:R-:W-:-:S02]  /*bfe0*/  IADD3 R6, P1, R3, R2, RZ ;  /* 0x0000000203067210 */ /* 0x000fc40007f3e0ff */
[----:B------:R-:W-:Y:S01]  /*bff0*/  PRMT R9, RZ, 0x7610, R9 ;  /* 0x00007610ff097816 */ /* 0x000fe20000000009 */
[----:B------:R-:W2:Y:S02]  /*c000*/  LDL.LU R3, [R1+0x900] ;  /* 0x0009000001037983 */ /* 0x000ea40000300800 */
[----:B----4-:R-:W-:-:S05]  /*c010*/  IMAD.X R7, R7, 0x1, R0, P1 ;  /* 0x0000000107077824 */ /* 0x010fca00008e0600 */
[----:B------:R-:W4:Y:S04]  /*c020*/  @!P0 LDG.E.U16 R9, desc[UR8][R6.64] ;  /* 0x0000000806098981 */ /* 0x000f28000c1e1500 */
[----:B------:R-:W3:Y:S04]  /*c030*/  LDL R7, [R1+0x920] ;  /* 0x0009200001077983 */ /* 0x000ee80000100800 */
[----:B----4-:R0:W-:Y:S04]  /*c040*/  STL [R1+0x18], R9 ;  /* 0x0000180901007387 */ /* 0x0101e80000100800 */
[----:B0-----:R-:W4:Y:S01]  /*c050*/  LDL.LU R9, [R1+0x98] ;  /* 0x0000980001097983 */ /* 0x001f220000300800 */
[----:B---3--:R-:W-:-:S03]  /*c060*/  IADD3 R6, P1, R7, R2, RZ ;  /* 0x0000000207067210 */ /* 0x008fc60007f3e0ff */
[----:B------:R-:W3:Y:S04]  /*c070*/  LDL R7, [R1+0x660] ;  /* 0x0006600001077983 */ /* 0x000ee80000100800 */
[----:B------:R-:W-:Y:S04]  /*c080*/  STS.U16 [R5+UR6+0x1b00], R21 ;  /* 0x001b001505007988 */ /* 0x000fe80008000406 */
[----:B------:R0:W-:Y:S02]  /*c090*/  STS.U16 [R5+UR6+0x1b80], R18 ;  /* 0x001b801205007988 */ /* 0x0001e40008000406 */
[----:B0-----:R-:W-:Y:S01]  /*c0a0*/  PRMT R5, RZ, 0x7610, R5 ;  /* 0x00007610ff057816 */ /* 0x001fe20000000005 */
[----:B------:R-:W0:Y:S01]  /*c0b0*/  S2R R4, SR_TID.X ;  /* 0x0000000000047919 */ /* 0x000e220000002100 */
[----:B---3--:R-:W-:-:S05]  /*c0c0*/  IMAD.X R7, R7, 0x1, R0, P1 ;  /* 0x0000000107077824 */ /* 0x008fca00008e0600 */
[----:B------:R-:W3:Y:S04]  /*c0d0*/  @!P0 LDG.E.U16 R5, desc[UR8][R6.64] ;  /* 0x0000000806058981 */ /* 0x000ee8000c1e1500 */
[----:B------:R-:W2:Y:S04]  /*c0e0*/  LDL.LU R6, [R1+0xe8] ;  /* 0x0000e80001067983 */ /* 0x000ea80000300800 */
[----:B------:R-:W4:Y:S01]  /*c0f0*/  LDL R7, [R1+0x910] ;  /* 0x0009100001077983 */ /* 0x000f220000100800 */
[----:B0-----:R-:W-:-:S05]  /*c100*/  LOP3.LUT R4, R4, 0x3f, RZ, 0xc0, !PT ;  /* 0x0000003f04047812 */ /* 0x001fca00078ec0ff */
[----:B------:R-:W-:Y:S01]  /*c110*/  IMAD.SHL.U32 R4, R4, 0x2, RZ ;  /* 0x0000000204047824 */ /* 0x000fe200078e00ff */
[----:B------:R-:W-:Y:S01]  /*c120*/  PRMT R26, RZ, 0x7610, R26 ;  /* 0x00007610ff1a7816 */ /* 0x000fe2000000001a */
[----:B---3--:R0:W-:Y:S03]  /*c130*/  STL [R1+0x14], R5 ;  /* 0x0000140501007387 */ /* 0x0081e60000100800 */
[----:B0-----:R-:W-:-:S05]  /*c140*/  LOP3.LUT R5, R4, 0x40, RZ, 0x3c, !PT ;  /* 0x0000004004057812 */ /* 0x001fca00078e3cff */
[----:B--2---:R4:W-:Y:S02]  /*c150*/  STS.U16 [R5+UR6+0x400], R6 ;  /* 0x0004000605007988 */ /* 0x0049e40008000406 */
[----:B----4-:R-:W-:-:S05]  /*c160*/  IADD3 R6, P1, R7, R2, RZ ;  /* 0x0000000207067210 */ /* 0x010fca0007f3e0ff */
[----:B------:R-:W-:Y:S02]  /*c170*/  IMAD.X R7, R28, 0x1, R0, P1 ;  /* 0x000000011c077824 */ /* 0x000fe400008e0600 */
[----:B------:R-:W2:Y:S04]  /*c180*/  LDL.LU R28, [R1+0x9c] ;  /* 0x00009c00011c7983 */ /* 0x000ea80000300800 */
[----:B------:R-:W3:Y:S04]  /*c190*/  @!P0 LDG.E.U16 R26, desc[UR8][R6.64] ;  /* 0x00000008061a8981 */ /* 0x000ee8000c1e1500 */
[----:B---3--:R0:W-:Y:S04]  /*c1a0*/  STL [R1+0x10], R26 ;  /* 0x0000101a01007387 */ /* 0x0081e80000100800 */
[----:B0-----:R-:W3:Y:S04]  /*c1b0*/  LDL.LU R26, [R1+0x13fc] ;  /* 0x0013fc00011a7983 */ /* 0x001ee80000300800 */
[----:B------:R-:W4:Y:S01]  /*c1c0*/  LDL.LU R7, [R1+0xf0] ;  /* 0x0000f00001077983 */ /* 0x000f220000300800 */
[----:B------:R-:W-:-:S03]  /*c1d0*/  IADD3 R6, P1, R3, R2, RZ ;  /* 0x0000000203067210 */ /* 0x000fc60007f3e0ff */
[----:B----4-:R0:W-:Y:S04]  /*c1e0*/  STS.U16 [R5+UR6+0x480], R7 ;  /* 0x0004800705007988 */ /* 0x0101e80008000406 */
[----:B0-----:R-:W4:Y:S01]  /*c1f0*/  LDL R7, [R1+0x638] ;  /* 0x0006380001077983 */ /* 0x001f220000100800 */
[----:B---3--:R-:W-:Y:S01]  /*c200*/  PRMT R26, RZ, 0x7610, R26 ;  /* 0x00007610ff1a7816 */ /* 0x008fe2000000001a */
[----:B----4-:R-:W-:-:S05]  /*c210*/  IMAD.X R7, R7, 0x1, R0, P1 ;  /* 0x0000000107077824 */ /* 0x010fca00008e0600 */
[----:B------:R-:W3:Y:S04]  /*c220*/  @!P0 LDG.E.U16 R26, desc[UR8][R6.64] ;  /* 0x00000008061a8981 */ /* 0x000ee8000c1e1500 */
[----:B------:R0:W-:Y:S04]  /*c230*/  STL [R1+0xb4c], R3 ;  /* 0x000b4c0301007387 */ /* 0x0001e80000100800 */
[----:B0-----:R-:W4:Y:S04]  /*c240*/  LDL.LU R3, [R1+0x8e0] ;  /* 0x0008e00001037983 */ /* 0x001f280000300800 */
[----:B---3--:R0:W-:Y:S04]  /*c250*/  STL [R1+0xc], R26 ;  /* 0x00000c1a01007387 */ /* 0x0081e80000100800 */
[----:B0-----:R-:W3:Y:S04]  /*c260*/  LDL.LU R26, [R1+0x13f8] ;  /* 0x0013f800011a7983 */ /* 0x001ee80000300800 */
[----:B------:R-:W2:Y:S04]  /*c270*/  LDL.LU R6, [R1+0xd0] ;  /* 0x0000d00001067983 */ /* 0x000ea80000300800 */
[----:B------:R-:W4:Y:S04]  /*c280*/  LDL R7, [R1+0x8f0] ;  /* 0x0008f00001077983 */ /* 0x000f280000100800 */
[----:B--2---:R4:W-:Y:S02]  /*c290*/  STS.U16 [R5+UR6+0xc00], R6 ;  /* 0x000c000605007988 */ /* 0x0049e40008000406 */
[----:B----4-:R-:W-:-:S02]  /*c2a0*/  IADD3 R6, P1, R7, R2, RZ ;  /* 0x0000000207067210 */ /* 0x010fc40007f3e0ff */
[----:B------:R-:W2:Y:S01]  /*c2b0*/  LDL R7, [R1+0x628] ;  /* 0x0006280001077983 */ /* 0x000ea20000100800 */
[----:B---3--:R-:W-:Y:S02]  /*c2c0*/  PRMT R26, RZ, 0x7610, R26 ;  /* 0x00007610ff1a7816 */ /* 0x008fe4000000001a */
[----:B--2---:R-:W-:-:S05]  /*c2d0*/  IMAD.X R7, R7, 0x1, R0, P1 ;  /* 0x0000000107077824 */ /* 0x004fca00008e0600 */
[----:B------:R-:W2:Y:S04]  /*c2e0*/  @!P0 LDG.E.U16 R26, desc[UR8][R6.64] ;  /* 0x00000008061a8981 */ /* 0x000ea8000c1e1500 */
[----:B--2---:R0:W-:Y:S04]  /*c2f0*/  STL [R1+0x8], R26 ;  /* 0x0000081a01007387 */ /* 0x0041e80000100800 */
[----:B0-----:R-:W2:Y:S04]  /*c300*/  LDL.LU R26, [R1+0x13f4] ;  /* 0x0013f400011a7983 */ /* 0x001ea80000300800 */
[----:B------:R-:W3:Y:S01]  /*c310*/  LDL.LU R7, [R1+0xd4] ;  /* 0x0000d40001077983 */ /* 0x000ee20000300800 */
[----:B------:R-:W-:-:S03]  /*c320*/  IADD3 R6, P1, R3, R2, RZ ;  /* 0x0000000203067210 */ /* 0x000fc60007f3e0ff */
[----:B---3--:R0:W-:Y:S04]  /*c330*/  STS.U16 [R5+UR6+0xc80], R7 ;  /* 0x000c800705007988 */ /* 0x0081e80008000406 */
[----:B0-----:R-:W3:Y:S01]  /*c340*/  LDL R7, [R1+0x618] ;  /* 0x0006180001077983 */ /* 0x001ee20000100800 */
[----:B------:R-:W-:Y:S01]  /*c350*/  PRMT R8, RZ, 0x7610, R8 ;  /* 0x00007610ff087816 */ /* 0x000fe20000000008 */
[----:B---3--:R-:W-:-:S05]  /*c360*/  IMAD.X R7, R7, 0x1, R0, P1 ;  /* 0x0000000107077824 */ /* 0x008fca00008e0600 */
[----:B------:R-:W3:Y:S04]  /*c370*/  @!P0 LDG.E.U16 R8, desc[UR8][R6.64] ;  /* 0x0000000806088981 */ /* 0x000ee8000c1e1500 */
[----:B------:R0:W-:Y:S04]  /*c380*/  STL [R1+0xb68], R3 ;  /* 0x000b680301007387 */ /* 0x0001e80000100800 */
[----:B------:R-:W-:Y:S04]  /*c390*/  STS.U16 [R5+UR6+0x1400], R9 ;  /* 0x0014000905007988 */ /* 0x000fe80008000406 */
[----:B0-----:R-:W4:Y:S04]  /*c3a0*/  LDL.LU R3, [R1+0x8d0] ;  /* 0x0008d00001037983 */ /* 0x001f280000300800 */
[----:B---3--:R0:W-:Y:S04]  /*c3b0*/  STL [R1+0x4], R8 ;  /* 0x0000040801007387 */ /* 0x0081e80000100800 */
[----:B0-----:R-:W3:Y:S04]  /*c3c0*/  LDL R8, [R1+0x5e0] ;  /* 0x0005e00001087983 */ /* 0x001ee80000100800 */
[----:B------:R-:W2:Y:S04]  /*c3d0*/  LDL.LU R9, [R1+0x100] ;  /* 0x0001000001097983 */ /* 0x000ea80000300800 */
[----:B------:R-:W3:Y:S01]  /*c3e0*/  LDL R7, [R1+0x600] ;  /* 0x0006000001077983 */ /* 0x000ee20000100800 */
[----:B----4-:R-:W-:-:S02]  /*c3f0*/  IADD3 R6, P1, R3, R2, RZ ;  /* 0x0000000203067210 */ /* 0x010fc40007f3e0ff */
[----:B------:R-:W-:Y:S01]  /*c400*/  PRMT R4, RZ, 0x7610, R4 ;  /* 0x00007610ff047816 */ /* 0x000fe20000000004 */
[----:B------:R0:W-:Y:S04]  /*c410*/  STL [R1+0xb88], R3 ;  /* 0x000b880301007387 */ /* 0x0001e80000100800 */
[----:B0-----:R-:W4:Y:S01]  /*c420*/  LDL.LU R3, [R1+0x8c0] ;  /* 0x0008c00001037983 */ /* 0x001f220000300800 */
[----:B---3--:R-:W-:-:S05]  /*c430*/  IMAD.X R7, R7, 0x1, R0, P1 ;  /* 0x0000000107077824 */ /* 0x008fca00008e0600 */
[----:B------:R4:W3:Y:S04]  /*c440*/  @!P0 LDG.E.U16 R4, desc[UR8][R6.64] ;  /* 0x0000000806048981 */ /* 0x0008e8000c1e1500 */
[----:B------:R0:W-:Y:S01]  /*c450*/  STS.U16 [R5+UR6+0x1480], R28 ;  /* 0x0014801c05007988 */ /* 0x0001e20008000406 */
[----:B----4-:R-:W-:-:S03]  /*c460*/  IADD3 R6, P1, R3, R2, RZ ;  /* 0x0000000203067210 */ /* 0x010fc60007f3e0ff */
[----:B---3--:R-:W-:Y:S04]  /*c470*/  STL [R1], R4 ;  /* 0x0000000401007387 */ /* 0x008fe80000100800 */
[----:B------:R-:W3:Y:S04]  /*c480*/  LDL R7, [R1+0x5f0] ;  /* 0x0005f00001077983 */ /* 0x000ee80000100800 */
[----:B0-----:R-:W4:Y:S04]  /*c490*/  LDL R28, [R1+0x8a0] ;  /* 0x0008a000011c7983 */ /* 0x001f280000100800 */
[----:B------:R0:W-:Y:S04]  /*c4a0*/  STL [R1+0xb8c], R3 ;  /* 0x000b8c0301007387 */ /* 0x0001e80000100800 */
[----:B0-----:R-:W2:Y:S01]  /*c4b0*/  LDL.LU R3, [R1+0x8b0] ;  /* 0x0008b00001037983 */ /* 0x001ea20000300800 */
[----:B------:R-:W-:-:S02]  /*c4c0*/  PRMT R29, RZ, 0x7610, R29 ;  /* 0x00007610ff1d7816 */ /* 0x000fc4000000001d */
[----:B------:R-:W-:Y:S01]  /*c4d0*/  PRMT R27, RZ, 0x7610, R27 ;  /* 0x00007610ff1b7816 */ /* 0x000fe2000000001b */
[----:B---3--:R-:W-:-:S05]  /*c4e0*/  IMAD.X R7, R7, 0x1, R0, P1 ;  /* 0x0000000107077824 */ /* 0x008fca00008e0600 */
[----:B------:R2:W3:Y:S02]  /*c4f0*/  @!P0 LDG.E.U16 R29, desc[UR8][R6.64] ;  /* 0x00000008061d8981 */ /* 0x0004e4000c1e1500 */
[----:B--2---:R-:W-:-:S05]  /*c500*/  IADD3 R6, P1, R3, R2, RZ ;  /* 0x0000000203067210 */ /* 0x004fca0007f3e0ff */
[----:B------:R-:W-:-:S05]  /*c510*/  IMAD.X R7, R8, 0x1, R0, P1 ;  /* 0x0000000108077824 */ /* 0x000fca00008e0600 */
[----:B------:R-:W2:Y:S04]  /*c520*/  @!P0 LDG.E.U16 R27, desc[UR8][R6.64] ;  /* 0x00000008061b8981 */ /* 0x000ea8000c1e1500 */
[----:B---3--:R0:W-:Y:S04]  /*c530*/  STL [R1+0x13a8], R29 ;  /* 0x0013a81d01007387 */ /* 0x0081e80000100800 */
[----:B0-----:R-:W3:Y:S04]  /*c540*/  LDL.LU R29, [R1+0x104] ;  /* 0x00010400011d7983 */ /* 0x001ee80000300800 */
[----:B------:R0:W-:Y:S04]  /*c550*/  STL [R1+0xb90], R3 ;  /* 0x000b900301007387 */ /* 0x0001e80000100800 */
[----:B------:R-:W3:Y:S04]  /*c560*/  LDL R8, [R1+0x6a4] ;  /* 0x0006a40001087983 */ /* 0x000ee80000100800 */
[----:B0-----:R-:W3:Y:S04]  /*c570*/  LDL R3, [R1+0x5c0] ;  /* 0x0005c00001037983 */ /* 0x001ee80000100800 */
[----:B------:R-:W3:Y:S04]  /*c580*/  LDL.LU R7, [R1+0x58] ;  /* 0x0000580001077983 */ /* 0x000ee80000300800 */
[----:B--2---:R0:W-:Y:S04]  /*c590*/  STL [R1+0x13ac], R27 ;  /* 0x0013ac1b01007387 */ /* 0x0041e80000100800 */
[----:B0-----:R-:W2:Y:S01]  /*c5a0*/  LDL R27, [R1+0x5d0] ;  /* 0x0005d000011b7983 */ /* 0x001ea20000100800 */
[----:B----4-:R-:W-:-:S03]  /*c5b0*/  IADD3 R6, P1, R28, R2, RZ ;  /* 0x000000021c067210 */ /* 0x010fc60007f3e0ff */
[----:B------:R0:W-:Y:S01]  /*c5c0*/  STS.U16 [R5+UR6+0x1c00], R26 ;  /* 0x001c001a05007988 */ /* 0x0001e20008000406 */
[----:B------:R-:W-:Y:S01]  /*c5d0*/  PRMT R25, RZ, 0x7610, R25 ;  /* 0x00007610ff197816 */ /* 0x000fe20000000019 */
[----:B------:R-:W1:Y:S02]  /*c5e0*/  S2R R4, SR_TID.X ;  /* 0x0000000000047919 */ /* 0x000e640000002100 */
[----:B------:R-:W4:Y:S01]  /*c5f0*/  LDL.LU R28, [R1+0xe4] ;  /* 0x0000e400011c7983 */ /* 0x000f220000300800 */
[----:B0-----:R-:W-:-:S03]  /*c600*/  PRMT R26, RZ, 0x7610, R26 ;  /* 0x00007610ff1a7816 */ /* 0x001fc6000000001a */
[----:B---3--:R2:W-:Y:S02]  /*c610*/  STS.U16 [R5+UR6+0x1c80], R7 ;  /* 0x001c800705007988 */ /* 0x0085e40008000406 */
[----:B--2---:R-:W-:-:S05]  /*c620*/  IMAD.X R7, R27, 0x1, R0, P1 ;  /* 0x000000011b077824 */ /* 0x004fca00008e0600 */
[----:B------:R0:W2:Y:S02]  /*c630*/  @!P0 LDG.E.U16 R26, desc[UR8][R6.64] ;  /* 0x00000008061a8981 */ /* 0x0000a4000c1e1500 */
[----:B0-----:R-:W-:-:S05]  /*c640*/  IADD3 R6, P1, R8, R2, RZ ;  /* 0x0000000208067210 */ /* 0x001fca0007f3e0ff */
[----:B------:R-:W-:-:S05]  /*c650*/  IMAD.X R7, R3, 0x1, R0, P1 ;  /* 0x0000000103077824 */ /* 0x000fca00008e0600 */
[----:B------:R-:W3:Y:S01]  /*c660*/  @!P0 LDG.E.U16 R25, desc[UR8][R6.64] ;  /* 0x0000000806198981 */ /* 0x000ee2000c1e1500 */
[----:B-1----:R-:W-:-:S05]  /*c670*/  LOP3.LUT R4, R4, 0x3f, RZ, 0xc0, !PT ;  /* 0x0000003f04047812 */ /* 0x002fca00078ec0ff */
[----:B------:R-:W-:-:S05]  /*c680*/  IMAD.SHL.U32 R4, R4, 0x2, RZ ;  /* 0x0000000204047824 */ /* 0x000fca00078e00ff */
[----:B------:R-:W-:-:S05]  /*c690*/  LOP3.LUT R5, R4, 0x50, RZ, 0x3c, !PT ;  /* 0x0000005004057812 */ /* 0x000fca00078e3cff */
[----:B------:R-:W-:Y:S04]  /*c6a0*/  STS.U16 [R5+UR6+0x500], R9 ;  /* 0x0005000905007988 */ /* 0x000fe80008000406 */
[----:B--2---:R0:W-:Y:S04]  /*c6b0*/  STL [R1+0x13b0], R26 ;  /* 0x0013b01a01007387 */ /* 0x0041e80000100800 */
[----:B0-----:R-:W2:Y:S04]  /*c6c0*/  LDL.LU R26, [R1+0xe0] ;  /* 0x0000e000011a7983 */ /* 0x001ea80000300800 */
[----:B------:R-:W4:Y:S04]  /*c6d0*/  LDL R9, [R1+0x998] ;  /* 0x0009980001097983 */ /* 0x000f280000100800 */
[----:B------:R-:W2:Y:S04]  /*c6e0*/  LDL.LU R27, [R1+0xc4] ;  /* 0x0000c400011b7983 */ /* 0x000ea80000300800 */
[----:B------:R-:W4:Y:S04]  /*c6f0*/  LDL R7, [R1+0x978] ;  /* 0x0009780001077983 */ /* 0x000f280000100800 */
[----:B------:R-:W2:Y:S04]  /*c700*/  LDL R8, [R1+0x694] ;  /* 0x0006940001087983 */ /* 0x000ea80000100800 */
[----:B---3--:R0:W-:Y:S01]  /*c710*/  STL [R1+0x13b4], R25 ;  /* 0x0013b41901007387 */ /* 0x0081e20000100800 */
[----:B------:R-:W-:-:S03]  /*c720*/  PRMT R24, RZ, 0x7610, R24 ;  /* 0x00007610ff187816 */ /* 0x000fc60000000018 */
[----:B------:R-:W3:Y:S04]  /*c730*/  LDL R3, [R1+0x988] ;  /* 0x0009880001037983 */ /* 0x000ee80000100800 */
[----:B0-----:R-:W2:Y:S04]  /*c740*/  LDL R25, [R1+0x5b0] ;  /* 0x0005b00001197983 */ /* 0x001ea80000100800 */
[----:B------:R0:W-:Y:S04]  /*c750*/  STS.U16 [R5+UR6+0x580], R29 ;  /* 0x0005801d05007988 */ /* 0x0001e80008000406 */
[----:B0-----:R-:W3:Y:S01]  /*c760*/  LDL.LU R29, [R1+0xcc] ;  /* 0x0000cc00011d7983 */ /* 0x001ee20000300800 */
[----:B----4-:R-:W-:-:S05]  /*c770*/  IADD3 R6, P1, R7, R2, RZ ;  /* 0x0000000207067210 */ /* 0x010fca0007f3e0ff */
[----:B--2---:R-:W-:Y:S02]  /*c780*/  IMAD.X R7, R25, 0x1, R0, P1 ;  /* 0x0000000119077824 */ /* 0x004fe400008e0600 */
[----:B------:R-:W2:Y:S04]  /*c790*/  LDL R25, [R1+0x96c] ;  /* 0x00096c0001197983 */ /* 0x000ea80000100800 */
[----:B------:R0:W4:Y:S01]  /*c7a0*/  @!P0 LDG.E.U16 R24, desc[UR8][R6.64] ;  /* 0x0000000806188981 */ /* 0x000122000c1e1500 */
[----:B------:R-:W-:Y:S02]  /*c7b0*/  PRMT R23, RZ, 0x7610, R23 ;  /* 0x00007610ff177816 */ /* 0x000fe40000000017 */
[----:B0-----:R-:W-:-:S05]  /*c7c0*/  IADD3 R6, P1, R9, R2, RZ ;  /* 0x0000000209067210 */ /* 0x001fca0007f3e0ff */
[----:B------:R-:W-:-:S05]  /*c7d0*/  IMAD.X R7, R8, 0x1, R0, P1 ;  /* 0x0000000108077824 */ /* 0x000fca00008e0600 */
[----:B------:R3:W4:Y:S01]  /*c7e0*/  @!P0 LDG.E.U16 R23, desc[UR8][R6.64] ;  /* 0x0000000806178981 */ /* 0x000722000c1e1500 */
[----:B------:R-:W-:Y:S02]  /*c7f0*/  PRMT R22, RZ, 0x7610, R22 ;  /* 0x00007610ff167816 */ /* 0x000fe40000000016 */
[----:B---3--:R-:W-:-:S05]  /*c800*/  IADD3 R6, P1, R3, R2, RZ ;  /* 0x0000000203067210 */ /* 0x008fca0007f3e0ff */
[----:B--2---:R-:W-:Y:S01]  /*c810*/  IMAD.X R7, R25, 0x1, R0, P1 ;  /* 0x0000000119077824 */ /* 0x004fe200008e0600 */
[----:B----4-:R0:W-:Y:S04]  /*c820*/  STL [R1+0x13b8], R24 ;  /* 0x0013b81801007387 */ /* 0x0101e80000100800 */
[----:B------:R-:W2:Y:S04]  /*c830*/  LDL R8, [R1+0x690] ;  /* 0x0006900001087983 */ /* 0x000ea80000100800 */
[----:B------:R1:W3:Y:S04]  /*c840*/  @!P0 LDG.E.U16 R22, desc[UR8][R6.64] ;  /* 0x0000000806168981 */ /* 0x0002e8000c1e1500 */
[----:B0-----:R-:W1:Y:S04]  /*c850*/  LDL R24, [R1+0x958] ;  /* 0x0009580001187983 */ /* 0x001e680000100800 */
[----:B------:R-:W4:Y:S04]  /*c860*/  LDL.LU R9, [R1+0x7c] ;  /* 0x00007c0001097983 */ /* 0x000f280000300800 */
[----:B------:R0:W-:Y:S01]  /*c870*/  STL [R1+0x13bc], R23 ;  /* 0x0013bc1701007387 */ /* 0x0001e20000100800 */
[----:B------:R-:W-:-:S03]  /*c880*/  PRMT R21, RZ, 0x7610, R21 ;  /* 0x00007610ff157816 */ /* 0x000fc60000000015 */
[----:B------:R-:W4:Y:S04]  /*c890*/  LDL R3, [R1+0x68c] ;  /* 0x00068c0001037983 */ /* 0x000f280000100800 */
[----:B0-----:R-:W4:Y:S04]  /*c8a0*/  LDL R23, [R1+0x93c] ;  /* 0x00093c0001177983 */ /* 0x001f280000100800 */
[----:B------:R0:W-:Y:S04]  /*c8b0*/  STS.U16 [R5+UR6+0xd80], R28 ;  /* 0x000d801c05007988 */ /* 0x0001e80008000406 */
[----:B------:R2:W-:Y:S04]  /*c8c0*/  STS.U16 [R5+UR6+0x1500], R27 ;  /* 0x0015001b05007988 */ /* 0x0005e80008000406 */
[----:B0-----:R-:W4:Y:S01]  /*c8d0*/  LDL.LU R28, [R1+0x80] ;  /* 0x00008000011c7983 */ /* 0x001f220000300800 */
[----:B-1----:R-:W-:-:S03]  /*c8e0*/  IADD3 R6, P1, R24, R2, RZ ;  /* 0x0000000218067210 */ /* 0x002fc60007f3e0ff */
[----:B---3--:R-:W-:Y:S02]  /*c8f0*/  STL [R1+0x13c0], R22 ;  /* 0x0013c01601007387 */ /* 0x008fe40000100800 */
[----:B--2---:R-:W-:Y:S02]  /*c900*/  IMAD.X R7, R8, 0x1, R0, P1 ;  /* 0x0000000108077824 */ /* 0x004fe400008e0600 */
[----:B------:R-:W2:Y:S04]  /*c910*/  LDL.LU R27, [R1+0x110] ;  /* 0x00011000011b7983 */ /* 0x000ea80000300800 */
[----:B------:R-:W3:Y:S04]  /*c920*/  LDL R8, [R1+0x92c] ;  /* 0x00092c0001087983 */ /* 0x000ee80000100800 */
[----:B------:R4:W2:Y:S04]  /*c930*/  @!P0 LDG.E.U16 R21, desc[UR8][R6.64] ;  /* 0x0000000806158981 */ /* 0x0008a8000c1e1500 */
[----:B------:R-:W2:Y:S01]  /*c940*/  LDL R24, [R1+0x66c] ;  /* 0x00066c0001187983 */ /* 0x000ea20000100800 */
[----:B------:R-:W-:-:S02]  /*c950*/  PRMT R20, RZ, 0x7610, R20 ;  /* 0x00007610ff147816 */ /* 0x000fc40000000014 */
[----:B----4-:R-:W-:-:S05]  /*c960*/  IADD3 R6, P1, R23, R2, RZ ;  /* 0x0000000217067210 */ /* 0x010fca0007f3e0ff */
[--C-:B------:R-:W-:Y:S01]  /*c970*/  IMAD.X R7, R3, 0x1, R0.reuse, P1 ;  /* 0x0000000103077824 */ /* 0x100fe200008e0600 */
[----:B------:R0:W-:Y:S04]  /*c980*/  STS.U16 [R5+UR6+0x1580], R29 ;  /* 0x0015801d05007988 */ /* 0x0001e80008000406 */
[----:B------:R3:W4:Y:S01]  /*c990*/  @!P0 LDG.E.U16 R20, desc[UR8][R6.64] ;  /* 0x0000000806148981 */ /* 0x000722000c1e1500 */
[----:B------:R-:W-:Y:S02]  /*c9a0*/  PRMT R19, RZ, 0x7610, R19 ;  /* 0x00007610ff137816 */ /* 0x000fe40000000013 */
[----:B---3--:R-:W-:Y:S01]  /*c9b0*/  IADD3 R6, P1, R8, R2, RZ ;  /* 0x0000000208067210 */ /* 0x008fe20007f3e0ff */
[----:B--2---:R1:W-:Y:S04]  /*c9c0*/  STL [R1+0x13c4], R21 ;  /* 0x0013c41501007387 */ /* 0x0043e80000100800 */
[----:B0-----:R-:W2:Y:S01]  /*c9d0*/  LDL.LU R29, [R1+0x114] ;  /* 0x00011400011d7983 */ /* 0x001ea20000300800 */
[----:B------:R-:W-:-:S03]  /*c9e0*/  IMAD.X R7, R24, 0x1, R0, P1 ;  /* 0x0000000118077824 */ /* 0x000fc600008e0600 */
[----:B------:R-:W3:Y:S04]  /*c9f0*/  LDL R23, [R1+0x91c] ;  /* 0x00091c0001177983 */ /* 0x000ee80000100800 */
[----:B------:R-:W2:Y:S04]  /*ca00*/  LDL R22, [R1+0x65c] ;  /* 0x00065c0001167983 */ /* 0x000ea80000100800 */
[----:B------:R3:W2:Y:S04]  /*ca10*/  @!P0 LDG.E.U16 R19, desc[UR8][R6.64] ;  /* 0x0000000806138981 */ /* 0x0006a8000c1e1500 */
[----:B-1----:R-:W2:Y:S04]  /*ca20*/  LDL R21, [R1+0x90c] ;  /* 0x00090c0001157983 */ /* 0x002ea80000100800 */
[----:B------:R-:W2:Y:S01]  /*ca30*/  LDL R3, [R1+0x644] ;  /* 0x0006440001037983 */ /* 0x000ea20000100800 */
[----:B------:R-:W-:-:S03]  /*ca40*/  PRMT R18, RZ, 0x7610, R18 ;  /* 0x00007610ff127816 */ /* 0x000fc60000000012 */
[----:B----4-:R-:W-:Y:S04]  /*ca50*/  STL [R1+0x13c8], R20 ;  /* 0x0013c81401007387 */ /* 0x010fe80000100800 */
[----:B------:R-:W4:Y:S04]  /*ca60*/  LDL R8, [R1+0x8fc] ;  /* 0x0008fc0001087983 */ /* 0x000f280000100800 */
[----:B------:R0:W-:Y:S04]  /*ca70*/  STS.U16 [R5+UR6+0x1d00], R9 ;  /* 0x001d000905007988 */ /* 0x0001e80008000406 */
[----:B0-----:R-:W4:Y:S01]  /*ca80*/  LDL.LU R9, [R1+0xf8] ;  /* 0x0000f80001097983 */ /* 0x001f220000300800 */
[----:B---3--:R-:W-:-:S05]  /*ca90*/  IADD3 R6, P1, R23, R2, RZ ;  /* 0x0000000217067210 */ /* 0x008fca0007f3e0ff */
[----:B--2---:R-:W-:Y:S01]  /*caa0*/  IMAD.X R7, R22, 0x1, R0, P1 ;  /* 0x0000000116077824 */ /* 0x004fe200008e0600 */
[----:B------:R0:W-:Y:S04]  /*cab0*/  STL [R1+0x13d0], R19 ;  /* 0x0013d01301007387 */ /* 0x0001e80000100800 */
[----:B------:R1:W2:Y:S04]  /*cac0*/  @!P0 LDG.E.U16 R18, desc[UR8][R6.64] ;  /* 0x0000000806128981 */ /* 0x0002a8000c1e1500 */
[----:B0-----:R-:W3:Y:S01]  /*cad0*/  LDL R19, [R1+0x634] ;  /* 0x0006340001137983 */ /* 0x001ee20000100800 */
[----:B-1----:R-:W-:-:S02]  /*cae0*/  IADD3 R6, P1, R21, R2, RZ ;  /* 0x0000000215067210 */ /* 0x002fc40007f3e0ff */
[----:B------:R-:W-:-:S03]  /*caf0*/  PRMT R17, RZ, 0x7610, R17 ;  /* 0x00007610ff117816 */ /* 0x000fc60000000011 */
[----:B------:R-:W-:-:S05]  /*cb00*/  IMAD.X R7, R3, 0x1, R0, P1 ;  /* 0x0000000103077824 */ /* 0x000fca00008e0600 */
[----:B------:R4:W3:Y:S01]  /*cb10*/  @!P0 LDG.E.U16 R17, desc[UR8][R6.64] ;  /* 0x0000000806118981 */ /* 0x0008e2000c1e1500 */
[----:B------:R-:W-:-:S03]  /*cb20*/  PRMT R16, RZ, 0x7610, R16 ;  /* 0x00007610ff107816 */ /* 0x000fc60000000010 */
[----:B------:R0:W-:Y:S01]  /*cb30*/  STS.U16 [R5+UR6+0x1d80], R28 ;  /* 0x001d801c05007988 */ /* 0x0001e20008000406 */
[----:B----4-:R-:W-:-:S03]  /*cb40*/  IADD3 R6, P1, R8, R2, RZ ;  /* 0x0000000208067210 */ /* 0x010fc60007f3e0ff */
[----:B0-----:R-:W4:Y:S04]  /*cb50*/  LDL.LU R28, [R1+0xfc] ;  /* 0x0000fc00011c7983 */ /* 0x001f280000300800 */
[----:B--2---:R0:W-:Y:S04]  /*cb60*/  STL [R1+0x13d4], R18 ;  /* 0x0013d41201007387 */ /* 0x0041e80000100800 */
[----:B------:R-:W2:Y:S01]  /*cb70*/  LDL R3, [R1+0x624] ;  /* 0x0006240001037983 */ /* 0x000ea20000100800 */
[----:B---3--:R-:W-:-:S03]  /*cb80*/  IMAD.X R7, R19, 0x1, R0, P1 ;  /* 0x0000000113077824 */ /* 0x008fc600008e0600 */
[----:B0-----:R-:W3:Y:S04]  /*cb90*/  LDL R18, [R1+0x8ec] ;  /* 0x0008ec0001127983 */ /* 0x001ee80000100800 */
[----:B------:R3:W4:Y:S04]  /*cba0*/  @!P0 LDG.E.U16 R16, desc[UR8][R6.64] ;  /* 0x0000000806108981 */ /* 0x000728000c1e1500 */
[----:B------:R0:W-:Y:S04]  /*cbb0*/  STS.U16 [R5+UR6+0xd00], R26 ;  /* 0x000d001a05007988 */ /* 0x0001e80008000406 */
[----:B0-----:R-:W2:Y:S04]  /*cbc0*/  LDL.LU R26, [R1+0xd8] ;  /* 0x0000d800011a7983 */ /* 0x001ea80000300800 */
[----:B------:R-:W-:Y:S01]  /*cbd0*/  STL [R1+0x13d8], R17 ;  /* 0x0013d81101007387 */ /* 0x000fe20000100800 */
[----:B------:R-:W-:-:S03]  /*cbe0*/  LOP3.LUT R5, R4, 0x60, RZ, 0x3c, !PT ;  /* 0x0000006004057812 */ /* 0x000fc600078e3cff */
[----:B------:R-:W2:Y:S04]  /*cbf0*/  LDL R21, [R1+0x8dc] ;  /* 0x0008dc0001157983 */ /* 0x000ea80000100800 */
[----:B------:R-:W2:Y:S04]  /*cc00*/  LDL R8, [R1+0x60c] ;  /* 0x00060c0001087983 */ /* 0x000ea80000100800 */
[----:B------:R0:W-:Y:S01]  /*cc10*/  STS.U16 [R5+UR6+0x680], R29 ;  /* 0x0006801d05007988 */ /* 0x0001e20008000406 */
[----:B------:R-:W-:-:S03]  /*cc20*/  PRMT R15, RZ, 0x7610, R15 ;  /* 0x00007610ff0f7816 */ /* 0x000fc6000000000f */
[----:B------:R1:W-:Y:S04]  /*cc30*/  STS.U16 [R5+UR6+0xe00], R9 ;  /* 0x000e000905007988 */ /* 0x0003e80008000406 */
[----:B0-----:R-:W2:Y:S01]  /*cc40*/  LDL.LU R29, [R1+0xdc] ;  /* 0x0000dc00011d7983 */ /* 0x001ea20000300800 */
[----:B---3--:R-:W-:-:S03]  /*cc50*/  IADD3 R6, P1, R18, R2, RZ ;  /* 0x0000000212067210 */ /* 0x008fc60007f3e0ff */
[----:B----4-:R-:W-:Y:S02]  /*cc60*/  STL [R1+0x13dc], R16 ;  /* 0x0013dc1001007387 */ /* 0x010fe40000100800 */
[----:B--2---:R-:W-:Y:S02]  /*cc70*/  IMAD.X R7, R3, 0x1, R0, P1 ;  /* 0x0000000103077824 */ /* 0x004fe400008e0600 */
[----:B------:R-:W2:Y:S04]  /*cc80*/  LDL R20, [R1+0x8cc] ;  /* 0x0008cc0001147983 */ /* 0x000ea80000100800 */
[----:B-1----:R-:W3:Y:S04]  /*cc90*/  LDL R9, [R1+0x5fc] ;  /* 0x0005fc0001097983 */ /* 0x002ee80000100800 */
[----:B------:R0:W4:Y:S04]  /*cca0*/  @!P0 LDG.E.U16 R15, desc[UR8][R6.64] ;  /* 0x00000008060f8981 */ /* 0x000128000c1e1500 */
[----:B------:R-:W4:Y:S04]  /*ccb0*/  LDL R19, [R1+0x8bc] ;  /* 0x0008bc0001137983 */ /* 0x000f280000100800 */
[----:B------:R-:W4:Y:S01]  /*ccc0*/  LDL R18, [R1+0x5ec] ;  /* 0x0005ec0001127983 */ /* 0x000f220000100800 */
[----:B0-----:R-:W-:-:S02]  /*ccd0*/  IADD3 R6, P1, R21, R2, RZ ;  /* 0x0000000215067210 */ /* 0x001fc40007f3e0ff */
[----:B------:R-:W-:-:S03]  /*cce0*/  PRMT R14, RZ, 0x7610, R14 ;  /* 0x00007610ff0e7816 */ /* 0x000fc6000000000e */
[----:B------:R-:W-:-:S05]  /*ccf0*/  IMAD.X R7, R8, 0x1, R0, P1 ;  /* 0x0000000108077824 */ /* 0x000fca00008e0600 */
[----:B------:R2:W4:Y:S01]  /*cd00*/  @!P0 LDG.E.U16 R14, desc[UR8][R6.64] ;  /* 0x00000008060e8981 */ /* 0x000522000c1e1500 */
[----:B------:R-:W-:-:S03]  /*cd10*/  PRMT R13, RZ, 0x7610, R13 ;  /* 0x00007610ff0d7816 */ /* 0x000fc6000000000d */
[----:B------:R0:W-:Y:S01]  /*cd20*/  STS.U16 [R5+UR6+0x600], R27 ;  /* 0x0006001b05007988 */ /* 0x0001e20008000406 */
[----:B------:R-:W-:-:S03]  /*cd30*/  PRMT R12, RZ, 0x7610, R12 ;  /* 0x00007610ff0c7816 */ /* 0x000fc6000000000c */
[----:B0-----:R-:W4:Y:S01]  /*cd40*/  LDL.LU R27, [R1+0xa8] ;  /* 0x0000a800011b7983 */ /* 0x001f220000300800 */
[----:B--2---:R-:W-:-:S05]  /*cd50*/  IADD3 R6, P1, R20, R2, RZ ;  /* 0x0000000214067210 */ /* 0x004fca0007f3e0ff */
[----:B---3--:R-:W-:Y:S01]  /*cd60*/  IMAD.X R7, R9, 0x1, R0, P1 ;  /* 0x0000000109077824 */ /* 0x008fe200008e0600 */
[----:B----4-:R-:W-:Y:S04]  /*cd70*/  STL [R1+0x13e0], R15 ;  /* 0x0013e00f01007387 */ /* 0x010fe80000100800 */
[----:B------:R-:W2:Y:S04]  /*cd80*/  LDL R17, [R1+0x5dc] ;  /* 0x0005dc0001117983 */ /* 0x000ea80000100800 */
[----:B------:R-:W3:Y:S04]  /*cd90*/  LDL.LU R3, [R1+0x8ac] ;  /* 0x0008ac0001037983 */ /* 0x000ee80000300800 */
[----:B------:R0:W4:Y:S02]  /*cda0*/  @!P0 LDG.E.U16 R13, desc[UR8][R6.64] ;  /* 0x00000008060d8981 */ /* 0x000124000c1e1500 */
[----:B0-----:R-:W-:-:S05]  /*cdb0*/  IADD3 R6, P1, R19, R2, RZ ;  /* 0x0000000213067210 */ /* 0x001fca0007f3e0ff */
[----:B------:R-:W-:-:S05]  /*cdc0*/  IMAD.X R7, R18, 0x1, R0, P1 ;  /* 0x0000000112077824 */ /* 0x000fca00008e0600 */
[----:B------:R3:W4:Y:S01]  /*cdd0*/  @!P0 LDG.E.U16 R12, desc[UR8][R6.64] ;  /* 0x00000008060c8981 */ /* 0x000722000c1e1500 */
[----:B------:R-:W-:-:S03]  /*cde0*/  PRMT R11, RZ, 0x7610, R11 ;  /* 0x00007610ff0b7816 */ /* 0x000fc6000000000b */
[----:B------:R0:W-:Y:S04]  /*cdf0*/  STS.U16 [R5+UR6+0xe80], R28 ;  /* 0x000e801c05007988 */ /* 0x0001e80008000406 */
[----:B------:R1:W-:Y:S04]  /*ce00*/  STS.U16 [R5+UR6+0x1680], R29 ;  /* 0x0016801d05007988 */ /* 0x0003e80008000406 */
[----:B0-----:R-:W4:Y:S04]  /*ce10*/  LDL.LU R28, [R1+0xb0] ;  /* 0x0000b000011c7983 */ /* 0x001f280000300800 */
[----:B------:R-:W4:Y:S04]  /*ce20*/  LDL R16, [R1+0x89c] ;  /* 0x00089c0001107983 */ /* 0x000f280000100800 */
[----:B------:R-:W4:Y:S04]  /*ce30*/  LDL R8, [R1+0x5cc] ;  /* 0x0005cc0001087983 */ /* 0x000f280000100800 */
[----:B------:R0:W-:Y:S04]  /*ce40*/  STL [R1+0x13e4], R14 ;  /* 0x0013e40e01007387 */ /* 0x0001e80000100800 */
[----:B------:R-:W4:Y:S04]  /*ce50*/  LDL.LU R9, [R1+0x118] ;  /* 0x0001180001097983 */ /* 0x000f280000300800 */
[----:B------:R-:W4:Y:S01]  /*ce60*/  LDL R15, [R1+0x5bc] ;  /* 0x0005bc00010f7983 */ /* 0x000f220000100800 */
[----:B---3--:R-:W-:-:S05]  /*ce70*/  IADD3 R6, P1, R3, R2, RZ ;  /* 0x0000000203067210 */ /* 0x008fca0007f3e0ff */
[----:B--2---:R-:W-:Y:S01]  /*ce80*/  IMAD.X R7, R17, 0x1, R0, P1 ;  /* 0x0000000111077824 */ /* 0x004fe200008e0600 */
[----:B----4-:R2:W-:Y:S04]  /*ce90*/  STL [R1+0x13e8], R13 ;  /* 0x0013e80d01007387 */ /* 0x0105e80000100800 */
[----:B-1----:R-:W3:Y:S04]  /*cea0*/  LDL.LU R29, [R1+0x11c] ;  /* 0x00011c00011d7983 */ /* 0x002ee80000300800 */
[----:B0-----:R-:W4:Y:S04]  /*ceb0*/  LDL R14, [R1+0x97c] ;  /* 0x00097c00010e7983 */ /* 0x001f280000100800 */
[----:B--2---:R-:W2:Y:S04]  /*cec0*/  LDL R13, [R1+0x5ac] ;  /* 0x0005ac00010d7983 */ /* 0x004ea80000100800 */
[----:B------:R0:W3:Y:S04]  /*ced0*/  @!P0 LDG.E.U16 R11, desc[UR8][R6.64] ;  /* 0x00000008060b8981 */ /* 0x0000e8000c1e1500 */
[----:B------:R-:W-:Y:S04]  /*cee0*/  STL [R1+0x13ec], R12 ;  /* 0x0013ec0c01007387 */ /* 0x000fe80000100800 */
[----:B------:R1:W-:Y:S04]  /*cef0*/  STL [R1+0xb94], R3 ;  /* 0x000b940301007387 */ /* 0x0003e80000100800 */
[----:B-1----:R-:W4:Y:S01]  /*cf00*/  LDL.LU R3, [R1+0x954] ;  /* 0x0009540001037983 */ /* 0x002f220000300800 */
[----:B0-----:R-:W-:-:S03]  /*cf10*/  IADD3 R6, P1, R16, R2, RZ ;  /* 0x0000000210067210 */ /* 0x001fc60007f3e0ff */
[----:B------:R-:W2:Y:S02]  /*cf20*/  LDL.LU R21, [R1+0x108] ;  /* 0x0001080001157983 */ /* 0x000ea40000300800 */
[----:B------:R-:W-:Y:S02]  /*cf30*/  IMAD.X R7, R8, 0x1, R0, P1 ;  /* 0x0000000108077824 */ /* 0x000fe400008e0600 */
[----:B------:R-:W-:Y:S04]  /*cf40*/  STS.U16 [R5+UR6+0x1e80], R28 ;  /* 0x001e801c05007988 */ /* 0x000fe80008000406 */
[----:B---3--:R0:W-:Y:S04]  /*cf50*/  STL [R1+0x13f0], R11 ;  /* 0x0013f00b01007387 */ /* 0x0081e80000100800 */
[----:B0-----:R-:W3:Y:S04]  /*cf60*/  LDL R11, [R1+0x69c] ;  /* 0x00069c00010b7983 */ /* 0x001ee80000100800 */
[----:B------:R-:W3:Y:S01]  /*cf70*/  LDL.LU R28, [R1+0x10c] ;  /* 0x00010c00011c7983 */ /* 0x000ee20000300800 */
[----:B----4-:R-:W-:-:S03]  /*cf80*/  IADD3 R8, P1, R3, R2, RZ ;  /* 0x0000000203087210 */ /* 0x010fc60007f3e0ff */
[----:B------:R0:W-:Y:S04]  /*cf90*/  STL [R1+0xba8], R3 ;  /* 0x000ba80301007387 */ /* 0x0001e80000100800 */
[----:B0-----:R-:W4:Y:S01]  /*cfa0*/  LDL.LU R3, [R1+0x994] ;  /* 0x0009940001037983 */ /* 0x001f220000300800 */
[----:B------:R-:W-:-:S03]  /*cfb0*/  LOP3.LUT R17, R4, 0x70, RZ, 0x3c, !PT ;  /* 0x0000007004117812 */ /* 0x000fc600078e3cff */
[----:B------:R-:W-:Y:S04]  /*cfc0*/  STS.U16 [R5+UR6+0x1600], R26 ;  /* 0x0016001a05007988 */ /* 0x000fe80008000406 */
[----:B------:R0:W-:Y:S04]  /*cfd0*/  STS.U16 [R5+UR6+0x1e00], R27 ;  /* 0x001e001b05007988 */ /* 0x0001e80008000406 */
[----:B------:R-:W4:Y:S01]  /*cfe0*/  LDL.LU R19, [R1+0xf4] ;  /* 0x0000f40001137983 */ /* 0x000f220000300800 */
[----:B0-----:R-:W-:-:S03]  /*cff0*/  PRMT R5, RZ, 0x7610, R5 ;  /* 0x00007610ff057816 */ /* 0x001fc60000000005 */
[----:B------:R0:W-:Y:S04]  /*d000*/  STS.U16 [R17+UR6+0x700], R9 ;  /* 0x0007000911007988 */ /* 0x0001e80008000406 */
[----:B------:R-:W4:Y:S04]  /*d010*/  LDL.LU R22, [R1+0xec] ;  /* 0x0000ec0001167983 */ /* 0x000f280000300800 */
[----:B------:R1:W4:Y:S01]  /*d020*/  @!P0 LDG.E.U16 R5, desc[UR8][R6.64] ;  /* 0x0000000806058981 */ /* 0x000322000c1e1500 */
[----:B0-----:R-:W-:-:S03]  /*d030*/  IMAD.X R9, R15, 0x1, R0, P1 ;  /* 0x000000010f097824 */ /* 0x001fc600008e0600 */
[----:B------:R-:W4:Y:S04]  /*d040*/  LDL.LU R23, [R1+0xc0] ;  /* 0x0000c00001177983 */ /* 0x000f280000300800 */
[----:B------:R-:W4:Y:S01]  /*d050*/  LDL.LU R24, [R1+0xbc] ;  /* 0x0000bc0001187983 */ /* 0x000f220000300800 */
[----:B-1----:R-:W-:Y:S02]  /*d060*/  PRMT R6, RZ, 0x7610, R6 ;  /* 0x00007610ff067816 */ /* 0x002fe40000000006 */
[----:B------:R-:W-:Y:S01]  /*d070*/  PRMT R7, RZ, 0x7610, R7 ;  /* 0x00007610ff077816 */ /* 0x000fe20000000007 */
[----:B------:R-:W4:Y:S04]  /*d080*/  LDL.LU R25, [R1+0xb8] ;  /* 0x0000b80001197983 */ /* 0x000f280000300800 */
[----:B------:R0:W4:Y:S04]  /*d090*/  @!P0 LDG.E.U16 R6, desc[UR8][R8.64] ;  /* 0x0000000808068981 */ /* 0x000128000c1e1500 */
[----:B------:R-:W4:Y:S04]  /*d0a0*/  LDL.LU R26, [R1+0xb4] ;  /* 0x0000b400011a7983 */ /* 0x000f280000300800 */
[----:B------:R1:W-:Y:S01]  /*d0b0*/  STS.U16 [R17+UR6+0x780], R29 ;  /* 0x0007801d11007988 */ /* 0x0003e20008000406 */
[----:B0-----:R-:W-:-:S03]  /*d0c0*/  IADD3 R8, P1, R14, R2, RZ ;  /* 0x000000020e087210 */ /* 0x001fc60007f3e0ff */
[----:B------:R-:W4:Y:S02]  /*d0d0*/  LDL.LU R27, [R1+0xac] ;  /* 0x0000ac00011b7983 */ /* 0x000f240000300800 */
[----:B--2---:R-:W-:Y:S02]  /*d0e0*/  IMAD.X R9, R13, 0x1, R0, P1 ;  /* 0x000000010d097824 */ /* 0x004fe400008e0600 */
[----:B-1----:R-:W2:Y:S04]  /*d0f0*/  LDL.LU R29, [R1+0xa4] ;  /* 0x0000a400011d7983 */ /* 0x002ea80000300800 */
[----:B------:R4:W2:Y:S04]  /*d100*/  @!P0 LDG.E.U16 R7, desc[UR8][R8.64] ;  /* 0x0000000808078981 */ /* 0x0008a8000c1e1500 */
[----:B------:R-:W-:Y:S04]  /*d110*/  STS.U16 [R17+UR6+0xf00], R21 ;  /* 0x000f001511007988 */ /* 0x000fe80008000406 */
[----:B---3--:R-:W-:Y:S01]  /*d120*/  STS.U16 [R17+UR6+0xf80], R28 ;  /* 0x000f801c11007988 */ /* 0x008fe20008000406 */
[----:B----4-:R-:W-:-:S03]  /*d130*/  IADD3 R8, P1, R3, R2, RZ ;  /* 0x0000000203087210 */ /* 0x010fc60007f3e0ff */
[----:B------:R0:W-:Y:S04]  /*d140*/  STL [R1+0xc08], R3 ;  /* 0x000c080301007387 */ /* 0x0001e80000100800 */
[----:B------:R-:W-:Y:S01]  /*d150*/  STL [R1+0x9a8], R2 ;  /* 0x0009a80201007387 */ /* 0x000fe20000100800 */
[----:B------:R-:W-:-:S03]  /*d160*/  IMAD.X R9, R11, 0x1, R0, P1 ;  /* 0x000000010b097824 */ /* 0x000fc600008e0600 */
[----:B------:R1:W-:Y:S04]  /*d170*/  STL [R1+0x9ac], R0 ;  /* 0x0009ac0001007387 */ /* 0x0003e80000100800 */
[----:B------:R-:W3:Y:S04]  /*d180*/  LDL.LU R11, [R1+0xa0] ;  /* 0x0000a000010b7983 */ /* 0x000ee80000300800 */
[----:B------:R-:W4:Y:S04]  /*d190*/  LDL.LU R12, [R1+0x94] ;  /* 0x00009400010c7983 */ /* 0x000f280000300800 */
[----:B------:R-:W4:Y:S04]  /*d1a0*/  LDL.LU R13, [R1+0x90] ;  /* 0x00009000010d7983 */ /* 0x000f280000300800 */
[----:B------:R-:W4:Y:S04]  /*d1b0*/  LDL.LU R14, [R1+0x8c] ;  /* 0x00008c00010e7983 */ /* 0x000f280000300800 */
[----:B------:R-:W4:Y:S04]  /*d1c0*/  LDL.LU R15, [R1+0x88] ;  /* 0x00008800010f7983 */ /* 0x000f280000300800 */
[----:B0-----:R-:W4:Y:S04]  /*d1d0*/  LDL.LU R3, [R1+0x84] ;  /* 0x0000840001037983 */ /* 0x001f280000300800 */
[----:B------:R-:W4:Y:S04]  /*d1e0*/  LDL.LU R20, [R1+0x78] ;  /* 0x0000780001147983 */ /* 0x000f280000300800 */
[----:B------:R-:W4:Y:S01]  /*d1f0*/  LDL.LU R28, [R1+0x74] ;  /* 0x00007400011c7983 */ /* 0x000f220000300800 */
[----:B------:R-:W-:-:S03]  /*d200*/  PRMT R10, RZ, 0x7610, R10 ;  /* 0x00007610ff0a7816 */ /* 0x000fc6000000000a */
[----:B------:R-:W4:Y:S04]  /*d210*/  LDL.LU R16, [R1+0x70] ;  /* 0x0000700001107983 */ /* 0x000f280000300800 */
[----:B------:R0:W4:Y:S04]  /*d220*/  @!P0 LDG.E.U16 R10, desc[UR8][R8.64] ;  /* 0x00000008080a8981 */ /* 0x000128000c1e1500 */
[----:B------:R-:W4:Y:S04]  /*d230*/  LDL.LU R8, [R1+0x6c] ;  /* 0x00006c0001087983 */ /* 0x000f280000300800 */
[----:B------:R-:W4:Y:S04]  /*d240*/  LDL.LU R9, [R1+0x68] ;  /* 0x0000680001097983 */ /* 0x000f280000300800 */
[----:B------:R-:W-:Y:S04]  /*d250*/  STS.U16 [R17+UR6+0x1700], R19 ;  /* 0x0017001311007988 */ /* 0x000fe80008000406 */
[----:B------:R-:W-:Y:S04]  /*d260*/  STS.U16 [R17+UR6+0x1780], R22 ;  /* 0x0017801611007988 */ /* 0x000fe80008000406 */
[----:B------:R-:W-:Y:S04]  /*d270*/  STS.U16 [R17+UR6+0x1f00], R23 ;  /* 0x001f001711007988 */ /* 0x000fe80008000406 */
[----:B-1----:R-:W4:Y:S04]  /*d280*/  LDL.LU R0, [R1+0x64] ;  /* 0x0000640001007983 */ /* 0x002f280000300800 */
[----:B------:R1:W-:Y:S04]  /*d290*/  STS.U16 [R17+UR6+0x1f80], R24 ;  /* 0x001f801811007988 */ /* 0x0003e80008000406 */
[----:B------:R0:W-:Y:S04]  /*d2a0*/  STS.U16 [R4+UR6+0x2000], R25 ;  /* 0x0020001904007988 */ /* 0x0001e80008000406 */
[----:B-1----:R-:W4:Y:S04]  /*d2b0*/  LDL.LU R17, [R1+0x60] ;  /* 0x0000600001117983 */ /* 0x002f280000300800 */
[----:B------:R-:W4:Y:S04]  /*d2c0*/  LDL.LU R18, [R1+0x5c] ;  /* 0x00005c0001127983 */ /* 0x000f280000300800 */
[----:B------:R-:W4:Y:S04]  /*d2d0*/  LDL.LU R19, [R1+0x54] ;  /* 0x0000540001137983 */ /* 0x000f280000300800 */
[----:B------:R-:W4:Y:S04]  /*d2e0*/  LDL.LU R2, [R1+0x50] ;  /* 0x0000500001027983 */ /* 0x000f280000300800 */
[----:B------:R-:W4:Y:S04]  /*d2f0*/  LDL.LU R22, [R1+0x4c] ;  /* 0x00004c0001167983 */ /* 0x000f280000300800 */
[----:B------:R-:W4:Y:S04]  /*d300*/  LDL.LU R23, [R1+0x48] ;  /* 0x0000480001177983 */ /* 0x000f280000300800 */
[----:B------:R-:W4:Y:S04]  /*d310*/  LDL.LU R24, [R1+0x44] ;  /* 0x0000440001187983 */ /* 0x000f280000300800 */
[----:B------:R1:W-:Y:S04]  /*d320*/  STS.U16 [R4+UR6+0x2200], R26 ;  /* 0x0022001a04007988 */ /* 0x0003e80008000406 */
[----:B0-----:R-:W4:Y:S04]  /*d330*/  LDL.LU R25, [R1+0x40] ;  /* 0x0000400001197983 */ /* 0x001f280000300800 */
[----:B------:R0:W-:Y:S04]  /*d340*/  STS.U16 [R4+UR6+0x2400], R27 ;  /* 0x0024001b04007988 */ /* 0x0001e80008000406 */
[----:B-1----:R-:W4:Y:S04]  /*d350*/  LDL.LU R26, [R1+0x3c] ;  /* 0x00003c00011a7983 */ /* 0x002f280000300800 */
[----:B--2---:R1:W-:Y:S04]  /*d360*/  STS.U16 [R4+UR6+0x2600], R29 ;  /* 0x0026001d04007988 */ /* 0x0043e80008000406 */
[----:B0-----:R-:W2:Y:S04]  /*d370*/  LDL.LU R27, [R1+0x38] ;  /* 0x00003800011b7983 */ /* 0x001ea80000300800 */
[----:B-1----:R-:W2:Y:S04]  /*d380*/  LDL.LU R29, [R1+0x34] ;  /* 0x00003400011d7983 */ /* 0x002ea80000300800 */
[----:B---3--:R0:W-:Y:S04]  /*d390*/  STS.U16 [R4+UR6+0x2800], R11 ;  /* 0x0028000b04007988 */ /* 0x0081e80008000406 */
[----:B----4-:R1:W-:Y:S04]  /*d3a0*/  STS.U16 [R4+UR6+0x2a00], R12 ;  /* 0x002a000c04007988 */ /* 0x0103e80008000406 */
[----:B------:R3:W-:Y:S04]  /*d3b0*/  STS.U16 [R4+UR6+0x2c00], R13 ;  /* 0x002c000d04007988 */ /* 0x0007e80008000406 */
[----:B0-----:R-:W4:Y:S04]  /*d3c0*/  LDL.LU R11, [R1+0x13f0] ;  /* 0x0013f000010b7983 */ /* 0x001f280000300800 */
[----:B-1----:R-:W4:Y:S04]  /*d3d0*/  LDL.LU R12, [R1+0x13ec] ;  /* 0x0013ec00010c7983 */ /* 0x002f280000300800 */
[----:B---3--:R-:W3:Y:S04]  /*d3e0*/  LDL.LU R13, [R1+0x13e8] ;  /* 0x0013e800010d7983 */ /* 0x008ee80000300800 */
[----:B------:R0:W-:Y:S04]  /*d3f0*/  STS.U16 [R4+UR6+0x2e00], R14 ;  /* 0x002e000e04007988 */ /* 0x0001e80008000406 */
[----:B------:R1:W-:Y:S04]  /*d400*/  STS.U16 [R4+UR6+0x3000], R15 ;  /* 0x0030000f04007988 */ /* 0x0003e80008000406 */
[----:B------:R1:W-:Y:S04]  /*d410*/  STS.U16 [R4+UR6+0x3600], R28 ;  /* 0x0036001c04007988 */ /* 0x0003e80008000406 */
[----:B0-----:R-:W4:Y:S04]  /*d420*/  LDL.LU R14, [R1+0x13e4] ;  /* 0x0013e400010e7983 */ /* 0x001f280000300800 */
[----:B-1----:R-:W3:Y:S04]  /*d430*/  LDL.LU R15, [R1+0x13e0] ;  /* 0x0013e000010f7983 */ /* 0x002ee80000300800 */
[----:B------:R-:W4:Y:S01]  /*d440*/  LDL.LU R28, [R1+0x30] ;  /* 0x00003000011c7983 */ /* 0x000f220000300800 */
[----:B------:R-:W0:Y:S03]  /*d450*/  S2R R21, SR_TID.X ;  /* 0x0000000000157919 */ /* 0x000e260000002100 */
[----:B------:R-:W-:Y:S04]  /*d460*/  STS.U16 [R4+UR6+0x3c00], R9 ;  /* 0x003c000904007988 */ /* 0x000fe80008000406 */
[----:B------:R-:W-:Y:S04]  /*d470*/  STS.U16 [R4+UR6+0x3a00], R8 ;  /* 0x003a000804007988 */ /* 0x000fe80008000406 */
[----:B------:R1:W-:Y:S04]  /*d480*/  STS.U16 [R4+UR6+0x3200], R3 ;  /* 0x0032000304007988 */ /* 0x0003e80008000406 */
[----:B------:R1:W-:Y:S04]  /*d490*/  STS.U16 [R4+UR6+0x3400], R20 ;  /* 0x0034001404007988 */ /* 0x0003e80008000406 */
[----:B------:R0:W-:Y:S04]  /*d4a0*/  STS.U16 [R4+UR6+0x3800], R16 ;  /* 0x0038001004007988 */ /* 0x0001e80008000406 */
[----:B-1----:R-:W3:Y:S04]  /*d4b0*/  LDL.LU R3, [R1+0x28] ;  /* 0x0000280001037983 */ /* 0x002ee80000300800 */
[----:B------:R-:W3:Y:S01]  /*d4c0*/  LDL.LU R20, [R1+0x24] ;  /* 0x0000240001147983 */ /* 0x000ee20000300800 */
[----:B0-----:R-:W-:-:S03]  /*d4d0*/  LOP3.LUT R9, R21, 0x3f, RZ, 0xc0, !PT ;  /* 0x0000003f15097812 */ /* 0x001fc600078ec0ff */
[----:B------:R-:W3:Y:S02]  /*d4e0*/  LDL.LU R16, [R1+0x13dc] ;  /* 0x0013dc0001107983 */ /* 0x000ee40000300800 */
[----:B------:R-:W-:Y:S02]  /*d4f0*/  IMAD.SHL.U32 R9, R9, 0x2, RZ ;  /* 0x0000000209097824 */ /* 0x000fe400078e00ff */
[----:B------:R0:W-:Y:S03]  /*d500*/  STS.U16 [R4+UR6+0x3e00], R0 ;  /* 0x003e000004007988 */ /* 0x0001e60008000406 */
[----:B------:R-:W-:-:S05]  /*d510*/  LOP3.LUT R8, R9, 0x10, RZ, 0x3c, !PT ;  /* 0x0000001009087812 */ /* 0x000fca00078e3cff */
[----:B------:R1:W-:Y:S04]  /*d520*/  STS.U16 [R8+UR6+0x2480], R17 ;  /* 0x0024801108007988 */ /* 0x0003e80008000406 */
[----:B0-----:R-:W3:Y:S04]  /*d530*/  LDL.LU R4, [R1+0x2c] ;  /* 0x00002c0001047983 */ /* 0x001ee80000300800 */
[----:B------:R0:W-:Y:S04]  /*d540*/  STS.U16 [R8+UR6+0x2280], R18 ;  /* 0x0022801208007988 */ /* 0x0001e80008000406 */
[----:B-1----:R-:W3:Y:S04]  /*d550*/  LDL.LU R17, [R1+0x13d8] ;  /* 0x0013d80001117983 */ /* 0x002ee80000300800 */
        /* <DEDUP_REMOVED lines=12> */
[----:B--2---:R1:W-:Y:S04]  /*d620*/  STS.U16 [R8+UR6+0x3280], R27 ;  /* 0x0032801b08007988 */ /* 0x0043e80008000406 */
[----:B0-----:R-:W2:Y:S04]  /*d630*/  LDL.LU R26, [R1+0x10] ;  /* 0x00001000011a7983 */ /* 0x001ea80000300800 */
[----:B------:R0:W-:Y:S04]  /*d640*/  STS.U16 [R8+UR6+0x3480], R29 ;  /* 0x0034801d08007988 */ /* 0x0001e80008000406 */
[----:B-1----:R-:W2:Y:S04]  /*d650*/  LDL.LU R27, [R1+0xc] ;  /* 0x00000c00011b7983 */ /* 0x002ea80000300800 */
[----:B------:R1:W-:Y:S04]  /*d660*/  STS.U16 [R8+UR6+0x2680], R2 ;  /* 0x0026800208007988 */ /* 0x0003e80008000406 */
[----:B0-----:R-:W2:Y:S04]  /*d670*/  LDL.LU R29, [R1+0x8] ;  /* 0x00000800011d7983 */ /* 0x001ea80000300800 */
[----:B-1----:R-:W2:Y:S04]  /*d680*/  LDL.LU R2, [R1] ;  /* 0x0000000001027983 */ /* 0x002ea80000300800 */
[----:B----4-:R0:W-:Y:S04]  /*d690*/  STS.U16 [R8+UR6+0x3680], R28 ;  /* 0x0036801c08007988 */ /* 0x0101e80008000406 */
[----:B0-----:R-:W4:Y:S01]  /*d6a0*/  LDL.LU R28, [R1+0x13cc] ;  /* 0x0013cc00011c7983 */ /* 0x001f220000300800 */
[----:B------:R-:W0:Y:S03]  /*d6b0*/  S2R R0, SR_CgaCtaId ;  /* 0x0000000000007919 */ /* 0x000e260000008800 */
[----:B---3--:R1:W-:Y:S04]  /*d6c0*/  STS.U16 [R8+UR6+0x3a80], R3 ;  /* 0x003a800308007988 */ /* 0x0083e80008000406 */
[----:B------:R-:W-:Y:S04]  /*d6d0*/  STS.U16 [R8+UR6+0x3c80], R20 ;  /* 0x003c801408007988 */ /* 0x000fe80008000406 */
[----:B-1----:R-:W3:Y:S04]  /*d6e0*/  LDL.LU R3, [R1+0xc8] ;  /* 0x0000c80001037983 */ /* 0x002ee80000300800 */
[----:B------:R1:W-:Y:S02]  /*d6f0*/  STS.U16 [R8+UR6+0x3880], R4 ;  /* 0x0038800408007988 */ /* 0x0003e40008000406 */
[----:B-1----:R-:W-:-:S05]  /*d700*/  IMAD.SHL.U32 R4, R21, 0x8, RZ ;  /* 0x0000000815047824 */ /* 0x002fca00078e00ff */
[----:B------:R-:W-:Y:S01]  /*d710*/  LOP3.LUT R4, R4, 0x30, RZ, 0xc0, !PT ;  /* 0x0000003004047812 */ /* 0x000fe200078ec0ff */
[C---:B------:R-:W-:Y:S01]  /*d720*/  IMAD.SHL.U32 R20, R21.reuse, 0x80, RZ ;  /* 0x0000008015147824 */ /* 0x040fe200078e00ff */
[----:B----4-:R1:W-:Y:S02]  /*d730*/  STS.U16 [R8+UR6+0x3e80], R28 ;  /* 0x003e801c08007988 */ /* 0x0103e40008000406 */
[----:B-1----:R-:W-:Y:S02]  /*d740*/  MOV R28, 0x400 ;  /* 0x00000400001c7802 */ /* 0x002fe40000000f00 */
[----:B------:R-:W-:Y:S02]  /*d750*/  LOP3.LUT R8, R21, 0x7, RZ, 0xc0, !PT ;  /* 0x0000000715087812 */ /* 0x000fe400078ec0ff */
[----:B0-----:R-:W-:-:S03]  /*d760*/  LEA R0, R0, R28, 0x18 ;  /* 0x0000001c00007211 */ /* 0x001fc600078ec0ff */
[C---:B------:R-:W-:Y:S02]  /*d770*/  IMAD R4, R8.reuse, 0x40, R4 ;  /* 0x0000004008047824 */ /* 0x040fe400078e0204 */
[----:B------:R-:W-:Y:S02]  /*d780*/  IMAD R28, R8, 0x110, RZ ;  /* 0x00000110081c7824 */ /* 0x000fe400078e02ff */
[----:B------:R-:W-:-:S05]  /*d790*/  IMAD.SHL.U32 R8, R21, 0x2, RZ ;  /* 0x0000000215087824 */ /* 0x000fca00078e00ff */
[--C-:B------:R-:W-:Y:S02]  /*d7a0*/  LOP3.LUT R28, R28, 0x10, R8.reuse, 0x78, !PT ;  /* 0x000000101c1c7812 */ /* 0x100fe400078e7808 */
[----:B------:R-:W-:Y:S02]  /*d7b0*/  LOP3.LUT R4, R4, 0x30, R8, 0x78, !PT ;  /* 0x0000003004047812 */ /* 0x000fe400078e7808 */
[----:B------:R-:W-:Y:S02]  /*d7c0*/  LOP3.LUT R28, R28, 0x800, R20, 0xf8, !PT ;  /* 0x000008001c1c7812 */ /* 0x000fe400078ef814 */
[----:B------:R-:W4:Y:S01]  /*d7d0*/  LDL.LU R20, [R1+0x13c8] ;  /* 0x0013c80001147983 */ /* 0x000f220000300800 */
[----:B------:R-:W-:-:S03]  /*d7e0*/  LOP3.LUT R8, R9, 0x20, RZ, 0x3c, !PT ;  /* 0x0000002009087812 */ /* 0x000fc600078e3cff */
[----:B------:R-:W3:Y:S01]  /*d7f0*/  LDL.LU R9, [R1+0x4] ;  /* 0x0000040001097983 */ /* 0x000ee20000300800 */
[----:B------:R-:W-:-:S05]  /*d800*/  LOP3.LUT R21, R21, 0x20, RZ, 0xc0, !PT ;  /* 0x0000002015157812 */ /* 0x000fca00078ec0ff */
[----:B------:R-:W-:Y:S01]  /*d810*/  IMAD R21, R21, 0x10, R0 ;  /* 0x0000001015157824 */ /* 0x000fe200078e0200 */
[----:B------:R0:W-:Y:S03]  /*d820*/  STS.U16 [R8+UR6+0x2300], R22 ;  /* 0x0023001608007988 */ /* 0x0001e60008000406 */
[----:B------:R-:W-:Y:S01]  /*d830*/  IMAD.IADD R4, R4, 0x1, R21 ;  /* 0x0000000104047824 */ /* 0x000fe200078e0215 */
[----:B------:R1:W-:Y:S04]  /*d840*/  STS.U16 [R8+UR6+0x2100], R23 ;  /* 0x0021001708007988 */ /* 0x0003e80008000406 */
[----:B------:R-:W4:Y:S04]  /*d850*/  LDL.LU R21, [R1+0x13c4] ;  /* 0x0013c40001157983 */ /* 0x000f280000300800 */
[----:B0-----:R-:W4:Y:S04]  /*d860*/  LDL.LU R22, [R1+0x13c0] ;  /* 0x0013c00001167983 */ /* 0x001f280000300800 */
[----:B-1----:R-:W4:Y:S04]  /*d870*/  LDL.LU R23, [R1+0x13bc] ;  /* 0x0013bc0001177983 */ /* 0x002f280000300800 */
[----:B------:R0:W-:Y:S04]  /*d880*/  STS.U16 [R8+UR6+0x2500], R24 ;  /* 0x0025001808007988 */ /* 0x0001e80008000406 */
[----:B------:R1:W-:Y:S04]  /*d890*/  STS.U16 [R8+UR6+0x2700], R25 ;  /* 0x0027001908007988 */ /* 0x0003e80008000406 */
[----:B--2---:R2:W-:Y:S04]  /*d8a0*/  STS.U16 [R8+UR6+0x2900], R26 ;  /* 0x0029001a08007988 */ /* 0x0045e80008000406 */
[----:B0-----:R-:W4:Y:S04]  /*d8b0*/  LDL.LU R24, [R1+0x13b8] ;  /* 0x0013b80001187983 */ /* 0x001f280000300800 */
[----:B-1----:R-:W4:Y:S04]  /*d8c0*/  LDL.LU R25, [R1+0x13b4] ;  /* 0x0013b40001197983 */ /* 0x002f280000300800 */
[----:B--2---:R-:W2:Y:S04]  /*d8d0*/  LDL.LU R26, [R1+0x13b0] ;  /* 0x0013b000011a7983 */ /* 0x004ea80000300800 */
[----:B------:R0:W-:Y:S04]  /*d8e0*/  STS.U16 [R8+UR6+0x2b00], R27 ;  /* 0x002b001b08007988 */ /* 0x0001e80008000406 */
[----:B------:R1:W-:Y:S04]  /*d8f0*/  STS.U16 [R8+UR6+0x2d00], R29 ;  /* 0x002d001d08007988 */ /* 0x0003e80008000406 */
[----:B0-----:R-:W2:Y:S04]  /*d900*/  LDL.LU R27, [R1+0x13ac] ;  /* 0x0013ac00011b7983 */ /* 0x001ea80000300800 */
[----:B-1----:R-:W2:Y:S04]  /*d910*/  LDL.LU R29, [R1+0x13a8] ;  /* 0x0013a800011d7983 */ /* 0x002ea80000300800 */
[----:B------:R-:W-:Y:S04]  /*d920*/  STS.U16 [R8+UR6+0x3100], R2 ;  /* 0x0031000208007988 */ /* 0x000fe80008000406 */
[----:B---3--:R0:W-:Y:S02]  /*d930*/  STS.U16 [R8+UR6+0x2f00], R9 ;  /* 0x002f000908007988 */ /* 0x0081e40008000406 */
[----:B0-----:R-:W0:Y:S02]  /*d940*/  S2R R9, SR_TID.X ;  /* 0x0000000000097919 */ /* 0x001e240000002100 */
[----:B----4-:R-:W-:Y:S04]  /*d950*/  STS.U16 [R8+UR6+0x3f00], R22 ;  /* 0x003f001608007988 */ /* 0x010fe80008000406 */
[----:B------:R-:W-:Y:S01]  /*d960*/  STS.U16 [R8+UR6+0x3d00], R23 ;  /* 0x003d001708007988 */ /* 0x000fe20008000406 */
[----:B0-----:R-:W-:-:S05]  /*d970*/  LOP3.LUT R9, R9, 0x3f, RZ, 0xc0, !PT ;  /* 0x0000003f09097812 */ /* 0x001fca00078ec0ff */
[----:B------:R-:W-:Y:S01]  /*d980*/  IMAD.SHL.U32 R9, R9, 0x2, RZ ;  /* 0x0000000209097824 */ /* 0x000fe200078e00ff */
[----:B--2---:R-:W-:Y:S04]  /*d990*/  STS.U16 [R8+UR6+0x3700], R26 ;  /* 0x0037001a08007988 */ /* 0x004fe80008000406 */
[----:B------:R-:W-:Y:S01]  /*d9a0*/  LOP3.LUT R9, R9, 0x30, RZ, 0x3c, !PT ;  /* 0x0000003009097812 */ /* 0x000fe200078e3cff */
[----:B------:R-:W-:Y:S04]  /*d9b0*/  STS.U16 [R8+UR6+0x3900], R25 ;  /* 0x0039001908007988 */ /* 0x000fe80008000406 */
        /* <DEDUP_REMOVED lines=15> */
[----:B------:R0:W-:Y:S04]  /*dab0*/  STS.U16 [R9+UR6+0x3780], R5 ;  /* 0x0037800509007988 */ /* 0x0001e80008000406 */
[----:B------:R-:W-:Y:S04]  /*dac0*/  STS.U16 [R9+UR6+0x3980], R6 ;  /* 0x0039800609007988 */ /* 0x000fe80008000406 */
[----:B------:R-:W-:Y:S04]  /*dad0*/  STS.U16 [R9+UR6+0x3b80], R7 ;  /* 0x003b800709007988 */ /* 0x000fe80008000406 */
[----:B------:R-:W-:Y:S01]  /*dae0*/  STS.U16 [R9+UR6+0x3d80], R10 ;  /* 0x003d800a09007988 */ /* 0x000fe20008000406 */
[----:B------:R-:W-:Y:S06]  /*daf0*/  BAR.SYNC.DEFER_BLOCKING 0x0 ;  /* 0x0000000000007b1d */ /* 0x000fec0000010000 */
[----:B------:R-:W1:Y:S04]  /*db00*/  LDSM.16.M88.4 R16, [R4+0x2000] ;  /* 0x002000000410783b */ /* 0x000e680000000200 */
[----:B------:R-:W2:Y:S01]  /*db10*/  LDSM.16.M88.4 R8, [R4+0x2400] ;  /* 0x002400000408783b */ /* 0x000ea20000000200 */
[----:B0-----:R-:W-:Y:S01]  /*db20*/  LOP3.LUT R5, R28, 0x20, RZ, 0x3c, !PT ;  /* 0x000000201c057812 */ /* 0x001fe200078e3cff */
[----:B------:R-:W-:-:S02]  /*db30*/  IMAD.IADD R3, R0, 0x1, R28 ;  /* 0x0000000100037824 */ /* 0x000fc400078e021c */
[----:B------:R-:W0:Y:S02]  /*db40*/  LDSM.16.M88.4 R20, [R4+0x2800] ;  /* 0x002800000414783b */ /* 0x000e240000000200 */
[----:B------:R-:W-:Y:S02]  /*db50*/  IMAD.IADD R0, R0, 0x1, R5 ;  /* 0x0000000100007824 */ /* 0x000fe400078e0205 */
[----:B------:R-:W-:Y:S04]  /*db60*/  LDSM.16.MT88.4 R12, [R3] ;  /* 0x00000000030c783b */ /* 0x000fe80000004200 */
[----:B------:R-:W-:Y:S04]  /*db70*/  STL [R1+0x5a0], R0 ;  /* 0x0005a00001007387 */ /* 0x000fe80000100800 */
[----:B-1----:R-:W-:Y:S04]  /*db80*/  STL.64 [R1+0x60], R16 ;  /* 0x0000601001007387 */ /* 0x002fe80000100a00 */
[----:B------:R-:W-:Y:S04]  /*db90*/  STL.64 [R1+0x68], R18 ;  /* 0x0000681201007387 */ /* 0x000fe80000100a00 */
[----:B------:R-:W1:Y:S04]  /*dba0*/  LDSM.16.M88.4 R16, [R4+0x2c00] ;  /* 0x002c00000410783b */ /* 0x000e680000000200 */
[----:B--2---:R-:W-:Y:S04]  /*dbb0*/  STL.64 [R1+0x50], R8 ;  /* 0x0000500801007387 */ /* 0x004fe80000100a00 */
[----:B------:R-:W-:Y:S04]  /*dbc0*/  STL.64 [R1+0x58], R10 ;  /* 0x0000580a01007387 */ /* 0x000fe80000100a00 */
[----:B------:R-:W2:Y:S04]  /*dbd0*/  LDSM.16.M88.4 R8, [R4+0x3000] ;  /* 0x003000000408783b */ /* 0x000ea80000000200 */
[----:B0-----:R-:W-:Y:S04]  /*dbe0*/  STL.64 [R1+0x40], R20 ;  /* 0x0000401401007387 */ /* 0x001fe80000100a00 */
[----:B------:R-:W-:Y:S04]  /*dbf0*/  STL.64 [R1+0x48], R22 ;  /* 0x0000481601007387 */ /* 0x000fe80000100a00 */
[----:B------:R-:W-:Y:S04]  /*dc00*/  LDSM.16.MT88.4 R20, [R0] ;  /* 0x000000000014783b */ /* 0x000fe80000004200 */
[----:B-1----:R-:W-:Y:S04]  /*dc10*/  STL.64 [R1+0x30], R16 ;  /* 0x0000301001007387 */ /* 0x002fe80000100a00 */
[----:B------:R-:W-:Y:S04]  /*dc20*/  STL.64 [R1+0x38], R18 ;  /* 0x0000381201007387 */ /* 0x000fe80000100a00 */
[----:B------:R-:W-:Y:S04]  /*dc30*/  LDSM.16.MT88.4 R16, [R3+0x80] ;  /* 0x000080000310783b */ /* 0x000fe80000004200 */
[----:B--2---:R-:W-:Y:S01]  /*dc40*/  STL.64 [R1+0x20], R8 ;  /* 0x0000200801007387 */ /* 0x004fe20000100a00 */
[----:B------:R-:W-:-:S02]  /*dc50*/  IMAD.MOV.U32 R24, RZ, RZ, R8 ;  /* 0x000000ffff187224 */ /* 0x000fc400078e0008 */
[----:B------:R-:W-:Y:S01]  /*dc60*/  IMAD.MOV.U32 R2, RZ, RZ, R9 ;  /* 0x000000ffff027224 */ /* 0x000fe200078e0009 */
[----:B------:R-:W-:Y:S04]  /*dc70*/  STL.64 [R1+0x28], R10 ;  /* 0x0000280a01007387 */ /* 0x000fe80000100a00 */
[----:B------:R-:W0:Y:S04]  /*dc80*/  LDSM.16.M88.4 R8, [R4+0x3400] ;  /* 0x003400000408783b */ /* 0x000e280000000200 */
[----:B0-----:R-:W-:Y:S01]  /*dc90*/  STL.64 [R1+0x10], R8 ;  /* 0x0000100801007387 */ /* 0x001fe20000100a00 */
[----:B------:R-:W-:-:S02]  /*dca0*/  IMAD.MOV.U32 R6, RZ, RZ, R8 ;  /* 0x000000ffff067224 */ /* 0x000fc400078e0008 */
[----:B------:R-:W-:Y:S01]  /*dcb0*/  IMAD.MOV.U32 R5, RZ, RZ, R9 ;  /* 0x000000ffff057224 */ /* 0x000fe200078e0009 */
[----:B------:R-:W-:Y:S04]  /*dcc0*/  STL.64 [R1+0x18], R10 ;  /* 0x0000180a01007387 */ /* 0x000fe80000100a00 */
[----:B------:R-:W0:Y:S04]  /*dcd0*/  LDSM.16.M88.4 R8, [R4+0x3800] ;  /* 0x003800000408783b */ /* 0x000e280000000200 */
[----:B0-----:R-:W-:Y:S04]  /*dce0*/  STL.64 [R1+0x1340], R10 ;  /* 0x0013400a01007387 */ /* 0x001fe80000100a00 */
[----:B------:R0:W-:Y:S02]  /*dcf0*/  STL.64 [R1+0x1338], R8 ;  /* 0x0013380801007387 */ /* 0x0001e40000100a00 */
[----:B0-----:R-:W-:-:S02]  /*dd00*/  IMAD.MOV.U32 R8, RZ, RZ, R6 ;  /* 0x000000ffff087224 */ /* 0x001fc400078e0006 */
[----:B------:R-:W-:Y:S02]  /*dd10*/  IMAD.MOV.U32 R9, RZ, RZ, R5 ;  /* 0x000000ffff097224 */ /* 0x000fe400078e0005 */
[----:B------:R-:W0:Y:S04]  /*dd20*/  LDSM.16.M88.4 R4, [R4+0x3c00] ;  /* 0x003c00000404783b */ /* 0x000e280000000200 */
[----:B------:R-:W-:Y:S04]  /*dd30*/  STL.64 [R1+0x1358], R8 ;  /* 0x0013580801007387 */ /* 0x000fe80000100a00 */
[----:B0-----:R-:W-:Y:S04]  /*dd40*/  STL [R1+0xff4], R6 ;  /* 0x000ff40601007387 */ /* 0x001fe80000100800 */
[----:B------:R-:W-:Y:S04]  /*dd50*/  STL [R1+0xff0], R7 ;  /* 0x000ff00701007387 */ /* 0x000fe80000100800 */
[----:B------:R0:W-:Y:S04]  /*dd60*/  STL.64 [R1+0x1380], R4 ;  /* 0x0013800401007387 */ /* 0x0001e80000100a00 */
[----:B0-----:R-:W2:Y:S04]  /*dd70*/  LDL.64 R4, [R1+0x40] ;  /* 0x0000400001047983 */ /* 0x001ea80000100a00 */
[----:B--2---:R0:W-:Y:S04]  /*dd80*/  STL.64 [R1+0x1388], R4 ;  /* 0x0013880401007387 */ /* 0x0041e80000100a00 */
[----:B0-----:R-:W2:Y:S04]  /*dd90*/  LDL.64 R4, [R1+0x50] ;  /* 0x0000500001047983 */ /* 0x001ea80000100a00 */
[----:B--2---:R0:W-:Y:S04]  /*dda0*/  STL.64 [R1+0x13a0], R4 ;  /* 0x0013a00401007387 */ /* 0x0041e80000100a00 */
[----:B0-----:R-:W2:Y:S04]  /*ddb0*/  LDL.LU.64 R4, [R1+0x310] ;  /* 0x0003100001047983 */ /* 0x001ea80000300a00 */
[----:B------:R-:W2:Y:S04]  /*ddc0*/  LDL.LU.64 R6, [R1+0x318] ;  /* 0x0003180001067983 */ /* 0x000ea80000300a00 */
[----:B------:R-:W-:Y:S04]  /*ddd0*/  STL.64 [R1+0x1330], R18 ;  /* 0x0013301201007387 */ /* 0x000fe80000100a00 */
[----:B------:R-:W-:Y:S04]  /*dde0*/  STL.64 [R1+0x1328], R16 ;  /* 0x0013281001007387 */ /* 0x000fe80000100a00 */
[----:B------:R-:W-:Y:S04]  /*ddf0*/  STL [R1+0x1078], R3 ;  /* 0x0010780301007387 */ /* 0x000fe80000100800 */
[----:B------:R-:W-:Y:S04]  /*de00*/  STL.64 [R1+0x12a0], R22 ;  /* 0x0012a01601007387 */ /* 0x000fe80000100a00 */
[----:B------:R0:W-:Y:S02]  /*de10*/  STL.64 [R1+0x1298], R20 ;  /* 0x0012981401007387 */ /* 0x0001e40000100a00 */
[----:B0-----:R-:W-:-:S02]  /*de20*/  IMAD.MOV.U32 R20, RZ, RZ, R24 ;  /* 0x000000ffff147224 */ /* 0x001fc400078e0018 */
[----:B------:R-:W-:Y:S01]  /*de30*/  IMAD.MOV.U32 R21, RZ, RZ, R2 ;  /* 0x000000ffff157224 */ /* 0x000fe200078e0002 */
[----:B------:R-:W0:Y:S04]  /*de40*/  LDSM.16.MT88.4 R24, [R0+0x80] ;  /* 0x000080000018783b */ /* 0x000e280000004200 */
[----:B------:R1:W-:Y:S04]  /*de50*/  STL.64 [R1+0x1360], R20 ;  /* 0x0013601401007387 */ /* 0x0003e80000100a00 */
[----:B-1----:R-:W3:Y:S04]  /*de60*/  LDL.64 R20, [R1+0x30] ;  /* 0x0000300001147983 */ /* 0x002ee80000100a00 */
[----:B---3--:R1:W-:Y:S04]  /*de70*/  STL.64 [R1+0x1378], R20 ;  /* 0x0013781401007387 */ /* 0x0083e80000100a00 */
[----:B-1----:R-:W3:Y:S04]  /*de80*/  LDL.LU.64 R20, [R1+0x2f0] ;  /* 0x0002f00001147983 */ /* 0x002ee80000300a00 */
[----:B------:R-:W4:Y:S04]  /*de90*/  LDL.LU.64 R22, [R1+0x2f8] ;  /* 0x0002f80001167983 */ /* 0x000f280000300a00 */
[----:B----4-:R-:W-:Y:S04]  /*dea0*/  STL.64 [R1+0x1398], R22 ;  /* 0x0013981601007387 */ /* 0x010fe80000100a00 */
[----:B---3--:R1:W-:Y:S04]  /*deb0*/  STL.64 [R1+0x1390], R20 ;  /* 0x0013901401007387 */ /* 0x0083e80000100a00 */
[----:B-1----:R-:W3:Y:S04]  /*dec0*/  LDL.LU.64 R20, [R1+0x300] ;  /* 0x0003000001147983 */ /* 0x002ee80000300a00 */
[----:B------:R-:W3:Y:S04]  /*ded0*/  LDL.LU.64 R22, [R1+0x308] ;  /* 0x0003080001167983 */ /* 0x000ee80000300a00 */
[----:B------:R-:W4:Y:S04]  /*dee0*/  LDL.LU.64 R8, [R1+0x2d0] ;  /* 0x0002d00001087983 */ /* 0x000f280000300a00 */
[----:B------:R-:W2:Y:S04]  /*def0*/  LDL.LU.64 R10, [R1+0x2d8] ;  /* 0x0002d800010a7983 */ /* 0x000ea80000300a00 */
[----:B--2---:R-:W-:Y:S04]  /*df00*/  STL.64 [R1+0x1370], R10 ;  /* 0x0013700a01007387 */ /* 0x004fe80000100a00 */
[----:B----4-:R1:W-:Y:S04]  /*df10*/  STL.64 [R1+0x1368], R8 ;  /* 0x0013680801007387 */ /* 0x0103e80000100a00 */
[----:B-1----:R-:W2:Y:S04]  /*df20*/  LDL.LU.64 R8, [R1+0x2e0] ;  /* 0x0002e00001087983 */ /* 0x002ea80000300a00 */
[----:B------:R-:W2:Y:S04]  /*df30*/  LDL.LU.64 R10, [R1+0x2e8] ;  /* 0x0002e800010a7983 */ /* 0x000ea80000300a00 */
[----:B------:R-:W4:Y:S04]  /*df40*/  LDL.LU.64 R16, [R1+0x2b0] ;  /* 0x0002b00001107983 */ /* 0x000f280000300a00 */
[----:B------:R-:W3:Y:S04]  /*df50*/  LDL.LU.64 R18, [R1+0x2b8] ;  /* 0x0002b80001127983 */ /* 0x000ee80000300a00 */
[----:B---3--:R-:W-:Y:S04]  /*df60*/  STL.64 [R1+0x1350], R18 ;  /* 0x0013501201007387 */ /* 0x008fe80000100a00 */
[----:B----4-:R1:W-:Y:S04]  /*df70*/  STL.64 [R1+0x1348], R16 ;  /* 0x0013481001007387 */ /* 0x0103e80000100a00 */
[----:B-1----:R-:W3:Y:S04]  /*df80*/  LDL.LU.64 R16, [R1+0x2c0] ;  /* 0x0002c00001107983 */ /* 0x002ee80000300a00 */
[----:B------:R-:W3:Y:S04]  /*df90*/  LDL.LU.64 R18, [R1+0x2c8] ;  /* 0x0002c80001127983 */ /* 0x000ee80000300a00 */
[----:B0-----:R-:W-:Y:S04]  /*dfa0*/  STL.64 [R1+0x1258], R26 ;  /* 0x0012581a01007387 */ /* 0x001fe80000100a00 */
[----:B------:R0:W-:Y:S04]  /*dfb0*/  STL.64 [R1+0x1250], R24 ;  /* 0x0012501801007387 */ /* 0x0001e80000100a00 */
[----:B0-----:R-:W4:Y:S02]  /*dfc0*/  LDL.64 R24, [R1+0x60] ;  /* 0x0000600001187983 */ /* 0x001f240000100a00 */
[----:B----4-:R-:W-:-:S15]  /*dfd0*/  HMMA.16816.F32 R4, R12, R24, R4 ;  /* 0x000000180c04723c */ /* 0x010fde0000001804 */
[----:B------:R-:W-:-:S08]  /*dfe0*/  NOP ;  /* 0x0000000000007918 */ /* 0x000fd00000000000 */
[----:B------:R0:W-:Y:S04]  /*dff0*/  STL.64 [R1+0x310], R4 ;  /* 0x0003100401007387 */ /* 0x0001e80000100a00 */
[----:B------:R-:W-:Y:S04]  /*e000*/  STL.64 [R1+0x318], R6 ;  /* 0x0003180601007387 */ /* 0x000fe80000100a00 */
[----:B0-----:R-:W4:Y:S02]  /*e010*/  LDL.LU.64 R4, [R1+0x13a0] ;  /* 0x0013a00001047983 */ /* 0x001f240000300a00 */
[----:B----4-:R-:W-:Y:S06]  /*e020*/  HMMA.16816.F32 R20, R12, R4, R20 ;  /* 0x000000040c14723c */ /* 0x010fec0000001814 */
[----:B------:R-:W-:-:S02]  /*e030*/  IMAD.MOV.U32 R2, RZ, RZ, R4 ;  /* 0x000000ffff027224 */ /* 0x000fc400078e0004 */
[----:B------:R-:W-:-:S15]  /*e040*/  IMAD.MOV.U32 R0, RZ, RZ, R5 ;  /* 0x000000ffff007224 */ /* 0x000fde00078e0005 */
[----:B------:R-:W-:Y:S04]  /*e050*/  STL.64 [R1+0x300], R20 ;  /* 0x0003001401007387 */ /* 0x000fe80000100a00 */
[----:B------:R0:W-:Y:S04]  /*e060*/  STL.64 [R1+0x308], R22 ;  /* 0x0003081601007387 */ /* 0x0001e80000100a00 */
[----:B0-----:R-:W4:Y:S04]  /*e070*/  LDL.LU.64 R22, [R1+0x1398] ;  /* 0x0013980001167983 */ /* 0x001f280000300a00 */
[----:B------:R-:W4:Y:S04]  /*e080*/  LDL.LU.64 R20, [R1+0x1390] ;  /* 0x0013900001147983 */ /* 0x000f280000300a00 */
[----:B------:R-:W4:Y:S02]  /*e090*/  LDL.LU.64 R4, [R1+0x1388] ;  /* 0x0013880001047983 */ /* 0x000f240000300a00 */
[----:B----4-:R-:W-:Y:S06]  /*e0a0*/  HMMA.16816.F32 R20, R12, R4, R20 ;  /* 0x000000040c14723c */ /* 0x010fec0000001814 */
[----:B------:R-:W-:-:S02]  /*e0b0*/  IMAD.MOV.U32 R26, RZ, RZ, R4 ;  /* 0x000000ffff1a7224 */ /* 0x000fc400078e0004 */
[----:B------:R-:W-:Y:S02]  /*e0c0*/  IMAD.MOV.U32 R3, RZ, RZ, R5 ;  /* 0x000000ffff037224 */ /* 0x000fe400078e0005 */
[----:B------:R-:W4:-:S13]  /*e0d0*/  LDL.LU.64 R4, [R1+0x1380] ;  /* 0x0013800001047983 */ /* 0x000f1a0000300a00 */
[----:B------:R0:W-:Y:S04]  /*e0e0*/  STL.64 [R1+0x2f0], R20 ;  /* 0x0002f01401007387 */ /* 0x0001e80000100a00 */
[----:B0-----:R-:W2:Y:S02]  /*e0f0*/  LDL.LU.64 R20, [R1+0x1378] ;  /* 0x0013780001147983 */ /* 0x001ea40000300a00 */
[----:B--2---:R-:W-:Y:S06]  /*e100*/  HMMA.16816.F32 R8, R12, R20, R8 ;  /* 0x000000140c08723c */ /* 0x004fec0000001808 */
[----:B------:R-:W-:-:S02]  /*e110*/  IMAD.MOV.U32 R29, RZ, RZ, R20 ;  /* 0x000000ffff1d7224 */ /* 0x000fc400078e0014 */
[----:B------:R-:W-:-:S15]  /*e120*/  IMAD.MOV.U32 R27, RZ, RZ, R21 ;  /* 0x000000ffff1b7224 */ /* 0x000fde00078e0015 */
[----:B------:R-:W-:Y:S04]  /*e130*/  STL.64 [R1+0x2e0], R8 ;  /* 0x0002e00801007387 */ /* 0x000fe80000100a00 */
[----:B------:R0:W-:Y:S04]  /*e140*/  STL.64 [R1+0x2e8], R10 ;  /* 0x0002e80a01007387 */ /* 0x0001e80000100a00 */
[----:B0-----:R-:W2:Y:S04]  /*e150*/  LDL.LU.64 R10, [R1+0x1370] ;  /* 0x00137000010a7983 */ /* 0x001ea80000300a00 */
[----:B------:R-:W2:Y:S04]  /*e160*/  LDL.LU.64 R8, [R1+0x1368] ;  /* 0x0013680001087983 */ /* 0x000ea80000300a00 */
[----:B------:R-:W2:Y:S01]  /*e170*/  LDL.LU.64 R20, [R1+0x1360] ;  /* 0x0013600001147983 */ /* 0x000ea20000300a00 */
[----:B------:R-:W-:-:S02]  /*e180*/  IMAD.MOV.U32 R6, RZ, RZ, R22 ;  /* 0x000000ffff067224 */ /* 0x000fc400078e0016 */
[----:B------:R-:W-:Y:S02]  /*e190*/  IMAD.MOV.U32 R7, RZ, RZ, R23 ;  /* 0x000000ffff077224 */ /* 0x000fe400078e0017 */
[----:B--2---:R-:W-:Y:S01]  /*e1a0*/  HMMA.16816.F32 R20, R12, R20, R8 ;  /* 0x000000140c14723c */ /* 0x004fe20000001808 */
[----:B------:R-:W3:-:S15]  /*e1b0*/  LDL.LU.64 R8, [R1+0x1358] ;  /* 0x0013580001087983 */ /* 0x000ede0000300a00 */
[----:B------:R-:W-:-:S07]  /*e1c0*/  NOP ;  /* 0x0000000000007918 */ /* 0x000fce0000000000 */
[----:B------:R0:W-:Y:S04]  /*e1d0*/  STL.64 [R1+0x2d0], R20 ;  /* 0x0002d01401007387 */ /* 0x0001e80000100a00 */
[----:B------:R1:W-:Y:S04]  /*e1e0*/  STL.64 [R1+0x2d8], R22 ;  /* 0x0002d81601007387 */ /* 0x0003e80000100a00 */
[----:B0-----:R-:W4:Y:S04]  /*e1f0*/  LDL.LU.64 R20, [R1+0x1d0] ;  /* 0x0001d00001147983 */ /* 0x001f280000300a00 */
[----:B-1----:R-:W4:Y:S01]  /*e200*/  LDL.LU.64 R22, [R1+0x1d8] ;  /* 0x0001d80001167983 */ /* 0x002f220000300a00 */
[----:B---3--:R-:W-:Y:S03]  /*e210*/  HMMA.16816.F32 R8, R12, R8, R16 ;  /* 0x000000080c08723c */ /* 0x008fe60000001810 */
[----:B------:R-:W2:Y:S04]  /*e220*/  LDL.LU.64 R18, [R1+0x1350] ;  /* 0x0013500001127983 */ /* 0x000ea80000300a00 */
[----:B------:R-:W2:-:S15]  /*e230*/  LDL.LU.64 R16, [R1+0x1348] ;  /* 0x0013480001107983 */ /* 0x000e9e0000300a00 */
[----:B------:R-:W-:-:S01]  /*e240*/  NOP ;  /* 0x0000000000007918 */ /* 0x000fc20000000000 */
[----:B------:R-:W-:Y:S04]  /*e250*/  STL.64 [R1+0x2c0], R8 ;  /* 0x0002c00801007387 */ /* 0x000fe80000100a00 */
[----:B------:R0:W-:Y:S04]  /*e260*/  STL.64 [R1+0x2c8], R10 ;  /* 0x0002c80a01007387 */ /* 0x0001e80000100a00 */
[----:B0-----:R-:W3:Y:S04]  /*e270*/  LDL.LU.64 R10, [R1+0x1340] ;  /* 0x00134000010a7983 */ /* 0x001ee80000300a00 */
[----:B------:R-:W2:Y:S02]  /*e280*/  LDL.LU.64 R8, [R1+0x1338] ;  /* 0x0013380001087983 */ /* 0x000ea40000300a00 */
[----:B--2---:R-:W-:-:S15]  /*e290*/  HMMA.16816.F32 R16, R12, R8, R16 ;  /* 0x000000080c10723c */ /* 0x004fde0000001810 */
[----:B------:R-:W-:-:S08]  /*e2a0*/  NOP ;  /* 0x0000000000007918 */ /* 0x000fd00000000000 */
[----:B------:R-:W-:Y:S04]  /*e2b0*/  STL.64 [R1+0x2b0], R16 ;  /* 0x0002b01001007387 */ /* 0x000fe80000100a00 */
[----:B------:R0:W-:Y:S04]  /*e2c0*/  STL.64 [R1+0x2b8], R18 ;  /* 0x0002b81201007387 */ /* 0x0001e80000100a00 */
[----:B0-----:R-:W2:Y:S04]  /*e2d0*/  LDL.LU.64 R18, [R1+0x1330] ;  /* 0x0013300001127983 */ /* 0x001ea80000300a00 */
[----:B------:R-:W2:Y:S04]  /*e2e0*/  LDL.LU.64 R16, [R1+0x1328] ;  /* 0x0013280001107983 */ /* 0x000ea80000300a00 */
[----:B---3--:R-:W-:Y:S04]  /*e2f0*/  STL.64 [R1+0x12c0], R10 ;  /* 0x0012c00a01007387 */ /* 0x008fe80000100a00 */
[----:B------:R0:W-:Y:S04]  /*e300*/  STL.64 [R1+0x12b8], R8 ;  /* 0x0012b80801007387 */ /* 0x0001e80000100a00 */
[----:B0-----:R-:W3:Y:S01]  /*e310*/  LDL.64 R8, [R1+0x10] ;  /* 0x0000100001087983 */ /* 0x001ee20000100a00 */
[----:B----4-:R-:W-:Y:S03]  /*e320*/  HMMA.16816.F32 R12, R12, R4, R20 ;  /* 0x000000040c0c723c */ /* 0x010fe60000001814 */
[----:B---3--:R0:W-:Y:S04]  /*e330*/  STL.64 [R1+0x12d8], R8 ;  /* 0x0012d80801007387 */ /* 0x0081e80000100a00 */
[----:B0-----:R-:W3:Y:S04]  /*e340*/  LDL.64 R8, [R1+0x20] ;  /* 0x0000200001087983 */ /* 0x001ee80000100a00 */
[----:B---3--:R0:W-:Y:S02]  /*e350*/  STL.64 [R1+0x12e0], R8 ;  /* 0x0012e00801007387 */ /* 0x0081e40000100a00 */
[----:B0-----:R-:W-:-:S02]  /*e360*/  IMAD.MOV.U32 R8, RZ, RZ, R29 ;  /* 0x000000ffff087224 */ /* 0x001fc400078e001d */
[----:B------:R-:W-:-:S05]  /*e370*/  IMAD.MOV.U32 R9, RZ, RZ, R27 ;  /* 0x000000ffff097224 */ /* 0x000fca00078e001b */
[----:B------:R0:W-:Y:S02]  /*e380*/  STL.64 [R1+0x12f8], R8 ;  /* 0x0012f80801007387 */ /* 0x0001e40000100a00 */
[----:B0-----:R-:W-:Y:S02]  /*e390*/  IMAD.MOV.U32 R8, RZ, RZ, R26 ;  /* 0x000000ffff087224 */ /* 0x001fe400078e001a */
[----:B------:R-:W-:-:S05]  /*e3a0*/  IMAD.MOV.U32 R9, RZ, RZ, R3 ;  /* 0x000000ffff097224 */ /* 0x000fca00078e0003 */
[----:B------:R-:W-:Y:S04]  /*e3b0*/  STL.64 [R1+0x1310], R8 ;  /* 0x0013100801007387 */ /* 0x000fe80000100a00 */
[----:B------:R-:W2:Y:S04]  /*e3c0*/  LDL.LU.64 R20, [R1+0x590] ;  /* 0x0005900001147983 */ /* 0x000ea80000300a00 */
[----:B------:R-:W2:Y:S04]  /*e3d0*/  LDL.LU.64 R22, [R1+0x598] ;  /* 0x0005980001167983 */ /* 0x000ea80000300a00 */
[----:B------:R0:W-:Y:S04]  /*e3e0*/  STL.64 [R1+0x1d0], R12 ;  /* 0x0001d00c01007387 */ /* 0x0001e80000100a00 */
[----:B------:R1:W-:Y:S04]  /*e3f0*/  STL.64 [R1+0x1d8], R14 ;  /* 0x0001d80e01007387 */ /* 0x0003e80000100a00 */
[----:B0-----:R-:W3:Y:S04]  /*e400*/  LDL.LU.64 R12, [R1+0x510] ;  /* 0x00051000010c7983 */ /* 0x001ee80000300a00 */
[----:B-1----:R-:W4:Y:S04]  /*e410*/  LDL.LU.64 R14, [R1+0x518] ;  /* 0x00051800010e7983 */ /* 0x002f280000300a00 */
[----:B----4-:R-:W-:Y:S04]  /*e420*/  STL.64 [R1+0x12f0], R14 ;  /* 0x0012f00e01007387 */ /* 0x010fe80000100a00 */
[----:B---3--:R0:W-:Y:S04]  /*e430*/  STL.64 [R1+0x12e8], R12 ;  /* 0x0012e80c01007387 */ /* 0x0081e80000100a00 */
[----:B0-----:R-:W3:Y:S04]  /*e440*/  LDL.LU.64 R12, [R1+0x540] ;  /* 0x00054000010c7983 */ /* 0x001ee80000300a00 */
[----:B------:R-:W4:Y:S04]  /*e450*/  LDL.LU.64 R14, [R1+0x548] ;  /* 0x00054800010e7983 */ /* 0x000f280000300a00 */
[----:B----4-:R-:W-:Y:S04]  /*e460*/  STL.64 [R1+0x1308], R14 ;  /* 0x0013080e01007387 */ /* 0x010fe80000100a00 */
[----:B---3--:R0:W-:Y:S04]  /*e470*/  STL.64 [R1+0x1300], R12 ;  /* 0x0013000c01007387 */ /* 0x0081e80000100a00 */
[----:B0-----:R-:W3:Y:S04]  /*e480*/  LDL.LU.64 R12, [R1+0x560] ;  /* 0x00056000010c7983 */ /* 0x001ee80000300a00 */
[----:B------:R-:W4:Y:S01]  /*e490*/  LDL.LU.64 R14, [R1+0x568] ;  /* 0x00056800010e7983 */ /* 0x000f220000300a00 */
[----:B------:R-:W-:Y:S01]  /*e4a0*/  IMAD.MOV.U32 R8, RZ, RZ, R2 ;  /* 0x000000ffff087224 */ /* 0x000fe200078e0002 */
[C---:B--2---:R-:W-:Y:S01]  /*e4b0*/  HMMA.16816.F32 R20, R16.reuse, R24, R20 ;  /* 0x000000181014723c */ /* 0x044fe20000001814 */
[----:B------:R-:W-:Y:S01]  /*e4c0*/  IMAD.MOV.U32 R9, RZ, RZ, R0 ;  /* 0x000000ffff097224 */ /* 0x000fe200078e0000 */
[----:B----4-:R-:W-:Y:S04]  /*e4d0*/  STL.64 [R1+0x1320], R14 ;  /* 0x0013200e01007387 */ /* 0x010fe80000100a00 */
[----:B---3--:R0:W-:Y:S04]  /*e4e0*/  STL.64 [R1+0x1318], R12 ;  /* 0x0013180c01007387 */ /* 0x0081e80000100a00 */
[----:B0-----:R-:W2:Y:S04]  /*e4f0*/  LDL.LU.64 R12, [R1+0x580] ;  /* 0x00058000010c7983 */ /* 0x001ea80000300a00 */
[----:B------:R-:W2:Y:S04]  /*e500*/  LDL.LU.64 R14, [R1+0x588] ;  /* 0x00058800010e7983 */ /* 0x000ea80000300a00 */
[----:B------:R-:W-:Y:S04]  /*e510*/  STL.64 [R1+0x12b0], R6 ;  /* 0x0012b00601007387 */ /* 0x000fe80000100a00 */
[----:B------:R0:W-:Y:S04]  /*e520*/  STL.64 [R1+0x12a8], R4 ;  /* 0x0012a80401007387 */ /* 0x0001e80000100a00 */
[----:B0-----:R-:W3:Y:S04]  /*e530*/  LDL.LU.64 R4, [R1+0x250] ;  /* 0x0002500001047983 */ /* 0x001ee80000300a00 */
[----:B------:R-:W4:Y:S01]  /*e540*/  LDL.LU.64 R6, [R1+0x258] ;  /* 0x0002580001067983 */ /* 0x000f220000300a00 */
[C---:B--2---:R-:W-:Y:S03]  /*e550*/  HMMA.16816.F32 R8, R16.reuse, R8, R12 ;  /* 0x000000081008723c */ /* 0x044fe6000000180c */
[----:B----4-:R-:W-:Y:S04]  /*e560*/  STL.64 [R1+0x12d0], R6 ;  /* 0x0012d00601007387 */ /* 0x010fe80000100a00 */
[----:B---3--:R0:W-:Y:S04]  /*e570*/  STL.64 [R1+0x12c8], R4 ;  /* 0x0012c80401007387 */ /* 0x0081e80000100a00 */
[----:B0-----:R-:W2:Y:S04]  /*e580*/  LDL.LU.64 R4, [R1+0x260] ;  /* 0x0002600001047983 */ /* 0x001ea80000300a00 */
[----:B------:R-:W2:Y:S04]  /*e590*/  LDL.LU.64 R6, [R1+0x268] ;  /* 0x0002680001067983 */ /* 0x000ea80000300a00 */
[----:B------:R0:W-:Y:S04]  /*e5a0*/  STL.64 [R1+0x150], R20 ;  /* 0x0001501401007387 */ /* 0x0001e80000100a00 */
[----:B------:R1:W-:Y:S04]  /*e5b0*/  STL.64 [R1+0x158], R22 ;  /* 0x0001581601007387 */ /* 0x0003e80000100a00 */
[----:B0-----:R-:W3:Y:S04]  /*e5c0*/  LDL.LU.64 R20, [R1+0x480] ;  /* 0x0004800001147983 */ /* 0x001ee80000300a00 */
[----:B-1----:R-:W3:Y:S04]  /*e5d0*/  LDL.LU.64 R22, [R1+0x488] ;  /* 0x0004880001167983 */ /* 0x002ee80000300a00 */
[----:B------:R-:W4:Y:S04]  /*e5e0*/  LDL.LU.64 R14, [R1+0x1320] ;  /* 0x00132000010e7983 */ /* 0x000f280000300a00 */
[----:B------:R-:W4:Y:S04]  /*e5f0*/  LDL.LU.64 R12, [R1+0x1318] ;  /* 0x00131800010c7983 */ /* 0x000f280000300a00 */
[----:B------:R0:W-:Y:S04]  /*e600*/  STL.64 [R1+0x140], R8 ;  /* 0x0001400801007387 */ /* 0x0001e80000100a00 */
[----:B------:R4:W-:Y:S04]  /*e610*/  STL.64 [R1+0x148], R10 ;  /* 0x0001480a01007387 */ /* 0x0009e80000100a00 */
[----:B0-----:R-:W4:Y:S02]  /*e620*/  LDL.LU.64 R8, [R1+0x1310] ;  /* 0x0013100001087983 */ /* 0x001f240000300a00 */
[----:B----4-:R-:W-:Y:S02]  /*e630*/  HMMA.16816.F32 R8, R16, R8, R12 ;  /* 0x000000081008723c */ /* 0x010fe4000000180c */
[----:B------:R-:W4:Y:S04]  /*e640*/  LDL.LU.64 R14, [R1+0x1308] ;  /* 0x00130800010e7983 */ /* 0x000f280000300a00 */
[----:B------:R-:W4:-:S15]  /*e650*/  LDL.LU.64 R12, [R1+0x1300] ;  /* 0x00130000010c7983 */ /* 0x000f1e0000300a00 */
[----:B------:R-:W-:-:S02]  /*e660*/  NOP ;  /* 0x0000000000007918 */ /* 0x000fc40000000000 */
        /* <DEDUP_REMOVED lines=8> */
[----:B------:R-:W-:Y:S04]  /*e6f0*/  STL.64 [R1+0x128], R10 ;  /* 0x0001280a01007387 */ /* 0x000fe80000100a00 */
[----:B0-----:R-:W4:Y:S02]  /*e700*/  LDL.LU.64 R8, [R1+0x12e0] ;  /* 0x0012e00001087983 */ /* 0x001f240000300a00 */
[----:B----4-:R-:W-:-:S15]  /*e710*/  HMMA.16816.F32 R12, R16, R8, R12 ;  /* 0x00000008100c723c */ /* 0x010fde000000180c */
[----:B------:R-:W-:-:S08]  /*e720*/  NOP ;  /* 0x0000000000007918 */ /* 0x000fd00000000000 */
[----:B------:R-:W-:Y:S04]  /*e730*/  STL.64 [R1], R12 ;  /* 0x0000000c01007387 */ /* 0x000fe80000100a00 */
[----:B------:R0:W-:Y:S02]  /*e740*/  STL.64 [R1+0x8], R14 ;  /* 0x0000080e01007387 */ /* 0x0001e40000100a00 */
[----:B0-----:R-:W-:Y:S02]  /*e750*/  IMAD.MOV.U32 R15, RZ, RZ, R8 ;  /* 0x000000ffff0f7224 */ /* 0x001fe400078e0008 */
[----:B------:R-:W-:Y:S02]  /*e760*/  IMAD.MOV.U32 R14, RZ, RZ, R9 ;  /* 0x000000ffff0e7224 */ /* 0x000fe400078e0009 */
[----:B------:R-:W2:Y:S02]  /*e770*/  LDL.LU.64 R8, [R1+0x12d8] ;  /* 0x0012d80001087983 */ /* 0x000ea40000300a00 */
[----:B--2---:R-:W-:Y:S06]  /*e780*/  HMMA.16816.F32 R4, R16, R8, R4 ;  /* 0x000000081004723c */ /* 0x004fec0000001804 */
[----:B------:R-:W-:-:S02]  /*e790*/  IMAD.MOV.U32 R13, RZ, RZ, R8 ;  /* 0x000000ffff0d7224 */ /* 0x000fc400078e0008 */
[----:B------:R-:W-:-:S15]  /*e7a0*/  IMAD.MOV.U32 R12, RZ, RZ, R9 ;  /* 0x000000ffff0c7224 */ /* 0x000fde00078e0009 */
[----:B------:R-:W-:Y:S04]  /*e7b0*/  STL.64 [R1+0x260], R4 ;  /* 0x0002600401007387 */ /* 0x000fe80000100a00 */
[----:B------:R0:W-:Y:S04]  /*e7c0*/  STL.64 [R1+0x268], R6 ;  /* 0x0002680601007387 */ /* 0x0001e80000100a00 */
[----:B0-----:R-:W2:Y:S04]  /*e7d0*/  LDL.LU.64 R6, [R1+0x12d0] ;  /* 0x0012d00001067983 */ /* 0x001ea80000300a00 */
[----:B------:R-:W2:Y:S04]  /*e7e0*/  LDL.LU.64 R4, [R1+0x12c8] ;  /* 0x0012c80001047983 */ /* 0x000ea80000300a00 */
[----:B------:R-:W4:Y:S04]  /*e7f0*/  LDL.LU.64 R10, [R1+0x12c0] ;  /* 0x0012c000010a7983 */ /* 0x000f280000300a00 */
[----:B------:R-:W2:Y:S04]  /*e800*/  LDL.LU.64 R8, [R1+0x12b8] ;  /* 0x0012b80001087983 */ /* 0x000ea80000300a00 */
[----:B------:R0:W-:Y:S04]  /*e810*/  STL.64 [R1+0x1288], R12 ;  /* 0x0012880c01007387 */ /* 0x0001e80000100a00 */
[----:B0-----:R-:W3:Y:S01]  /*e820*/  LDL.64 R12, [R1+0x40] ;  /* 0x00004000010c7983 */ /* 0x001ee20000100a00 */
[----:B--2---:R-:W-:-:S15]  /*e830*/  HMMA.16816.F32 R4, R16, R8, R4 ;  /* 0x000000081004723c */ /* 0x004fde0000001804 */
[----:B------:R-:W-:-:S08]  /*e840*/  NOP ;  /* 0x0000000000007918 */ /* 0x000fd00000000000 */
[----:B------:R-:W-:Y:S04]  /*e850*/  STL.64 [R1+0x250], R4 ;  /* 0x0002500401007387 */ /* 0x000fe80000100a00 */
[----:B------:R0:W-:Y:S04]  /*e860*/  STL.64 [R1+0x258], R6 ;  /* 0x0002580601007387 */ /* 0x0001e80000100a00 */
[----:B0-----:R-:W2:Y:S04]  /*e870*/  LDL.LU.64 R6, [R1+0x12b0] ;  /* 0x0012b00001067983 */ /* 0x001ea80000300a00 */
[----:B------:R-:W3:Y:S04]  /*e880*/  LDL.LU.64 R4, [R1+0x12a8] ;  /* 0x0012a80001047983 */ /* 0x000ee80000300a00 */
[----:B----4-:R-:W-:Y:S04]  /*e890*/  STL.64 [R1+0x1278], R10 ;  /* 0x0012780a01007387 */ /* 0x010fe80000100a00 */
[----:B------:R0:W-:Y:S04]  /*e8a0*/  STL.64 [R1+0x1270], R8 ;  /* 0x0012700801007387 */ /* 0x0001e80000100a00 */
[----:B0-----:R-:W4:Y:S04]  /*e8b0*/  LDL.LU.64 R8, [R1+0x290] ;  /* 0x0002900001087983 */ /* 0x001f280000300a00 */
[----:B------:R-:W4:Y:S01]  /*e8c0*/  LDL.LU.64 R10, [R1+0x298] ;  /* 0x00029800010a7983 */ /* 0x000f220000300a00 */
[----:B---3--:R-:W-:Y:S03]  /*e8d0*/  HMMA.16816.F32 R16, R16, R4, R20 ;  /* 0x000000041010723c */ /* 0x008fe60000001814 */
[----:B------:R-:W4:Y:S04]  /*e8e0*/  LDL.LU.64 R22, [R1+0x12a0] ;  /* 0x0012a00001167983 */ /* 0x000f280000300a00 */
[----:B------:R-:W4:-:S15]  /*e8f0*/  LDL.LU.64 R20, [R1+0x1298] ;  /* 0x0012980001147983 */ /* 0x000f1e0000300a00 */
[----:B------:R-:W-:-:S01]  /*e900*/  NOP ;  /* 0x0000000000007918 */ /* 0x000fc20000000000 */
[----:B------:R0:W-:Y:S04]  /*e910*/  STL.64 [R1+0x110], R16 ;  /* 0x0001101001007387 */ /* 0x0001e80000100a00 */
[----:B------:R-:W-:Y:S04]  /*e920*/  STL.64 [R1+0x118], R18 ;  /* 0x0001181201007387 */ /* 0x000fe80000100a00 */
[----:B0-----:R-:W4:Y:S04]  /*e930*/  LDL.64 R16, [R1+0x50] ;  /* 0x0000500001107983 */ /* 0x001f280000100a00 */
[----:B--2---:R-:W-:Y:S04]  /*e940*/  STL.64 [R1+0x1268], R6 ;  /* 0x0012680601007387 */ /* 0x004fe80000100a00 */
[----:B------:R0:W-:Y:S04]  /*e950*/  STL.64 [R1+0x1260], R4 ;  /* 0x0012600401007387 */ /* 0x0001e80000100a00 */
[----:B0-----:R-:W2:Y:S04]  /*e960*/  LDL.64 R4, [R1+0x30] ;  /* 0x0000300001047983 */ /* 0x001ea80000100a00 */
[----:B--2---:R0:W-:Y:S04]  /*e970*/  STL.64 [R1+0x1290], R4 ;  /* 0x0012900401007387 */ /* 0x0041e80000100a00 */
[----:B0-----:R-:W2:Y:S04]  /*e980*/  LDL.LU.64 R4, [R1+0x2a0] ;  /* 0x0002a00001047983 */ /* 0x001ea80000300a00 */
[----:B------:R-:W2:Y:S01]  /*e990*/  LDL.LU.64 R6, [R1+0x2a8] ;  /* 0x0002a80001067983 */ /* 0x000ea20000300a00 */
[----:B----4-:R-:W-:Y:S01]  /*e9a0*/  HMMA.16816.F32 R8, R20, R16, R8 ;  /* 0x000000101408723c */ /* 0x010fe20000001808 */
[----:B------:R-:W-:-:S02]  /*e9b0*/  IMAD.MOV.U32 R2, RZ, RZ, R24 ;  /* 0x000000ffff027224 */ /* 0x000fc400078e0018 */
[----:B------:R-:W-:-:S03]  /*e9c0*/  IMAD.MOV.U32 R0, RZ, RZ, R25 ;  /* 0x000000ffff007224 */ /* 0x000fc600078e0019 */
[----:B------:R-:W-:Y:S01]  /*e9d0*/  IMAD.MOV.U32 R3, RZ, RZ, R17 ;  /* 0x000000ffff037224 */ /* 0x000fe200078e0011 */
[----:B--2---:R-:W-:-:S15]  /*e9e0*/  HMMA.16816.F32 R4, R20, R24, R4 ;  /* 0x000000181404723c */ /* 0x004fde0000001804 */
[----:B------:R-:W-:-:S08]  /*e9f0*/  NOP ;  /* 0x0000000000007918 */ /* 0x000fd00000000000 */
[----:B------:R0:W-:Y:S04]  /*ea00*/  STL.64 [R1+0x2a0], R4 ;  /* 0x0002a00401007387 */ /* 0x0001e80000100a00 */
[----:B------:R1:W-:Y:S04]  /*ea10*/  STL.64 [R1+0x2a8], R6 ;  /* 0x0002a80601007387 */ /* 0x0003e80000100a00 */
[----:B0-----:R-:W2:Y:S04]  /*ea20*/  LDL.LU.64 R4, [R1+0x280] ;  /* 0x0002800001047983 */ /* 0x001ea80000300a00 */
[----:B-1----:R-:W2:Y:S04]  /*ea30*/  LDL.LU.64 R6, [R1+0x288] ;  /* 0x0002880001067983 */ /* 0x002ea80000300a00 */
[----:B------:R-:W3:Y:S04]  /*ea40*/  LDL.LU.64 R24, [R1+0x3d0] ;  /* 0x0003d00001187983 */ /* 0x000ee80000300a00 */
[----:B------:R-:W3:Y:S04]  /*ea50*/  LDL.LU.64 R26, [R1+0x3d8] ;  /* 0x0003d800011a7983 */ /* 0x000ee80000300a00 */
[----:B------:R-:W-:Y:S04]  /*ea60*/  STL.64 [R1+0x290], R8 ;  /* 0x0002900801007387 */ /* 0x000fe80000100a00 */
[----:B------:R0:W-:Y:S02]  /*ea70*/  STL.64 [R1+0x298], R10 ;  /* 0x0002980a01007387 */ /* 0x0001e40000100a00 */
[----:B0-----:R-:W-:-:S02]  /*ea80*/  IMAD.MOV.U32 R10, RZ, RZ, R16 ;  /* 0x000000ffff0a7224 */ /* 0x001fc400078e0010 */
[----:B------:R-:W4:Y:S04]  /*ea90*/  LDL.LU.64 R16, [R1+0x3e0] ;  /* 0x0003e00001107983 */ /* 0x000f280000300a00 */
[----:B------:R-:W2:Y:S04]  /*eaa0*/  LDL.LU.64 R18, [R1+0x3e8] ;  /* 0x0003e80001127983 */ /* 0x000ea80000300a00 */
[----:B--2---:R-:W-:Y:S04]  /*eab0*/  STL.64 [R1+0x11c8], R18 ;  /* 0x0011c81201007387 */ /* 0x004fe80000100a00 */
[----:B----4-:R0:W-:Y:S04]  /*eac0*/  STL.64 [R1+0x11c0], R16 ;  /* 0x0011c01001007387 */ /* 0x0101e80000100a00 */
[----:B0-----:R-:W2:Y:S04]  /*ead0*/  LDL.LU.64 R16, [R1+0x3f0] ;  /* 0x0003f00001107983 */ /* 0x001ea80000300a00 */
[----:B------:R-:W4:Y:S01]  /*eae0*/  LDL.LU.64 R18, [R1+0x3f8] ;  /* 0x0003f80001127983 */ /* 0x000f220000300a00 */
[----:B------:R-:W-:Y:S06]  /*eaf0*/  HMMA.16816.F32 R4, R20, R12, R4 ;  /* 0x0000000c1404723c */ /* 0x000fec0000001804 */
[----:B------:R-:W-:Y:S01]  /*eb00*/  IMAD.MOV.U32 R11, RZ, RZ, R13 ;  /* 0x000000ffff0b7224 */ /* 0x000fe200078e000d */
[----:B----4-:R-:W-:Y:S04]  /*eb10*/  STL.64 [R1+0x11d8], R18 ;  /* 0x0011d81201007387 */ /* 0x010fe80000100a00 */
[----:B--2---:R-:W-:-:S12]  /*eb20*/  STL.64 [R1+0x11d0], R16 ;  /* 0x0011d01001007387 */ /* 0x004fd80000100a00 */
[----:B------:R0:W-:Y:S04]  /*eb30*/  STL.64 [R1+0x280], R4 ;  /* 0x0002800401007387 */ /* 0x0001e80000100a00 */
[----:B------:R-:W-:Y:S04]  /*eb40*/  STL.64 [R1+0x288], R6 ;  /* 0x0002880601007387 */ /* 0x000fe80000100a00 */
[----:B0-----:R-:W3:Y:S01]  /*eb50*/  LDL.LU.64 R4, [R1+0x1290] ;  /* 0x0012900001047983 */ /* 0x001ee20000300a00 */
[----:B------:R-:W-:-:S03]  /*eb60*/  IMAD.MOV.U32 R18, RZ, RZ, R12 ;  /* 0x000000ffff127224 */ /* 0x000fc600078e000c */
[----:B------:R-:W2:Y:S01]  /*eb70*/  LDL.LU.64 R12, [R1+0x1288] ;  /* 0x00128800010c7983 */ /* 0x000ea20000300a00 */
[----:B------:R-:W-:Y:S02]  /*eb80*/  IMAD.MOV.U32 R16, RZ, RZ, R15 ;  /* 0x000000ffff107224 */ /* 0x000fe400078e000f */
[----:B------:R-:W-:Y:S01]  /*eb90*/  IMAD.MOV.U32 R17, RZ, RZ, R14 ;  /* 0x000000ffff117224 */ /* 0x000fe200078e000e */
[----:B---3--:R-:W-:Y:S06]  /*eba0*/  HMMA.16816.F32 R24, R20, R4, R24 ;  /* 0x000000041418723c */ /* 0x008fec0000001818 */
[----:B------:R-:W-:-:S02]  /*ebb0*/  IMAD.MOV.U32 R19, RZ, RZ, R5 ;  /* 0x000000ffff137224 */ /* 0x000fc400078e0005 */
[----:B--2---:R-:W-:Y:S02]  /*ebc0*/  IMAD.MOV.U32 R8, RZ, RZ, R13 ;  /* 0x000000ffff087224 */ /* 0x004fe400078e000d */
[----:B------:R-:W-:-:S13]  /*ebd0*/  IMAD.MOV.U32 R9, RZ, RZ, R12 ;  /* 0x000000ffff097224 */ /* 0x000fda00078e000c */
[----:B------:R0:W-:Y:S04]  /*ebe0*/  STL.64 [R1+0x3d0], R24 ;  /* 0x0003d01801007387 */ /* 0x0001e80000100a00 */
[----:B------:R-:W-:Y:S01]  /*ebf0*/  STL.64 [R1+0x3d8], R26 ;  /* 0x0003d81a01007387 */ /* 0x000fe20000100a00 */
[----:B0-----:R-:W-:-:S03]  /*ec00*/  IMAD.MOV.U32 R24, RZ, RZ, R4 ;  /* 0x000000ffff187224 */ /* 0x001fc600078e0004 */
[----:B------:R-:W2:Y:S04]  /*ec10*/  LDL.LU.64 R4, [R1+0x3c0] ;  /* 0x0003c00001047983 */ /* 0x000ea80000300a00 */
[----:B------:R-:W2:Y:S04]  /*ec20*/  LDL.LU.64 R6, [R1+0x3c8] ;  /* 0x0003c80001067983 */ /* 0x000ea80000300a00 */
[----:B------:R-:W3:Y:S04]  /*ec30*/  LDL.LU.64 R12, [R1+0x320] ;  /* 0x00032000010c7983 */ /* 0x000ee80000300a00 */
[----:B------:R-:W4:Y:S04]  /*ec40*/  LDL.LU.64 R14, [R1+0x328] ;  /* 0x00032800010e7983 */ /* 0x000f280000300a00 */
[----:B----4-:R-:W-:Y:S04]  /*ec50*/  STL.64 [R1+0x11e8], R14 ;  /* 0x0011e80e01007387 */ /* 0x010fe80000100a00 */
[----:B---3--:R0:W-:Y:S04]  /*ec60*/  STL.64 [R1+0x11e0], R12 ;  /* 0x0011e00c01007387 */ /* 0x0081e80000100a00 */
[----:B0-----:R-:W3:Y:S04]  /*ec70*/  LDL.LU.64 R12, [R1+0x400] ;  /* 0x00040000010c7983 */ /* 0x001ee80000300a00 */
[----:B------:R-:W4:Y:S01]  /*ec80*/  LDL.LU.64 R14, [R1+0x408] ;  /* 0x00040800010e7983 */ /* 0x000f220000300a00 */
[----:B--2---:R-:W-:Y:S03]  /*ec90*/  HMMA.16816.F32 R4, R20, R16, R4 ;  /* 0x000000101404723c */ /* 0x004fe60000001804 */
[----:B----4-:R-:W-:Y:S04]  /*eca0*/  STL.64 [R1+0x11f8], R14 ;  /* 0x0011f80e01007387 */ /* 0x010fe80000100a00 */
[----:B---3--:R0:W-:Y:S02]  /*ecb0*/  STL.64 [R1+0x11f0], R12 ;  /* 0x0011f00c01007387 */ /* 0x0081e40000100a00 */
[----:B0-----:R-:W-:-:S02]  /*ecc0*/  IMAD.MOV.U32 R12, RZ, RZ, R24 ;  /* 0x000000ffff0c7224 */ /* 0x001fc400078e0018 */
[----:B------:R-:W-:-:S05]  /*ecd0*/  IMAD.MOV.U32 R13, RZ, RZ, R19 ;  /* 0x000000ffff0d7224 */ /* 0x000fca00078e0013 */
[----:B------:R0:W-:Y:S02]  /*ece0*/  STL.64 [R1+0x1208], R12 ;  /* 0x0012080c01007387 */ /* 0x0001e40000100a00 */
[----:B0-----:R-:W-:Y:S02]  /*ecf0*/  IMAD.MOV.U32 R12, RZ, RZ, R18 ;  /* 0x000000ffff0c7224 */ /* 0x001fe400078e0012 */
[----:B------:R-:W-:-:S05]  /*ed00*/  IMAD.MOV.U32 R13, RZ, RZ, R11 ;  /* 0x000000ffff0d7224 */ /* 0x000fca00078e000b */
[----:B------:R0:W-:Y:S02]  /*ed10*/  STL.64 [R1+0x1220], R12 ;  /* 0x0012200c01007387 */ /* 0x0001e40000100a00 */
[----:B0-----:R-:W-:Y:S02]  /*ed20*/  IMAD.MOV.U32 R12, RZ, RZ, R10 ;  /* 0x000000ffff0c7224 */ /* 0x001fe400078e000a */
[----:B------:R-:W-:-:S05]  /*ed30*/  IMAD.MOV.U32 R13, RZ, RZ, R3 ;  /* 0x000000ffff0d7224 */ /* 0x000fca00078e0003 */
[----:B------:R0:W-:Y:S02]  /*ed40*/  STL.64 [R1+0x1238], R12 ;  /* 0x0012380c01007387 */ /* 0x0001e40000100a00 */
[----:B0-----:R-:W-:Y:S02]  /*ed50*/  IMAD.MOV.U32 R12, RZ, RZ, R2 ;  /* 0x000000ffff0c7224 */ /* 0x001fe400078e0002 */
[----:B------:R-:W-:-:S05]  /*ed60*/  IMAD.MOV.U32 R13, RZ, RZ, R0 ;  /* 0x000000ffff0d7224 */ /* 0x000fca00078e0000 */
[----:B------:R0:W-:Y:S04]  /*ed70*/  STL.64 [R1+0x1280], R12 ;  /* 0x0012800c01007387 */ /* 0x0001e80000100a00 */
        /* <DEDUP_REMOVED lines=9> */
[----:B0-----:R-:W2:Y:S04]  /*ee10*/  LDL.LU.64 R16, [R1+0x410] ;  /* 0x0004100001107983 */ /* 0x001ea80000300a00 */
[----:B------:R-:W3:Y:S04]  /*ee20*/  LDL.LU.64 R18, [R1+0x418] ;  /* 0x0004180001127983 */ /* 0x000ee80000300a00 */
[----:B---3--:R-:W-:Y:S04]  /*ee30*/  STL.64 [R1+0x1218], R18 ;  /* 0x0012181201007387 */ /* 0x008fe80000100a00 */
[----:B--2---:R0:W-:Y:S04]  /*ee40*/  STL.64 [R1+0x1210], R16 ;  /* 0x0012101001007387 */ /* 0x0041e80000100a00 */
[----:B0-----:R-:W2:Y:S04]  /*ee50*/  LDL.LU.64 R16, [R1+0x420] ;  /* 0x0004200001107983 */ /* 0x001ea80000300a00 */
[----:B------:R-:W3:Y:S01]  /*ee60*/  LDL.LU.64 R18, [R1+0x428] ;  /* 0x0004280001127983 */ /* 0x000ee20000300a00 */
[C---:B------:R-:W-:Y:S03]  /*ee70*/  HMMA.16816.F32 R8, R20.reuse, R8, R12 ;  /* 0x000000081408723c */ /* 0x040fe6000000180c */
[----:B---3--:R-:W-:Y:S04]  /*ee80*/  STL.64 [R1+0x1230], R18 ;  /* 0x0012301201007387 */ /* 0x008fe80000100a00 */
[----:B--2---:R0:W-:Y:S04]  /*ee90*/  STL.64 [R1+0x1228], R16 ;  /* 0x0012281001007387 */ /* 0x0041e80000100a00 */
[----:B0-----:R-:W2:Y:S04]  /*eea0*/  LDL.LU.64 R16, [R1+0x430] ;  /* 0x0004300001107983 */ /* 0x001ea80000300a00 */
[----:B------:R-:W3:Y:S04]  /*eeb0*/  LDL.LU.64 R18, [R1+0x438] ;  /* 0x0004380001127983 */ /* 0x000ee80000300a00 */
[----:B---3--:R-:W-:Y:S04]  /*eec0*/  STL.64 [R1+0x1248], R18 ;  /* 0x0012481201007387 */ /* 0x008fe80000100a00 */
[----:B--2---:R0:W-:Y:S04]  /*eed0*/  STL.64 [R1+0x1240], R16 ;  /* 0x0012401001007387 */ /* 0x0041e80000100a00 */
[----:B0-----:R-:W2:Y:S04]  /*eee0*/  LDL.LU.64 R16, [R1+0x440] ;  /* 0x0004400001107983 */ /* 0x001ea80000300a00 */
[----:B------:R-:W2:Y:S04]  /*eef0*/  LDL.LU.64 R18, [R1+0x448] ;  /* 0x0004480001127983 */ /* 0x000ea80000300a00 */
[----:B------:R-:W2:Y:S04]  /*ef00*/  LDL.LU.64 R12, [R1+0x1280] ;  /* 0x00128000010c7983 */ /* 0x000ea80000300a00 */
[----:B------:R-:W-:Y:S04]  /*ef10*/  STL.64 [R1+0x3b0], R8 ;  /* 0x0003b00801007387 */ /* 0x000fe80000100a00 */
[----:B------:R0:W-:Y:S04]  /*ef20*/  STL.64 [R1+0x3b8], R10 ;  /* 0x0003b80a01007387 */ /* 0x0001e80000100a00 */
[----:B0-----:R-:W3:Y:S04]  /*ef30*/  LDL.LU.64 R10, [R1+0x1278] ;  /* 0x00127800010a7983 */ /* 0x001ee80000300a00 */
[----:B------:R-:W4:Y:S02]  /*ef40*/  LDL.LU.64 R8, [R1+0x1270] ;  /* 0x0012700001087983 */ /* 0x000f240000300a00 */
[----:B----4-:R-:W-:-:S15]  /*ef50*/  HMMA.16816.F32 R4, R20, R8, R4 ;  /* 0x000000081404723c */ /* 0x010fde0000001804 */
[----:B------:R-:W-:-:S08]  /*ef60*/  NOP ;  /* 0x0000000000007918 */ /* 0x000fd00000000000 */
[----:B------:R-:W-:Y:S04]  /*ef70*/  STL.64 [R1+0x450], R4 ;  /* 0x0004500401007387 */ /* 0x000fe80000100a00 */
[----:B------:R0:W-:Y:S04]  /*ef80*/  STL.64 [R1+0x458], R6 ;  /* 0x0004580601007387 */ /* 0x0001e80000100a00 */
[----:B0-----:R-:W4:Y:S04]  /*ef90*/  LDL.LU.64 R6, [R1+0x1268] ;  /* 0x0012680001067983 */ /* 0x001f280000300a00 */
[----:B------:R-:W2:Y:S02]  /*efa0*/  LDL.LU.64 R4, [R1+0x1260] ;  /* 0x0012600001047983 */ /* 0x000ea40000300a00 */
[----:B--2---:R-:W-:Y:S02]  /*efb0*/  HMMA.16816.F32 R20, R20, R4, R24 ;  /* 0x000000041414723c */ /* 0x004fe40000001818 */
[----:B------:R-:W2:Y:S04]  /*efc0*/  LDL.LU.64 R26, [R1+0x1258] ;  /* 0x00125800011a7983 */ /* 0x000ea80000300a00 */
[----:B------:R-:W2:-:S15]  /*efd0*/  LDL.LU.64 R24, [R1+0x1250] ;  /* 0x0012500001187983 */ /* 0x000e9e0000300a00 */
[----:B------:R-:W-:-:S02]  /*efe0*/  NOP ;  /* 0x0000000000007918 */ /* 0x000fc40000000000 */
[----:B------:R0:W-:Y:S04]  /*eff0*/  STL.64 [R1+0x3a0], R20 ;  /* 0x0003a01401007387 */ /* 0x0001e80000100a00 */
[----:B------:R-:W-:Y:S04]  /*f000*/  STL.64 [R1+0x3a8], R22 ;  /* 0x0003a81601007387 */ /* 0x000fe80000100a00 */
[----:B0-----:R-:W3:Y:S01]  /*f010*/  LDL.64 R20, [R1+0x10] ;  /* 0x0000100001147983 */ /* 0x001ee20000100a00 */
[----:B--2---:R-:W-:Y:S03]  /*f020*/  HMMA.16816.F32 R12, R24, R12, R16 ;  /* 0x0000000c180c723c */ /* 0x004fe60000001810 */
[----:B------:R-:W2:Y:S04]  /*f030*/  LDL.LU.64 R18, [R1+0x1248] ;  /* 0x0012480001127983 */ /* 0x000ea80000300a00 */
[----:B------:R-:W2:-:S15]  /*f040*/  LDL.LU.64 R16, [R1+0x1240] ;  /* 0x0012400001107983 */ /* 0x000e9e0000300a00 */
[----:B------:R-:W-:-:S01]  /*f050*/  NOP ;  /* 0x0000000000007918 */ /* 0x000fc20000000000 */
[----:B------:R0:W-:Y:S04]  /*f060*/  STL.64 [R1+0x440], R12 ;  /* 0x0004400c01007387 */ /* 0x0001e80000100a00 */
[----:B------:R2:W-:Y:S04]  /*f070*/  STL.64 [R1+0x448], R14 ;  /* 0x0004480e01007387 */ /* 0x0005e80000100a00 */
[----:B0-----:R-:W2:Y:S02]  /*f080*/  LDL.LU.64 R12, [R1+0x1238] ;  /* 0x00123800010c7983 */ /* 0x001ea40000300a00 */
[----:B--2---:R-:W-:Y:S02]  /*f090*/  HMMA.16816.F32 R12, R24, R12, R16 ;  /* 0x0000000c180c723c */ /* 0x004fe40000001810 */
[----:B------:R-:W2:Y:S04]  /*f0a0*/  LDL.LU.64 R18, [R1+0x1230] ;  /* 0x0012300001127983 */ /* 0x000ea80000300a00 */
[----:B------:R-:W2:-:S15]  /*f0b0*/  LDL.LU.64 R16, [R1+0x1228] ;  /* 0x0012280001107983 */ /* 0x000e9e0000300a00 */
[----:B------:R-:W-:-:S02]  /*f0c0*/  NOP ;  /* 0x0000000000007918 */ /* 0x000fc40000000000 */
        /* <DEDUP_REMOVED lines=11> */
[----:B------:R-:W2:-:S15]  /*f180*/  LDL.LU.64 R16, [R1+0x1200] ;  /* 0x0012000001107983 */ /* 0x000e9e0000300a00 */
[----:B------:R-:W-:-:S06]  /*f190*/  NOP ;  /* 0x0000000000007918 */ /* 0x000fcc0000000000 */
[----:B------:R-:W-:Y:S04]  /*f1a0*/  STL.64 [R1+0x410], R12 ;  /* 0x0004100c01007387 */ /* 0x000fe80000100a00 */
[----:B------:R0:W-:Y:S04]  /*f1b0*/  STL.64 [R1+0x418], R14 ;  /* 0x0004180e01007387 */ /* 0x0001e80000100a00 */
[----:B0-----:R-:W2:Y:S04]  /*f1c0*/  LDL.LU.64 R14, [R1+0x11f8] ;  /* 0x0011f800010e7983 */ /* 0x001ea80000300a00 */
[----:B------:R-:W2:Y:S02]  /*f1d0*/  LDL.LU.64 R12, [R1+0x11f0] ;  /* 0x0011f000010c7983 */ /* 0x000ea40000300a00 */
[----:B--2---:R-:W-:Y:S02]  /*f1e0*/  HMMA.16816.F32 R16, R24, R16, R12 ;  /* 0x000000101810723c */ /* 0x004fe4000000180c */
[----:B------:R-:W2:Y:S04]  /*f1f0*/  LDL.LU.64 R14, [R1+0x11e8] ;  /* 0x0011e800010e7983 */ /* 0x000ea80000300a00 */
[----:B------:R-:W2:-:S15]  /*f200*/  LDL.LU.64 R12, [R1+0x11e0] ;  /* 0x0011e000010c7983 */ /* 0x000e9e0000300a00 */
[----:B------:R-:W-:-:S02]  /*f210*/  NOP ;  /* 0x0000000000007918 */ /* 0x000fc40000000000 */
[----:B------:R-:W-:Y:S04]  /*f220*/  STL.64 [R1+0x400], R16 ;  /* 0x0004001001007387 */ /* 0x000fe80000100a00 */
[----:B------:R0:W-:Y:S04]  /*f230*/  STL.64 [R1+0x408], R18 ;  /* 0x0004081201007387 */ /* 0x0001e80000100a00 */
[----:B0-----:R-:W3:Y:S04]  /*f240*/  LDL.LU.64 R18, [R1+0x11d8] ;  /* 0x0011d80001127983 */ /* 0x001ee80000300a00 */
[----:B------:R-:W3:Y:S02]  /*f250*/  LDL.LU.64 R16, [R1+0x11d0] ;  /* 0x0011d00001107983 */ /* 0x000ee40000300a00 */
[----:B---3--:R-:W-:-:S15]  /*f260*/  HMMA.16816.F32 R16, R24, R20, R16 ;  /* 0x000000141810723c */ /* 0x008fde0000001810 */
[----:B------:R-:W-:-:S08]  /*f270*/  NOP ;  /* 0x0000000000007918 */ /* 0x000fd00000000000 */
[----:B------:R-:W-:Y:S04]  /*f280*/  STL.64 [R1+0x3f0], R16 ;  /* 0x0003f01001007387 */ /* 0x000fe80000100a00 */
[----:B------:R0:W-:Y:S04]  /*f290*/  STL.64 [R1+0x3f8], R18 ;  /* 0x0003f81201007387 */ /* 0x0001e80000100a00 */
[----:B0-----:R-:W3:Y:S04]  /*f2a0*/  LDL.LU.64 R18, [R1+0x11c8] ;  /* 0x0011c80001127983 */ /* 0x001ee80000300a00 */
[----:B------:R-:W3:Y:S04]  /*f2b0*/  LDL.LU.64 R16, [R1+0x11c0] ;  /* 0x0011c00001107983 */ /* 0x000ee80000300a00 */
[----:B------:R-:W-:Y:S04]  /*f2c0*/  STL.64 [R1+0x1168], R10 ;  /* 0x0011680a01007387 */ /* 0x000fe80000100a00 */
[----:B------:R2:W-:Y:S01]  /*f2d0*/  STL.64 [R1+0x1160], R8 ;  /* 0x0011600801007387 */ /* 0x0005e20000100a00 */
[C---:B---3--:R-:W-:Y:S06]  /*f2e0*/  HMMA.16816.F32 R16, R24.reuse, R8, R16 ;  /* 0x000000081810723c */ /* 0x048fec0000001810 */
[----:B--2---:R-:W-:-:S15]  /*f2f0*/  HMMA.16816.F32 R8, R24, R4, R12 ;  /* 0x000000041808723c */ /* 0x004fde000000180c */
[----:B------:R-:W-:-:S02]  /*f300*/  NOP ;  /* 0x0000000000007918 */ /* 0x000fc40000000000 */
[----:B------:R-:W-:Y:S04]  /*f310*/  STL.64 [R1+0x3e0], R16 ;  /* 0x0003e01001007387 */ /* 0x000fe80000100a00 */
[----:B------:R-:W-:Y:S04]  /*f320*/  STL.64 [R1+0x3e8], R18 ;  /* 0x0003e81201007387 */ /* 0x000fe80000100a00 */
[----:B----4-:R-:W-:Y:S04]  /*f330*/  STL.64 [R1+0x1178], R6 ;  /* 0x0011780601007387 */ /* 0x010fe80000100a00 */
[----:B------:R-:W-:Y:S04]  /*f340*/  STL.64 [R1+0x320], R8 ;  /* 0x0003200801007387 */ /* 0x000fe80000100a00 */
[----:B------:R-:W-:Y:S04]  /*f350*/  STL.64 [R1+0x328], R10 ;  /* 0x0003280a01007387 */ /* 0x000fe80000100a00 */
[----:B------:R0:W-:Y:S04]  /*f360*/  STL.64 [R1+0x1170], R4 ;  /* 0x0011700401007387 */ /* 0x0001e80000100a00 */
[----:B0-----:R-:W2:Y:S04]  /*f370*/  LDL.64 R4, [R1+0x20] ;  /* 0x0000200001047983 */ /* 0x001ea80000100a00 */
[----:B--2---:R0:W-:Y:S04]  /*f380*/  STL.64 [R1+0x1190], R4 ;  /* 0x0011900401007387 */ /* 0x0041e80000100a00 */
[----:B0-----:R-:W2:Y:S01]  /*f390*/  LDL.64 R4, [R1+0x30] ;  /* 0x0000300001047983 */ /* 0x001ea20000100a00 */
[----:B------:R-:W0:Y:S01]  /*f3a0*/  S2R R29, SR_CgaCtaId ;  /* 0x00000000001d7919 */ /* 0x000e220000008800 */
[----:B------:R-:W-:-:S02]  /*f3b0*/  MOV R3, 0x400 ;  /* 0x0000040000037802 */ /* 0x000fc40000000f00 */
[C---:B------:R-:W-:Y:S01]  /*f3c0*/  LOP3.LUT R12, R28.reuse, 0x40, RZ, 0x3c, !PT ;  /* 0x000000401c0c7812 */ /* 0x040fe200078e3cff */
[----:B------:R-:W-:Y:S02]  /*f3d0*/  IMAD.MOV.U32 R2, RZ, RZ, R20 ;  /* 0x000000ffff027224 */ /* 0x000fe400078e0014 */
[----:B------:R-:W-:Y:S01]  /*f3e0*/  IMAD.MOV.U32 R0, RZ, RZ, R21 ;  /* 0x000000ffff007224 */ /* 0x000fe200078e0015 */
[----:B0-----:R-:W-:Y:S02]  /*f3f0*/  LEA R3, R29, R3, 0x18 ;  /* 0x000000031d037211 */ /* 0x001fe400078ec0ff */
[----:B------:R-:W-:-:S03]  /*f400*/  LOP3.LUT R29, R28, 0x60, RZ, 0x3c, !PT ;  /* 0x000000601c1d7812 */ /* 0x000fc600078e3cff */
[C---:B------:R-:W-:Y:S01]  /*f410*/  IMAD.IADD R28, R3.reuse, 0x1, R12 ;  /* 0x00000001031c7824 */ /* 0x040fe200078e020c */
[----:B--2---:R0:W-:Y:S01]  /*f420*/  STL.64 [R1+0x1198], R4 ;  /* 0x0011980401007387 */ /* 0x0041e20000100a00 */
[----:B------:R-:W-:-:S03]  /*f430*/  IMAD.IADD R29, R3, 0x1, R29 ;  /* 0x00000001031d7824 */ /* 0x000fc600078e021d */
[----:B------:R-:W1:Y:S04]  /*f440*/  LDSM.16.MT88.4 R20, [R28+0x80] ;  /* 0x000080001c14783b */ /* 0x000e680000004200 */
[----:B------:R-:W2:Y:S04]  /*f450*/  LDSM.16.MT88.4 R24, [R29] ;  /* 0x000000001d18783b */ /* 0x000ea80000004200 */
[----:B0-----:R-:W3:Y:S04]  /*f460*/  LDL.LU.64 R4, [R1+0x40] ;  /* 0x0000400001047983 */ /* 0x001ee80000300a00 */
[----:B------:R-:W0:Y:S04]  /*f470*/  LDSM.16.MT88.4 R12, [R28] ;  /* 0x000000001c0c783b */ /* 0x000e280000004200 */
[----:B------:R-:W4:Y:S04]  /*f480*/  LDSM.16.MT88.4 R16, [R29+0x80] ;  /* 0x000080001d10783b */ /* 0x000f280000004200 */
[----:B---3--:R3:W-:Y:S04]  /*f490*/  STL.64 [R1+0x11b0], R4 ;  /* 0x0011b00401007387 */ /* 0x0087e80000100a00 */
[----:B---3--:R-:W0:Y:S04]  /*f4a0*/  LDL.64 R4, [R1+0x60] ;  /* 0x0000600001047983 */ /* 0x008e280000100a00 */
[----:B-1----:R-:W-:Y:S04]  /*f4b0*/  STL.64 [R1+0x1158], R22 ;  /* 0x0011581601007387 */ /* 0x002fe80000100a00 */
[----:B------:R-:W-:Y:S04]  /*f4c0*/  STL.64 [R1+0x1150], R20 ;  /* 0x0011501401007387 */ /* 0x000fe80000100a00 */
[----:B------:R-:W-:Y:S04]  /*f4d0*/  STL [R1+0x107c], R28 ;  /* 0x00107c1c01007387 */ /* 0x000fe80000100800 */
[----:B--2---:R-:W-:Y:S04]  /*f4e0*/  STL.64 [R1+0x10d8], R26 ;  /* 0x0010d81a01007387 */ /* 0x004fe80000100a00 */
[----:B------:R1:W-:Y:S02]  /*f4f0*/  STL.64 [R1+0x10d0], R24 ;  /* 0x0010d01801007387 */ /* 0x0003e40000100a00 */
[----:B-1----:R-:W-:-:S02]  /*f500*/  IMAD.MOV.U32 R24, RZ, RZ, R2 ;  /* 0x000000ffff187224 */ /* 0x002fc400078e0002 */
[----:B------:R-:W-:-:S05]  /*f510*/  IMAD.MOV.U32 R25, RZ, RZ, R0 ;  /* 0x000000ffff197224 */ /* 0x000fca00078e0000 */
[----:B------:R1:W-:Y:S04]  /*f520*/  STL.64 [R1+0x11b8], R24 ;  /* 0x0011b81801007387 */ /* 0x0003e80000100a00 */
[----:B-1----:R-:W0:Y:S04]  /*f530*/  LDL.LU.64 R24, [R1+0x390] ;  /* 0x0003900001187983 */ /* 0x002e280000300a00 */
[----:B------:R-:W0:Y:S04]  /*f540*/  LDL.LU.64 R26, [R1+0x398] ;  /* 0x00039800011a7983 */ /* 0x000e280000300a00 */
[----:B------:R-:W2:Y:S04]  /*f550*/  LDL.LU.64 R20, [R1+0x380] ;  /* 0x0003800001147983 */ /* 0x000ea80000300a00 */
[----:B------:R-:W2:Y:S04]  /*f560*/  LDL.LU.64 R22, [R1+0x388] ;  /* 0x0003880001167983 */ /* 0x000ea80000300a00 */
[----:B------:R-:W3:Y:S04]  /*f570*/  LDL.LU.64 R8, [R1+0x340] ;  /* 0x0003400001087983 */ /* 0x000ee80000300a00 */
[----:B------:R-:W4:Y:S04]  /*f580*/  LDL.LU.64 R10, [R1+0x348] ;  /* 0x00034800010a7983 */ /* 0x000f280000300a00 */
[----:B----4-:R-:W-:Y:S04]  /*f590*/  STL.64 [R1+0x1188], R10 ;  /* 0x0011880a01007387 */ /* 0x010fe80000100a00 */
[----:B---3--:R1:W-:Y:S04]  /*f5a0*/  STL.64 [R1+0x1180], R8 ;  /* 0x0011800801007387 */ /* 0x0083e80000100a00 */
[----:B-1----:R-:W3:Y:S04]  /*f5b0*/  LDL.LU.64 R8, [R1+0x350] ;  /* 0x0003500001087983 */ /* 0x002ee80000300a00 */
[----:B------:R-:W4:Y:S01]  /*f5c0*/  LDL.LU.64 R10, [R1+0x358] ;  /* 0x00035800010a7983 */ /* 0x000f220000300a00 */
[----:B0-----:R-:W-:Y:S06]  /*f5d0*/  HMMA.16816.F32 R24, R12, R4, R24 ;  /* 0x000000040c18723c */ /* 0x001fec0000001818 */
[----:B------:R-:W-:Y:S01]  /*f5e0*/  IMAD.MOV.U32 R28, RZ, RZ, R4 ;  /* 0x000000ffff1c7224 */ /* 0x000fe200078e0004 */
[----:B----4-:R-:W-:Y:S04]  /*f5f0*/  STL.64 [R1+0x11a8], R10 ;  /* 0x0011a80a01007387 */ /* 0x010fe80000100a00 */
[----:B---3--:R0:W-:Y:S04]  /*f600*/  STL.64 [R1+0x11a0], R8 ;  /* 0x0011a00801007387 */ /* 0x0081e80000100a00 */
[----:B0-----:R-:W3:Y:S04]  /*f610*/  LDL.LU.64 R8, [R1+0x370] ;  /* 0x0003700001087983 */ /* 0x001ee80000300a00 */
[----:B------:R-:W3:Y:S04]  /*f620*/  LDL.LU.64 R10, [R1+0x378] ;  /* 0x00037800010a7983 */ /* 0x000ee80000300a00 */
[----:B------:R-:W-:Y:S04]  /*f630*/  STL.64 [R1+0x1070], R18 ;  /* 0x0010701201007387 */ /* 0x000fe80000100a00 */
[----:B------:R0:W-:Y:S04]  /*f640*/  STL.64 [R1+0x1068], R16 ;  /* 0x0010681001007387 */ /* 0x0001e80000100a00 */
[----:B0-----:R-:W2:Y:S04]  /*f650*/  LDL.LU.64 R16, [R1+0x50] ;  /* 0x0000500001107983 */ /* 0x001ea80000300a00 */
[----:B------:R-:W-:Y:S04]  /*f660*/  STL [R1+0xea4], R29 ;  /* 0x000ea41d01007387 */ /* 0x000fe80000100800 */
[----:B------:R0:W-:Y:S04]  /*f670*/  STL.64 [R1+0x390], R24 ;  /* 0x0003901801007387 */ /* 0x0001e80000100a00 */
[----:B------:R1:W-:Y:S04]  /*f680*/  STL.64 [R1+0x398], R26 ;  /* 0x0003981a01007387 */ /* 0x0003e80000100a00 */
[----:B0-----:R-:W4:Y:S01]  /*f690*/  LDL.LU.64 R24, [R1+0x11b8] ;  /* 0x0011b80001187983 */ /* 0x001f220000300a00 */
[----:B-1----:R-:W-:-:S03]  /*f6a0*/  IMAD.MOV.U32 R27, RZ, RZ, R5 ;  /* 0x000000ffff1b7224 */ /* 0x002fc600078e0005 */
[----:B------:R-:W3:Y:S01]  /*f6b0*/  LDL.LU.64 R4, [R1+0x11b0] ;  /* 0x0011b00001047983 */ /* 0x000ee20000300a00 */
[C---:B--2---:R-:W-:Y:S06]  /*f6c0*/  HMMA.16816.F32 R20, R12.reuse, R16, R20 ;  /* 0x000000100c14723c */ /* 0x044fec0000001814 */
[----:B---3--:R-:W-:-:S15]  /*f6d0*/  HMMA.16816.F32 R8, R12, R4, R8 ;  /* 0x000000040c08723c */ /* 0x008fde0000001808 */
[----:B------:R-:W-:-:S02]  /*f6e0*/  NOP ;  /* 0x0000000000007918 */ /* 0x000fc40000000000 */
[----:B------:R0:W-:Y:S04]  /*f6f0*/  STL.64 [R1+0x380], R20 ;  /* 0x0003801401007387 */ /* 0x0001e80000100a00 */
[----:B------:R1:W-:Y:S04]  /*f700*/  STL.64 [R1+0x388], R22 ;  /* 0x0003881601007387 */ /* 0x0003e80000100a00 */
[----:B0-----:R-:W2:Y:S04]  /*f710*/  LDL.LU.64 R20, [R1+0x330] ;  /* 0x0003300001147983 */ /* 0x001ea80000300a00 */
[----:B-1----:R-:W2:Y:S04]  /*f720*/  LDL.LU.64 R22, [R1+0x338] ;  /* 0x0003380001167983 */ /* 0x002ea80000300a00 */
[----:B------:R0:W-:Y:S01]  /*f730*/  STL.64 [R1+0x1138], R16 ;  /* 0x0011381001007387 */ /* 0x0001e20000100a00 */
[----:B------:R-:W-:-:S02]  /*f740*/  IMAD.MOV.U32 R2, RZ, RZ, R4 ;  /* 0x000000ffff027224 */ /* 0x000fc400078e0004 */
[----:B------:R-:W-:Y:S01]  /*f750*/  IMAD.MOV.U32 R0, RZ, RZ, R5 ;  /* 0x000000ffff007224 */ /* 0x000fe200078e0005 */
[----:B0-----:R-:W3:Y:S04]  /*f760*/  LDL.LU.64 R16, [R1+0x360] ;  /* 0x0003600001107983 */ /* 0x001ee80000300a00 */
[----:B------:R-:W3:Y:S04]  /*f770*/  LDL.LU.64 R18, [R1+0x368] ;  /* 0x0003680001127983 */ /* 0x000ee80000300a00 */
[----:B------:R-:W-:Y:S04]  /*f780*/  STL.64 [R1+0x370], R8 ;  /* 0x0003700801007387 */ /* 0x000fe80000100a00 */
[----:B------:R0:W-:Y:S04]  /*f790*/  STL.64 [R1+0x378], R10 ;  /* 0x0003780a01007387 */ /* 0x0001e80000100a00 */
[----:B0-----:R-:W4:Y:S04]  /*f7a0*/  LDL.LU.64 R10, [R1+0x11a8] ;  /* 0x0011a800010a7983 */ /* 0x001f280000300a00 */
[----:B------:R-:W4:Y:S04]  /*f7b0*/  LDL.LU.64 R8, [R1+0x11a0] ;  /* 0x0011a00001087983 */ /* 0x000f280000300a00 */
[----:B------:R-:W3:Y:S02]  /*f7c0*/  LDL.LU.64 R4, [R1+0x1198] ;  /* 0x0011980001047983 */ /* 0x000ee40000300a00 */
[----:B---3--:R-:W-:Y:S06]  /*f7d0*/  HMMA.16816.F32 R16, R12, R4, R16 ;  /* 0x000000040c10723c */ /* 0x008fec0000001810 */
[----:B------:R-:W-:-:S15]  /*f7e0*/  IMAD.MOV.U32 R3, RZ, RZ, R5 ;  /* 0x000000ffff037224 */ /* 0x000fde00078e0005 */
[----:B------:R-:W-:-:S02]  /*f7f0*/  NOP ;  /* 0x0000000000007918 */ /* 0x000fc40000000000 */
[----:B------:R-:W-:Y:S04]  /*f800*/  STL.64 [R1+0x360], R16 ;  /* 0x0003601001007387 */ /* 0x000fe80000100a00 */
[----:B------:R0:W-:Y:S02]  /*f810*/  STL.64 [R1+0x368], R18 ;  /* 0x0003681201007387 */ /* 0x0001e40000100a00 */
[----:B0-----:R-:W-:Y:S02]  /*f820*/  IMAD.MOV.U32 R18, RZ, RZ, R4 ;  /* 0x000000ffff127224 */ /* 0x001fe400078e0004 */
[----:B------:R-:W4:Y:S02]  /*f830*/  LDL.LU.64 R4, [R1+0x1190] ;  /* 0x0011900001047983 */ /* 0x000f240000300a00 */
[----:B----4-:R-:W-:-:S15]  /*f840*/  HMMA.16816.F32 R8, R12, R4, R8 ;  /* 0x000000040c08723c */ /* 0x010fde0000001808 */
[----:B------:R-:W-:-:S08]  /*f850*/  NOP ;  /* 0x0000000000007918 */ /* 0x000fd00000000000 */
[----:B------:R-:W-:Y:S04]  /*f860*/  STL.64 [R1+0x350], R8 ;  /* 0x0003500801007387 */ /* 0x000fe80000100a00 */
[----:B------:R0:W-:Y:S04]  /*f870*/  STL.64 [R1+0x358], R10 ;  /* 0x0003580a01007387 */ /* 0x0001e80000100a00 */
[----:B0-----:R-:W3:Y:S04]  /*f880*/  LDL.LU.64 R10, [R1+0x1188] ;  /* 0x00118800010a7983 */ /* 0x001ee80000300a00 */
[----:B------:R-:W3:Y:S01]  /*f890*/  LDL.LU.64 R8, [R1+0x1180] ;  /* 0x0011800001087983 */ /* 0x000ee20000300a00 */
[----:B------:R-:W-:-:S02]  /*f8a0*/  IMAD.MOV.U32 R26, RZ, RZ, R4 ;  /* 0x000000ffff1a7224 */ /* 0x000fc400078e0004 */
[----:B------:R-:W-:Y:S01]  /*f8b0*/  IMAD.MOV.U32 R19, RZ, RZ, R5 ;  /* 0x000000ffff137224 */ /* 0x000fe200078e0005 */
[----:B------:R-:W4:Y:S04]  /*f8c0*/  LDL.LU.64 R6, [R1+0x1178] ;  /* 0x0011780001067983 */ /* 0x000f280000300a00 */
[----:B------:R-:W4:Y:S01]  /*f8d0*/  LDL.LU.64 R4, [R1+0x1170] ;  /* 0x0011700001047983 */ /* 0x000f220000300a00 */
[----:B---3--:R-:W-:-:S15]  /*f8e0*/  HMMA.16816.F32 R8, R12, R24, R8 ;  /* 0x000000180c08723c */ /* 0x008fde0000001808 */
[----:B------:R-:W-:-:S08]  /*f8f0*/  NOP ;  /* 0x0000000000007918 */ /* 0x000fd00000000000 */
[----:B------:R-:W-:Y:S04]  /*f900*/  STL.64 [R1+0x340], R8 ;  /* 0x0003400801007387 */ /* 0x000fe80000100a00 */
[----:B------:R0:W-:Y:S04]  /*f910*/  STL.64 [R1+0x348], R10 ;  /* 0x0003480a01007387 */ /* 0x0001e80000100a00 */
[----:B0-----:R-:W3:Y:S04]  /*f920*/  LDL.LU.64 R10, [R1+0x1168] ;  /* 0x00116800010a7983 */ /* 0x001ee80000300a00 */
[----:B------:R-:W2:Y:S04]  /*f930*/  LDL.LU.64 R8, [R1+0x1160] ;  /* 0x0011600001087983 */ /* 0x000ea80000300a00 */
[----:B------:R0:W-:Y:S01]  /*f940*/  STL.64 [R1+0x10f0], R24 ;  /* 0x0010f01801007387 */ /* 0x0001e20000100a00 */
[----:B------:R-:W-:-:S02]  /*f950*/  IMAD.MOV.U32 R17, RZ, RZ, R27 ;  /* 0x000000ffff117224 */ /* 0x000fc400078e001b */
[----:B0-----:R-:W-:Y:S02]  /*f960*/  IMAD.MOV.U32 R24, RZ, RZ, R26 ;  /* 0x000000ffff187224 */ /* 0x001fe400078e001a */
[----:B------:R-:W-:-:S05]  /*f970*/  IMAD.MOV.U32 R25, RZ, RZ, R19 ;  /* 0x000000ffff197224 */ /* 0x000fca00078e0013 */
[----:B------:R0:W-:Y:S02]  /*f980*/  STL.64 [R1+0x1108], R24 ;  /* 0x0011081801007387 */ /* 0x0001e40000100a00 */
[----:B0-----:R-:W-:Y:S02]  /*f990*/  IMAD.MOV.U32 R24, RZ, RZ, R18 ;  /* 0x000000ffff187224 */ /* 0x001fe400078e0012 */
[----:B------:R-:W-:-:S05]  /*f9a0*/  IMAD.MOV.U32 R25, RZ, RZ, R3 ;  /* 0x000000ffff197224 */ /* 0x000fca00078e0003 */
[----:B------:R2:W-:Y:S02]  /*f9b0*/  STL.64 [R1+0x1120], R24 ;  /* 0x0011201801007387 */ /* 0x0005e40000100a00 */
[----:B--2---:R-:W-:Y:S02]  /*f9c0*/  HMMA.16816.F32 R24, R12, R8, R20 ;  /* 0x000000080c18723c */ /* 0x004fe40000001814 */
[----:B------:R-:W4:Y:S04]  /*f9d0*/  LDL.LU.64 R20, [R1+0x270] ;  /* 0x0002700001147983 */ /* 0x000f280000300a00 */
[----:B------:R-:W4:-:S15]  /*f9e0*/  LDL.LU.64 R22, [R1+0x278] ;  /* 0x0002780001167983 */ /* 0x000f1e0000300a00 */
[----:B------:R-:W-:-:S02]  /*f9f0*/  NOP ;  /* 0x0000000000007918 */ /* 0x000fc40000000000 */
[----:B------:R0:W-:Y:S04]  /*fa00*/  STL.64 [R1+0x330], R24 ;  /* 0x0003301801007387 */ /* 0x0001e80000100a00 */
[----:B------:R1:W-:Y:S04]  /*fa10*/  STL.64 [R1+0x338], R26 ;  /* 0x0003381a01007387 */ /* 0x0003e80000100a00 */
[----:B0-----:R-:W2:Y:S04]  /*fa20*/  LDL.LU.64 R24, [R1+0x220] ;  /* 0x0002200001187983 */ /* 0x001ea80000300a00 */
[----:B-1----:R-:W3:Y:S04]  /*fa30*/  LDL.LU.64 R26, [R1+0x228] ;  /* 0x00022800011a7983 */ /* 0x002ee80000300a00 */
        /* <DEDUP_REMOVED lines=8> */
[----:B------:R-:W-:Y:S04]  /*fac0*/  STL.64 [R1+0x10e8], R10 ;  /* 0x0010e80a01007387 */ /* 0x000fe80000100a00 */
[----:B------:R0:W-:Y:S04]  /*fad0*/  STL.64 [R1+0x10e0], R8 ;  /* 0x0010e00801007387 */ /* 0x0001e80000100a00 */
[----:B0-----:R-:W3:Y:S04]  /*fae0*/  LDL.LU.64 R8, [R1+0x1f0] ;  /* 0x0001f00001087983 */ /* 0x001ee80000300a00 */
[----:B------:R-:W4:Y:S04]  /*faf0*/  LDL.LU.64 R10, [R1+0x1f8] ;  /* 0x0001f800010a7983 */ /* 0x000f280000300a00 */
[----:B----4-:R-:W-:Y:S04]  /*fb00*/  STL.64 [R1+0x1100], R10 ;  /* 0x0011000a01007387 */ /* 0x010fe80000100a00 */
[----:B---3--:R0:W-:Y:S04]  /*fb10*/  STL.64 [R1+0x10f8], R8 ;  /* 0x0010f80801007387 */ /* 0x0081e80000100a00 */
[----:B0-----:R-:W3:Y:S04]  /*fb20*/  LDL.LU.64 R8, [R1+0x200] ;  /* 0x0002000001087983 */ /* 0x001ee80000300a00 */
[----:B------:R-:W4:Y:S01]  /*fb30*/  LDL.LU.64 R10, [R1+0x208] ;  /* 0x00020800010a7983 */ /* 0x000f220000300a00 */
[----:B------:R-:W-:Y:S01]  /*fb40*/  HMMA.16816.F32 R12, R12, R4, R20 ;  /* 0x000000040c0c723c */ /* 0x000fe20000001814 */
[----:B------:R-:W-:-:S02]  /*fb50*/  IMAD.MOV.U32 R16, RZ, RZ, R28 ;  /* 0x000000ffff107224 */ /* 0x000fc400078e001c */
[----:B----4-:R-:W-:Y:S04]  /*fb60*/  STL.64 [R1+0x1118], R10 ;  /* 0x0011180a01007387 */ /* 0x010fe80000100a00 */
[----:B---3--:R0:W-:Y:S04]  /*fb70*/  STL.64 [R1+0x1110], R8 ;  /* 0x0011100801007387 */ /* 0x0081e80000100a00 */
[----:B0-----:R-:W3:Y:S04]  /*fb80*/  LDL.LU.64 R8, [R1+0x210] ;  /* 0x0002100001087983 */ /* 0x001ee80000300a00 */
[----:B------:R-:W3:Y:S04]  /*fb90*/  LDL.LU.64 R10, [R1+0x218] ;  /* 0x00021800010a7983 */ /* 0x000ee80000300a00 */
[----:B------:R-:W2:Y:S04]  /*fba0*/  LDL.LU.64 R22, [R1+0x1158] ;  /* 0x0011580001167983 */ /* 0x000ea80000300a00 */
[----:B------:R-:W2:Y:S04]  /*fbb0*/  LDL.LU.64 R20, [R1+0x1150] ;  /* 0x0011500001147983 */ /* 0x000ea80000300a00 */
[----:B------:R-:W-:Y:S04]  /*fbc0*/  STL.64 [R1+0x270], R12 ;  /* 0x0002700c01007387 */ /* 0x000fe80000100a00 */
[----:B------:R-:W-:Y:S04]  /*fbd0*/  STL.64 [R1+0x278], R14 ;  /* 0x0002780e01007387 */ /* 0x000fe80000100a00 */
[----:B------:R-:W4:Y:S01]  /*fbe0*/  LDL.LU R29, [R1+0x5a0] ;  /* 0x0005a000011d7983 */ /* 0x000f220000300800 */
[----:B--2---:R-:W-:Y:S03]  /*fbf0*/  HMMA.16816.F32 R16, R20, R16, R24 ;  /* 0x000000101410723c */ /* 0x004fe60000001818 */
[----:B------:R-:W2:Y:S04]  /*fc00*/  LDL.LU.64 R26, [R1+0x1148] ;  /* 0x00114800011a7983 */ /* 0x000ea80000300a00 */
[----:B------:R-:W2:-:S15]  /*fc10*/  LDL.LU.64 R24, [R1+0x1140] ;  /* 0x0011400001187983 */ /* 0x000e9e0000300a00 */
[----:B------:R-:W-:-:S01]  /*fc20*/  NOP ;  /* 0x0000000000007918 */ /* 0x000fc20000000000 */
[----:B------:R0:W-:Y:S04]  /*fc30*/  STL.64 [R1+0x240], R16 ;  /* 0x0002401001007387 */ /* 0x0001e80000100a00 */
[----:B------:R-:W-:Y:S04]  /*fc40*/  STL.64 [R1+0x248], R18 ;  /* 0x0002481201007387 */ /* 0x000fe80000100a00 */
[----:B0-----:R-:W2:Y:S02]  /*fc50*/  LDL.LU.64 R16, [R1+0x1138] ;  /* 0x0011380001107983 */ /* 0x001ea40000300a00 */
[----:B--2---:R-:W-:-:S15]  /*fc60*/  HMMA.16816.F32 R24, R20, R16, R24 ;  /* 0x000000101418723c */ /* 0x004fde0000001818 */
[----:B------:R-:W-:-:S08]  /*fc70*/  NOP ;  /* 0x0000000000007918 */ /* 0x000fd00000000000 */
[----:B------:R-:W-:Y:S04]  /*fc80*/  STL.64 [R1+0x230], R24 ;  /* 0x0002301801007387 */ /* 0x000fe80000100a00 */
[----:B------:R0:W-:Y:S04]  /*fc90*/  STL.64 [R1+0x238], R26 ;  /* 0x0002381a01007387 */ /* 0x0001e80000100a00 */
[----:B0-----:R-:W2:Y:S04]  /*fca0*/  LDL.LU.64 R26, [R1+0x1130] ;  /* 0x00113000011a7983 */ /* 0x001ea80000300a00 */
[----:B------:R-:W2:Y:S01]  /*fcb0*/  LDL.LU.64 R24, [R1+0x1128] ;  /* 0x0011280001187983 */ /* 0x000ea20000300a00 */
[----:B------:R-:W-:-:S02]  /*fcc0*/  IMAD.MOV.U32 R12, RZ, RZ, R2 ;  /* 0x000000ffff0c7224 */ /* 0x000fc400078e0002 */
[----:B------:R-:W-:Y:S01]  /*fcd0*/  IMAD.MOV.U32 R13, RZ, RZ, R0 ;  /* 0x000000ffff0d7224 */ /* 0x000fe200078e0000 */
[----:B------:R0:W-:Y:S04]  /*fce0*/  STL.64 [R1+0x10c8], R16 ;  /* 0x0010c81001007387 */ /* 0x0001e80000100a00 */
[----:B0-----:R-:W4:Y:S04]  /*fcf0*/  LDL.LU.64 R16, [R1+0x470] ;  /* 0x0004700001107983 */ /* 0x001f280000300a00 */
[----:B------:R-:W4:Y:S01]  /*fd00*/  LDL.LU.64 R18, [R1+0x478] ;  /* 0x0004780001127983 */ /* 0x000f220000300a00 */
[----:B--2---:R-:W-:-:S15]  /*fd10*/  HMMA.16816.F32 R24, R20, R12, R24 ;  /* 0x0000000c1418723c */ /* 0x004fde0000001818 */
[----:B------:R-:W-:-:S08]  /*fd20*/  NOP ;  /* 0x0000000000007918 */ /* 0x000fd00000000000 */
[----:B------:R0:W-:Y:S04]  /*fd30*/  STL.64 [R1+0x220], R24 ;  /* 0x0002201801007387 */ /* 0x0001e80000100a00 */
[----:B------:R-:W-:Y:S04]  /*fd40*/  STL.64 [R1+0x228], R26 ;  /* 0x0002281a01007387 */ /* 0x000fe80000100a00 */
[----:B0-----:R-:W3:Y:S04]  /*fd50*/  LDL.LU.64 R24, [R1+0x1120] ;  /* 0x0011200001187983 */ /* 0x001ee80000300a00 */
[----:B------:R0:W-:Y:S04]  /*fd60*/  STL.64 [R1+0x10c0], R12 ;  /* 0x0010c00c01007387 */ /* 0x0001e80000100a00 */
[----:B0-----:R-:W2:Y:S04]  /*fd70*/  LDL.LU.64 R12, [R1+0x1e0] ;  /* 0x0001e000010c7983 */ /* 0x001ea80000300a00 */
[----:B------:R-:W2:Y:S01]  /*fd80*/  LDL.LU.64 R14, [R1+0x1e8] ;  /* 0x0001e800010e7983 */ /* 0x000ea20000300a00 */
[----:B---3--:R-:W-:Y:S03]  /*fd90*/  HMMA.16816.F32 R24, R20, R24, R8 ;  /* 0x000000181418723c */ /* 0x008fe60000001808 */
[----:B------:R-:W3:Y:S04]  /*fda0*/  LDL.LU.64 R10, [R1+0x1118] ;  /* 0x00111800010a7983 */ /* 0x000ee80000300a00 */
[----:B------:R-:W3:-:S15]  /*fdb0*/  LDL.LU.64 R8, [R1+0x1110] ;  /* 0x0011100001087983 */ /* 0x000ede0000300a00 */
[----:B------:R-:W-:-:S01]  /*fdc0*/  NOP ;  /* 0x0000000000007918 */ /* 0x000fc20000000000 */
[----:B------:R0:W-:Y:S04]  /*fdd0*/  STL.64 [R1+0x210], R24 ;  /* 0x0002101801007387 */ /* 0x0001e80000100a00 */
[----:B------:R3:W-:Y:S04]  /*fde0*/  STL.64 [R1+0x218], R26 ;  /* 0x0002181a01007387 */ /* 0x0007e80000100a00 */
[----:B0-----:R-:W3:Y:S02]  /*fdf0*/  LDL.LU.64 R24, [R1+0x1108] ;  /* 0x0011080001187983 */ /* 0x001ee40000300a00 */
[----:B---3--:R-:W-:Y:S02]  /*fe00*/  HMMA.16816.F32 R24, R20, R24, R8 ;  /* 0x000000181418723c */ /* 0x008fe40000001808 */
[----:B------:R-:W3:Y:S04]  /*fe10*/  LDL.LU.64 R10, [R1+0x1100] ;  /* 0x00110000010a7983 */ /* 0x000ee80000300a00 */
[----:B------:R-:W3:-:S15]  /*fe20*/  LDL.LU.64 R8, [R1+0x10f8] ;  /* 0x0010f80001087983 */ /* 0x000ede0000300a00 */
[----:B------:R-:W-:-:S02]  /*fe30*/  NOP ;  /* 0x0000000000007918 */ /* 0x000fc40000000000 */
[----:B------:R0:W-:Y:S04]  /*fe40*/  STL.64 [R1+0x200], R24 ;  /* 0x0002001801007387 */ /* 0x0001e80000100a00 */
[----:B------:R3:W-:Y:S04]  /*fe50*/  STL.64 [R1+0x208], R26 ;  /* 0x0002081a01007387 */ /* 0x0007e80000100a00 */
[----:B0-----:R-:W3:Y:S02]  /*fe60*/  LDL.LU.64 R24, [R1+0x10f0] ;  /* 0x0010f00001187983 */ /* 0x001ee40000300a00 */
[----:B---3--:R-:W-:Y:S02]  /*fe70*/  HMMA.16816.F32 R24, R20, R24, R8 ;  /* 0x000000181418723c */ /* 0x008fe40000001808 */
[----:B------:R-:W3:Y:S04]  /*fe80*/  LDL.LU.64 R10, [R1+0x10e8] ;  /* 0x0010e800010a7983 */ /* 0x000ee80000300a00 */
[----:B------:R-:W2:-:S15]  /*fe90*/  LDL.LU.64 R8, [R1+0x10e0] ;  /* 0x0010e00001087983 */ /* 0x000e9e0000300a00 */
[----:B------:R-:W-:-:S02]  /*fea0*/  NOP ;  /* 0x0000000000007918 */ /* 0x000fc40000000000 */
[----:B------:R-:W-:Y:S04]  /*feb0*/  STL.64 [R1+0x1f0], R24 ;  /* 0x0001f01801007387 */ /* 0x000fe80000100a00 */
[----:B------:R0:W-:Y:S04]  /*fec0*/  STL.64 [R1+0x1f8], R26 ;  /* 0x0001f81a01007387 */ /* 0x0001e80000100a00 */
[----:B0-----:R-:W4:Y:S04]  /*fed0*/  LDL.LU.64 R26, [R1+0x10d8] ;  /* 0x0010d800011a7983 */ /* 0x001f280000300a00 */
[----:B------:R-:W4:Y:S01]  /*fee0*/  LDL.LU.64 R24, [R1+0x10d0] ;  /* 0x0010d00001187983 */ /* 0x000f220000300a00 */
[----:B--2---:R-:W-:Y:S03]  /*fef0*/  HMMA.16816.F32 R12, R20, R8, R12 ;  /* 0x00000008140c723c */ /* 0x004fe6000000180c */
[----:B---3--:R-:W-:Y:S04]  /*ff00*/  STL.64 [R1+0x1088], R10 ;  /* 0x0010880a01007387 */ /* 0x008fe80000100a00 */
[----:B------:R0:W-:-:S15]  /*ff10*/  STL.64 [R1+0x1080], R8 ;  /* 0x0010800801007387 */ /* 0x0001de0000100a00 */
[----:B------:R-:W-:-:S01]  /*ff20*/  NOP ;  /* 0x0000000000007918 */ /* 0x000fc20000000000 */
[----:B------:R-:W-:Y:S04]  /*ff30*/  STL.64 [R1+0x1e0], R12 ;  /* 0x0001e00c01007387 */ /* 0x000fe80000100a00 */
[----:B------:R4:W-:Y:S04]  /*ff40*/  STL.64 [R1+0x1e8], R14 ;  /* 0x0001e80e01007387 */ /* 0x0009e80000100a00 */
[----:B0-----:R-:W2:Y:S01]  /*ff50*/  LDL.LU.64 R8, [R1+0x60] ;  /* 0x0000600001087983 */ /* 0x001ea20000300a00 */
[----:B----4-:R-:W-:Y:S03]  /*ff60*/  HMMA.16816.F32 R12, R20, R4, R16 ;  /* 0x00000004140c723c */ /* 0x010fe60000001810 */
[----:B------:R-:W2:Y:S04]  /*ff70*/  LDL.LU.64 R16, [R1+0x1c0] ;  /* 0x0001c00001107983 */ /* 0x000ea80000300a00 */
[----:B------:R-:W2:-:S15]  /*ff80*/  LDL.LU.64 R18, [R1+0x1c8] ;  /* 0x0001c80001127983 */ /* 0x000e9e0000300a00 */
[----:B------:R-:W-:-:S01]  /*ff90*/  NOP ;  /* 0x0000000000007918 */ /* 0x000fc20000000000 */
[----:B------:R0:W-:Y:S04]  /*ffa0*/  STL.64 [R1+0x100], R12 ;  /* 0x0001000c01007387 */ /* 0x0001e80000100a00 */
[----:B------:R1:W-:Y:S04]  /*ffb0*/  STL.64 [R1+0x108], R14 ;  /* 0x0001080e01007387 */ /* 0x0003e80000100a00 */
[----:B0-----:R-:W3:Y:S04]  /*ffc0*/  LDL.LU.64 R12, [R1+0x1b0] ;  /* 0x0001b000010c7983 */ /* 0x001ee80000300a00 */
[----:B-1----:R-:W3:Y:S04]  /*ffd0*/  LDL.LU.64 R14, [R1+0x1b8] ;  /* 0x0001b800010e7983 */ /* 0x002ee80000300a00 */
[----:B------:R-:W-:Y:S04]  /*ffe0*/  STL.64 [R1+0x1098], R6 ;  /* 0x0010980601007387 */ /* 0x000fe80000100a00 */
[----:B------:R0:W-:Y:S04]  /*fff0*/  STL.64 [R1+0x1090], R4 ;  /* 0x0010900401007387 */ /* 0x0001e80000100a00 */
[----:B0-----:R-:W4:Y:S04]  /*10000*/  LDL.LU.64 R4, [R1+0x20] ;  /* 0x0000200001047983 */ /* 0x001f280000300a00 */
[----:B----4-:R0:W-:Y:S04]  /*10010*/  STL.64 [R1+0x10a8], R4 ;  /* 0x0010a80401007387 */ /* 0x0101e80000100a00 */
[----:B0-----:R-:W4:Y:S04]  /*10020*/  LDL.LU.64 R4, [R1+0x4c0] ;  /* 0x0004c00001047983 */ /* 0x001f280000300a00 */
[----:B------:R-:W3:Y:S01]  /*10030*/  LDL.LU.64 R6, [R1+0x4c8] ;  /* 0x0004c80001067983 */ /* 0x000ee20000300a00 */
[----:B--2---:R-:W-:Y:S03]  /*10040*/  HMMA.16816.F32 R16, R24, R8, R16 ;  /* 0x000000081810723c */ /* 0x004fe60000001810 */
[----:B---3--:R-:W-:Y:S04]  /*10050*/  STL.64 [R1+0x10b8], R6 ;  /* 0x0010b80601007387 */ /* 0x008fe80000100a00 */
[----:B----4-:R0:W-:Y:S04]  /*10060*/  STL.64 [R1+0x10b0], R4 ;  /* 0x0010b00401007387 */ /* 0x0101e80000100a00 */
[----:B0-----:R-:W2:Y:S04]  /*10070*/  LDL.LU.64 R4, [R1+0x1a0] ;  /* 0x0001a00001047983 */ /* 0x001ea80000300a00 */
[----:B------:R-:W2:Y:S04]  /*10080*/  LDL.LU.64 R6, [R1+0x1a8] ;  /* 0x0001a80001067983 */ /* 0x000ea80000300a00 */
[----:B------:R-:W3:Y:S04]  /*10090*/  LDL.LU.64 R20, [R1+0x10] ;  /* 0x0000100001147983 */ /* 0x000ee80000300a00 */
[----:B---3--:R0:W-:Y:S04]  /*100a0*/  STL.64 [R1+0x10a0], R20 ;  /* 0x0010a01401007387 */ /* 0x0081e80000100a00 */
[----:B0-----:R-:W3:Y:S04]  /*100b0*/  LDL.LU.64 R20, [R1+0x4b0] ;  /* 0x0004b00001147983 */ /* 0x001ee80000300a00 */
[----:B------:R-:W3:Y:S04]  /*100c0*/  LDL.LU.64 R22, [R1+0x4b8] ;  /* 0x0004b80001167983 */ /* 0x000ee80000300a00 */
[----:B------:R0:W-:Y:S04]  /*100d0*/  STL.64 [R1+0x1c0], R16 ;  /* 0x0001c01001007387 */ /* 0x0001e80000100a00 */
[----:B------:R-:W-:Y:S04]  /*100e0*/  STL.64 [R1+0x1c8], R18 ;  /* 0x0001c81201007387 */ /* 0x000fe80000100a00 */
[----:B0-----:R-:W4:Y:S01]  /*100f0*/  LDL.LU.64 R16, [R1+0x10c8] ;  /* 0x0010c80001107983 */ /* 0x001f220000300a00 */
[----:B------:R-:W-:-:S02]  /*10100*/  IMAD.MOV.U32 R2, RZ, RZ, R8 ;  /* 0x000000ffff027224 */ /* 0x000fc400078e0008 */
[----:B------:R-:W-:Y:S02]  /*10110*/  IMAD.MOV.U32 R0, RZ, RZ, R9 ;  /* 0x000000ffff007224 */ /* 0x000fe400078e0009 */
[----:B------:R-:W3:Y:S04]  /*10120*/  LDL.LU.64 R8, [R1+0x4a0] ;  /* 0x0004a00001087983 */ /* 0x000ee80000300a00 */
[----:B------:R-:W3:Y:S01]  /*10130*/  LDL.LU.64 R10, [R1+0x4a8] ;  /* 0x0004a800010a7983 */ /* 0x000ee20000300a00 */
[----:B----4-:R-:W-:-:S15]  /*10140*/  HMMA.16816.F32 R12, R24, R16, R12 ;  /* 0x00000010180c723c */ /* 0x010fde000000180c */
[----:B------:R-:W-:-:S08]  /*10150*/  NOP ;  /* 0x0000000000007918 */ /* 0x000fd00000000000 */
[----:B------:R0:W-:Y:S04]  /*10160*/  STL.64 [R1+0x1b0], R12 ;  /* 0x0001b00c01007387 */ /* 0x0001e80000100a00 */
[----:B------:R1:W-:Y:S04]  /*10170*/  STL.64 [R1+0x1b8], R14 ;  /* 0x0001b80e01007387 */ /* 0x0003e80000100a00 */
[----:B0-----:R-:W2:Y:S01]  /*10180*/  LDL.LU.64 R12, [R1+0x10c0] ;  /* 0x0010c000010c7983 */ /* 0x001ea20000300a00 */
[----:B------:R-:W-:Y:S02]  /*10190*/  IMAD.MOV.U32 R3, RZ, RZ, R17 ;  /* 0x000000ffff037224 */ /* 0x000fe400078e0011 */
[----:B-1----:R-:W-:-:S02]  /*101a0*/  IMAD.MOV.U32 R14, RZ, RZ, R16 ;  /* 0x000000ffff0e7224 */ /* 0x002fc400078e0010 */
[----:B------:R-:W4:Y:S04]  /*101b0*/  LDL.LU.64 R16, [R1+0x490] ;  /* 0x0004900001107983 */ /* 0x000f280000300a00 */
[----:B------:R-:W4:Y:S01]  /*101c0*/  LDL.LU.64 R18, [R1+0x498] ;  /* 0x0004980001127983 */ /* 0x000f220000300a00 */
[----:B--2---:R-:W-:-:S15]  /*101d0*/  HMMA.16816.F32 R4, R24, R12, R4 ;  /* 0x0000000c1804723c */ /* 0x004fde0000001804 */
[----:B------:R-:W-:-:S08]  /*101e0*/  NOP ;  /* 0x0000000000007918 */ /* 0x000fd00000000000 */
[----:B------:R-:W-:Y:S04]  /*101f0*/  STL.64 [R1+0x1a0], R4 ;  /* 0x0001a00401007387 */ /* 0x000fe80000100a00 */
[----:B------:R0:W-:Y:S04]  /*10200*/  STL.64 [R1+0x1a8], R6 ;  /* 0x0001a80601007387 */ /* 0x0001e80000100a00 */
[----:B0-----:R-:W2:Y:S04]  /*10210*/  LDL.LU.64 R6, [R1+0x10b8] ;  /* 0x0010b80001067983 */ /* 0x001ea80000300a00 */
[----:B------:R-:W2:Y:S04]  /*10220*/  LDL.LU.64 R4, [R1+0x10b0] ;  /* 0x0010b00001047983 */ /* 0x000ea80000300a00 */
[----:B------:R0:W-:Y:S02]  /*10230*/  STL.64 [R1+0x1038], R12 ;  /* 0x0010380c01007387 */ /* 0x0001e40000100a00 */
[----:B0-----:R-:W-:-:S02]  /*10240*/  IMAD.MOV.U32 R12, RZ, RZ, R14 ;  /* 0x000000ffff0c7224 */ /* 0x001fc400078e000e */
[----:B------:R-:W-:-:S05]  /*10250*/  IMAD.MOV.U32 R13, RZ, RZ, R3 ;  /* 0x000000ffff0d7224 */ /* 0x000fca00078e0003 */
[----:B------:R0:W-:Y:S04]  /*10260*/  STL.64 [R1+0x1050], R12 ;  /* 0x0010500c01007387 */ /* 0x0001e80000100a00 */
[----:B0-----:R-:W2:Y:S02]  /*10270*/  LDL.LU.64 R12, [R1+0x30] ;  /* 0x00003000010c7983 */ /* 0x001ea40000300a00 */
[----:B--2---:R-:W-:-:S15]  /*10280*/  HMMA.16816.F32 R4, R24, R12, R4 ;  /* 0x0000000c1804723c */ /* 0x004fde0000001804 */
[----:B------:R-:W-:-:S08]  /*10290*/  NOP ;  /* 0x0000000000007918 */ /* 0x000fd00000000000 */
[----:B------:R0:W-:Y:S04]  /*102a0*/  STL.64 [R1+0x190], R4 ;  /* 0x0001900401007387 */ /* 0x0001e80000100a00 */
[----:B------:R-:W-:Y:S04]  /*102b0*/  STL.64 [R1+0x198], R6 ;  /* 0x0001980601007387 */ /* 0x000fe80000100a00 */
[----:B0-----:R-:W3:Y:S02]  /*102c0*/  LDL.LU.64 R4, [R1+0x10a8] ;  /* 0x0010a80001047983 */ /* 0x001ee40000300a00 */
[----:B---3--:R-:W-:-:S15]  /*102d0*/  HMMA.16816.F32 R20, R24, R4, R20 ;  /* 0x000000041814723c */ /* 0x008fde0000001814 */
[----:B------:R-:W-:-:S08]  /*102e0*/  NOP ;  /* 0x0000000000007918 */ /* 0x000fd00000000000 */
[----:B------:R0:W-:Y:S04]  /*102f0*/  STL.64 [R1+0x180], R20 ;  /* 0x0001801401007387 */ /* 0x0001e80000100a00 */
[----:B------:R-:W-:Y:S04]  /*10300*/  STL.64 [R1+0x188], R22 ;  /* 0x0001881601007387 */ /* 0x000fe80000100a00 */
[----:B0-----:R-:W2:Y:S01]  /*10310*/  LDL.LU.64 R20, [R1+0x10a0] ;  /* 0x0010a00001147983 */ /* 0x001ea20000300a00 */
[----:B------:R-:W-:Y:S01]  /*10320*/  IMAD.MOV.U32 R28, RZ, RZ, R12 ;  /* 0x000000ffff1c7224 */ /* 0x000fe200078e000c */
[----:B------:R-:W-:Y:S01]  /*10330*/  MOV R3, R13 ;  /* 0x0000000d00037202 */ /* 0x000fe20000000f00 */
[----:B------:R-:W-:Y:S01]  /*10340*/  IMAD.MOV.U32 R12, RZ, RZ, R2 ;  /* 0x000000ffff0c7224 */ /* 0x000fe200078e0002 */
[----:B------:R-:W3:Y:S01]  /*10350*/  LDL.LU.64 R6, [R1+0x1098] ;  /* 0x0010980001067983 */ /* 0x000ee20000300a00 */
[----:B------:R-:W-:-:S02]  /*10360*/  IMAD.MOV.U32 R13, RZ, RZ, R0 ;  /* 0x000000ffff0d7224 */ /* 0x000fc400078e0000 */
[----:B------:R-:W-:Y:S02]  /*10370*/  IMAD.MOV.U32 R2, RZ, RZ, R4 ;  /* 0x000000ffff027224 */ /* 0x000fe400078e0004 */
[----:B------:R-:W-:Y:S02]  /*10380*/  IMAD.MOV.U32 R0, RZ, RZ, R5 ;  /* 0x000000ffff007224 */ /* 0x000fe400078e0005 */
[----:B------:R-:W3:Y:S01]  /*10390*/  LDL.LU.64 R4, [R1+0x1090] ;  /* 0x0010900001047983 */ /* 0x000ee20000300a00 */
[----:B--2---:R-:W-:-:S15]  /*103a0*/  HMMA.16816.F32 R8, R24, R20, R8 ;  /* 0x000000141808723c */ /* 0x004fde0000001808 */
[----:B------:R-:W-:-:S08]  /*103b0*/  NOP ;  /* 0x0000000000007918 */ /* 0x000fd00000000000 */
[----:B------:R-:W-:Y:S04]  /*103c0*/  STL.64 [R1+0x170], R8 ;  /* 0x0001700801007387 */ /* 0x000fe80000100a00 */
[----:B------:R0:W-:Y:S04]  /*103d0*/  STL.64 [R1+0x178], R10 ;  /* 0x0001780a01007387 */ /* 0x0001e80000100a00 */
[----:B0-----:R-:W2:Y:S04]  /*103e0*/  LDL.LU.64 R10, [R1+0x1088] ;  /* 0x00108800010a7983 */ /* 0x001ea80000300a00 */
[----:B------:R-:W4:Y:S01]  /*103f0*/  LDL.LU.64 R8, [R1+0x1080] ;  /* 0x0010800001087983 */ /* 0x000f220000300a00 */
[----:B------:R-:W-:-:S02]  /*10400*/  IMAD.MOV.U32 R15, RZ, RZ, R20 ;  /* 0x000000ffff0f7224 */ /* 0x000fc400078e0014 */
[----:B------:R-:W-:Y:S02]  /*10410*/  IMAD.MOV.U32 R14, RZ, RZ, R21 ;  /* 0x000000ffff0e7224 */ /* 0x000fe400078e0015 */
[----:B----4-:R-:W-:Y:S01]  /*10420*/  HMMA.16816.F32 R20, R24, R8, R16 ;  /* 0x000000081814723c */ /* 0x010fe20000001810 */
[----:B------:R-:W3:Y:S04]  /*10430*/  LDL.LU.64 R16, [R1+0x460] ;  /* 0x0004600001107983 */ /* 0x000ee80000300a00 */
[----:B------:R-:W3:-:S15]  /*10440*/  LDL.LU.64 R18, [R1+0x468] ;  /* 0x0004680001127983 */ /* 0x000ede0000300a00 */
[----:B------:R-:W-:-:S03]  /*10450*/  NOP ;  /* 0x0000000000007918 */ /* 0x000fc60000000000 */
[----:B------:R0:W-:Y:S04]  /*10460*/  STL.64 [R1+0x160], R20 ;  /* 0x0001601401007387 */ /* 0x0001e80000100a00 */
[----:B------:R1:W-:Y:S04]  /*10470*/  STL.64 [R1+0x168], R22 ;  /* 0x0001681601007387 */ /* 0x0003e80000100a00 */
[----:B0-----:R-:W4:Y:S04]  /*10480*/  LDL.LU.64 R20, [R1+0x530] ;  /* 0x0005300001147983 */ /* 0x001f280000300a00 */
[----:B-1----:R-:W2:Y:S04]  /*10490*/  LDL.LU.64 R22, [R1+0x538] ;  /* 0x0005380001167983 */ /* 0x002ea80000300a00 */
[----:B--2---:R-:W-:Y:S04]  /*104a0*/  STL.64 [R1+0x1048], R22 ;  /* 0x0010481601007387 */ /* 0x004fe80000100a00 */
[----:B----4-:R0:W-:Y:S04]  /*104b0*/  STL.64 [R1+0x1040], R20 ;  /* 0x0010401401007387 */ /* 0x0101e80000100a00 */
[----:B0-----:R-:W2:Y:S04]  /*104c0*/  LDL.LU.64 R20, [R1+0x550] ;  /* 0x0005500001147983 */ /* 0x001ea80000300a00 */
[----:B------:R-:W4:Y:S04]  /*104d0*/  LDL.LU.64 R22, [R1+0x558] ;  /* 0x0005580001167983 */ /* 0x000f280000300a00 */
[----:B----4-:R-:W-:Y:S04]  /*104e0*/  STL.64 [R1+0x1060], R22 ;  /* 0x0010601601007387 */ /* 0x010fe80000100a00 */
[----:B--2---:R0:W-:Y:S04]  /*104f0*/  STL.64 [R1+0x1058], R20 ;  /* 0x0010581401007387 */ /* 0x0041e80000100a00 */
[----:B0-----:R-:W2:Y:S04]  /*10500*/  LDL.LU.64 R20, [R1+0x570] ;  /* 0x0005700001147983 */ /* 0x001ea80000300a00 */
[----:B------:R-:W2:Y:S04]  /*10510*/  LDL.LU.64 R22, [R1+0x578] ;  /* 0x0005780001167983 */ /* 0x000ea80000300a00 */
[----:B------:R-:W-:Y:S04]  /*10520*/  STL.64 [R1+0x1000], R10 ;  /* 0x0010000a01007387 */ /* 0x000fe80000100a00 */
[----:B------:R0:W-:Y:S04]  /*10530*/  STL.64 [R1+0xff8], R8 ;  /* 0x000ff80801007387 */ /* 0x0001e80000100a00 */
[----:B0-----:R-:W4:Y:S04]  /*10540*/  LDL.LU.64 R8, [R1+0x4e0] ;  /* 0x0004e00001087983 */ /* 0x001f280000300a00 */
[----:B------:R-:W3:Y:S04]  /*10550*/  LDL.LU.64 R10, [R1+0x4e8] ;  /* 0x0004e800010a7983 */ /* 0x000ee80000300a00 */
[----:B---3--:R-:W-:Y:S04]  /*10560*/  STL.64 [R1+0x1010], R10 ;  /* 0x0010100a01007387 */ /* 0x008fe80000100a00 */
[----:B----4-:R0:W-:Y:S04]  /*10570*/  STL.64 [R1+0x1008], R8 ;  /* 0x0010080801007387 */ /* 0x0101e80000100a00 */
[----:B0-----:R-:W3:Y:S04]  /*10580*/  LDL.LU.64 R8, [R1+0x4f0] ;  /* 0x0004f00001087983 */ /* 0x001ee80000300a00 */
[----:B------:R-:W4:Y:S01]  /*10590*/  LDL.LU.64 R10, [R1+0x4f8] ;  /* 0x0004f800010a7983 */ /* 0x000f220000300a00 */
[----:B------:R-:W-:Y:S03]  /*105a0*/  HMMA.16816.F32 R24, R24, R4, R16 ;  /* 0x000000041818723c */ /* 0x000fe60000001810 */
[----:B----4-:R-:W-:Y:S04]  /*105b0*/  STL.64 [R1+0x1020], R10 ;  /* 0x0010200a01007387 */ /* 0x010fe80000100a00 */
[----:B---3--:R0:W-:Y:S02]  /*105c0*/  STL.64 [R1+0x1018], R8 ;  /* 0x0010180801007387 */ /* 0x0081e40000100a00 */
[----:B0-----:R-:W-:-:S02]  /*105d0*/  IMAD.MOV.U32 R8, RZ, RZ, R28 ;  /* 0x000000ffff087224 */ /* 0x001fc400078e001c */
[----:B------:R-:W3:Y:S01]  /*105e0*/  LDL.LU R28, [R1+0x107c] ;  /* 0x00107c00011c7983 */ /* 0x000ee20000300800 */
[----:B------:R-:W-:-:S03]  /*105f0*/  IMAD.MOV.U32 R9, RZ, RZ, R3 ;  /* 0x000000ffff097224 */ /* 0x000fc600078e0003 */
[----:B------:R-:W4:Y:S04]  /*10600*/  LDL.LU R3, [R1+0x1078] ;  /* 0x0010780001037983 */ /* 0x000f280000300800 */
[----:B------:R-:W2:Y:S04]  /*10610*/  LDL.LU.64 R18, [R1+0x1070] ;  /* 0x0010700001127983 */ /* 0x000ea80000300a00 */
[----:B------:R-:W2:Y:S04]  /*10620*/  LDL.LU.64 R16, [R1+0x1068] ;  /* 0x0010680001107983 */ /* 0x000ea80000300a00 */
[----:B------:R-:W-:Y:S04]  /*10630*/  STL.64 [R1+0x1030], R6 ;  /* 0x0010300601007387 */ /* 0x000fe80000100a00 */
[----:B------:R-:W-:Y:S04]  /*10640*/  STL.64 [R1+0x1028], R4 ;  /* 0x0010280401007387 */ /* 0x000fe80000100a00 */
[----:B------:R0:W-:Y:S02]  /*10650*/  STL.64 [R1+0xf0], R24 ;  /* 0x0000f01801007387 */ /* 0x0001e40000100a00 */
[----:B0-----:R-:W-:-:S02]  /*10660*/  IMAD.MOV.U32 R24, RZ, RZ, R15 ;  /* 0x000000ffff187224 */ /* 0x001fc400078e000f */
[----:B------:R-:W-:Y:S01]  /*10670*/  IMAD.MOV.U32 R25, RZ, RZ, R14 ;  /* 0x000000ffff197224 */ /* 0x000fe200078e000e */
[----:B------:R-:W-:Y:S04]  /*10680*/  STL.64 [R1+0xf8], R26 ;  /* 0x0000f81a01007387 */ /* 0x000fe80000100a00 */
[----:B------:R-:W3:Y:S04]  /*10690*/  LDL.LU.64 R4, [R1+0x500] ;  /* 0x0005000001047983 */ /* 0x000ee80000300a00 */
[----:B------:R-:W3:Y:S01]  /*106a0*/  LDL.LU.64 R6, [R1+0x508] ;  /* 0x0005080001067983 */ /* 0x000ee20000300a00 */
        /* <DEDUP_REMOVED lines=13> */
[----:B0-----:R-:W2:Y:S01]  /*10780*/  LDL.LU.64 R12, [R1+0x1038] ;  /* 0x00103800010c7983 */ /* 0x001ea20000300a00 */
[C---:B---3--:R-:W-:Y:S06]  /*10790*/  HMMA.16816.F32 R8, R16.reuse, R8, R4 ;  /* 0x000000081008723c */ /* 0x048fec0000001804 */
[----:B--2---:R-:W-:Y:S01]  /*107a0*/  HMMA.16816.F32 R12, R16, R12, R20 ;  /* 0x0000000c100c723c */ /* 0x004fe20000001814 */
[----:B----4-:R-:W-:-:S15]  /*107b0*/  LDSM.16.MT88.4 R20, [R3+0x1000] ;  /* 0x001000000314783b */ /* 0x010fde0000004200 */
[----:B------:R-:W-:-:S07]  /*107c0*/  NOP ;  /* 0x0000000000007918 */ /* 0x000fce0000000000 */
[----:B------:R-:W-:Y:S04]  /*107d0*/  STL.64 [R1+0xc0], R12 ;  /* 0x0000c00c01007387 */ /* 0x000fe80000100a00 */
[----:B------:R-:W-:Y:S04]  /*107e0*/  STL.64 [R1+0xc8], R14 ;  /* 0x0000c80e01007387 */ /* 0x000fe80000100a00 */
[----:B------:R-:W0:Y:S04]  /*107f0*/  LDSM.16.MT88.4 R12, [R3+0x1080] ;  /* 0x00108000030c783b */ /* 0x000e280000004200 */
[----:B0-----:R-:W-:Y:S04]  /*10800*/  STL.64 [R1+0xf88], R14 ;  /* 0x000f880e01007387 */ /* 0x001fe80000100a00 */
[----:B------:R-:W-:Y:S04]  /*10810*/  STL.64 [R1+0xf80], R12 ;  /* 0x000f800c01007387 */ /* 0x000fe80000100a00 */
[----:B------:R-:W2:Y:S04]  /*10820*/  LDL.LU.64 R6, [R1+0x1030] ;  /* 0x0010300001067983 */ /* 0x000ea80000300a00 */
[----:B------:R-:W3:Y:S04]  /*10830*/  LDL.LU.64 R4, [R1+0x1028] ;  /* 0x0010280001047983 */ /* 0x000ee80000300a00 */
[----:B------:R-:W-:Y:S04]  /*10840*/  STL.64 [R1+0xb0], R8 ;  /* 0x0000b00801007387 */ /* 0x000fe80000100a00 */
[----:B------:R0:W-:Y:S04]  /*10850*/  STL.64 [R1+0xb8], R10 ;  /* 0x0000b80a01007387 */ /* 0x0001e80000100a00 */
[----:B0-----:R-:W4:Y:S04]  /*10860*/  LDL.LU.64 R10, [R1+0x1020] ;  /* 0x00102000010a7983 */ /* 0x001f280000300a00 */
[----:B------:R-:W4:Y:S01]  /*10870*/  LDL.LU.64 R8, [R1+0x1018] ;  /* 0x0010180001087983 */ /* 0x000f220000300a00 */
[----:B------:R-:W-:-:S02]  /*10880*/  IMAD.MOV.U32 R12, RZ, RZ, R2 ;  /* 0x000000ffff0c7224 */ /* 0x000fc400078e0002 */
[----:B------:R-:W-:-:S07]  /*10890*/  IMAD.MOV.U32 R13, RZ, RZ, R0 ;  /* 0x000000ffff0d7224 */ /* 0x000fce00078e0000 */
[----:B----4-:R-:W-:Y:S01]  /*108a0*/  HMMA.16816.F32 R12, R16, R12, R8 ;  /* 0x0000000c100c723c */ /* 0x010fe20000001808 */
[----:B------:R-:W4:Y:S04]  /*108b0*/  LDL.LU.64 R10, [R1+0x1010] ;  /* 0x00101000010a7983 */ /* 0x000f280000300a00 */
[----:B------:R-:W4:-:S15]  /*108c0*/  LDL.LU.64 R8, [R1+0x1008] ;  /* 0x0010080001087983 */ /* 0x000f1e0000300a00 */
[----:B------:R-:W-:-:S03]  /*108d0*/  NOP ;  /* 0x0000000000007918 */ /* 0x000fc60000000000 */
[----:B------:R0:W-:Y:S04]  /*108e0*/  STL.64 [R1+0xa0], R12 ;  /* 0x0000a00c01007387 */ /* 0x0001e80000100a00 */
[----:B------:R1:W-:Y:S04]  /*108f0*/  STL.64 [R1+0xa8], R14 ;  /* 0x0000a80e01007387 */ /* 0x0003e80000100a00 */
[----:B0-----:R-:W3:Y:S04]  /*10900*/  LDL.LU.64 R12, [R1+0x4d0] ;  /* 0x0004d000010c7983 */ /* 0x001ee80000300a00 */
[----:B-1----:R-:W3:Y:S01]  /*10910*/  LDL.LU.64 R14, [R1+0x4d8] ;  /* 0x0004d800010e7983 */ /* 0x002ee20000300a00 */
[----:B----4-:R-:W-:Y:S03]  /*10920*/  HMMA.16816.F32 R24, R16, R24, R8 ;  /* 0x000000181018723c */ /* 0x010fe60000001808 */
[----:B------:R-:W4:Y:S04]  /*10930*/  LDL.LU.64 R10, [R1+0x1000] ;  /* 0x00100000010a7983 */ /* 0x000f280000300a00 */
[----:B------:R-:W2:-:S15]  /*10940*/  LDL.LU.64 R8, [R1+0xff8] ;  /* 0x000ff80001087983 */ /* 0x000e9e0000300a00 */
[----:B------:R-:W-:-:S01]  /*10950*/  NOP ;  /* 0x0000000000007918 */ /* 0x000fc20000000000 */
[----:B------:R-:W-:Y:S01]  /*10960*/  STL [R1+0x90], R24 ;  /* 0x0000901801007387 */ /* 0x000fe20000100800 */
[----:B------:R-:W-:Y:S02]  /*10970*/  IMAD.MOV.U32 R3, RZ, RZ, R25 ;  /* 0x000000ffff037224 */ /* 0x000fe400078e0019 */
[----:B------:R-:W-:Y:S02]  /*10980*/  IMAD.MOV.U32 R2, RZ, RZ, R26 ;  /* 0x000000ffff027224 */ /* 0x000fe400078e001a */
[----:B------:R-:W-:Y:S02]  /*10990*/  IMAD.MOV.U32 R0, RZ, RZ, R27 ;  /* 0x000000ffff007224 */ /* 0x000fe400078e001b */
[----:B------:R-:W0:Y:S04]  /*109a0*/  LDSM.16.MT88.4 R24, [R29+0x1000] ;  /* 0x001000001d18783b */ /* 0x000e280000004200 */
[----:B------:R-:W-:Y:S04]  /*109b0*/  STL [R1+0xc14], R0 ;  /* 0x000c140001007387 */ /* 0x000fe80000100800 */
[----:B------:R-:W-:Y:S04]  /*109c0*/  STL [R1+0xc10], R2 ;  /* 0x000c100201007387 */ /* 0x000fe80000100800 */
[----:B------:R-:W-:Y:S04]  /*109d0*/  STL [R1+0xc0c], R3 ;  /* 0x000c0c0301007387 */ /* 0x000fe80000100800 */
[----:B0-----:R-:W-:Y:S04]  /*109e0*/  STL [R1+0xefc], R26 ;  /* 0x000efc1a01007387 */ /* 0x001fe80000100800 */
[----:B------:R-:W-:Y:S04]  /*109f0*/  STL [R1+0xef8], R27 ;  /* 0x000ef81b01007387 */ /* 0x000fe80000100800 */
[----:B------:R0:W-:Y:S04]  /*10a00*/  STL.64 [R1+0xf20], R24 ;  /* 0x000f201801007387 */ /* 0x0001e80000100a00 */
[----:B0-----:R-:W2:Y:S04]  /*10a10*/  LDL.LU.64 R24, [R1+0x520] ;  /* 0x0005200001187983 */ /* 0x001ea80000300a00 */
[----:B------:R-:W2:Y:S01]  /*10a20*/  LDL.LU.64 R26, [R1+0x528] ;  /* 0x00052800011a7983 */ /* 0x000ea20000300a00 */
[C---:B---3--:R-:W-:Y:S06]  /*10a30*/  HMMA.16816.F32 R12, R16.reuse, R4, R12 ;  /* 0x00000004100c723c */ /* 0x048fec000000180c */
[----:B--2---:R-:W-:-:S15]  /*10a40*/  HMMA.16816.F32 R24, R16, R8, R24 ;  /* 0x000000081018723c */ /* 0x004fde0000001818 */
[----:B------:R-:W-:-:S09]  /*10a50*/  NOP ;  /* 0x0000000000007918 */ /* 0x000fd20000000000 */
[----:B------:R-:W-:Y:S02]  /*10a60*/  IMAD.MOV.U32 R9, RZ, RZ, R26 ;  /* 0x000000ffff097224 */ /* 0x000fe400078e001a */
[----:B------:R-:W-:Y:S01]  /*10a70*/  IMAD.MOV.U32 R8, RZ, RZ, R27 ;  /* 0x000000ffff087224 */ /* 0x000fe200078e001b */
[----:B------:R-:W-:Y:S04]  /*10a80*/  STL.64 [R1+0x80], R24 ;  /* 0x0000801801007387 */ /* 0x000fe80000100a00 */
[----:B----4-:R0:W-:Y:S04]  /*10a90*/  STL.64 [R1+0xfa0], R10 ;  /* 0x000fa00a01007387 */ /* 0x0101e80000100a00 */
[----:B------:R-:W-:Y:S04]  /*10aa0*/  STL.64 [R1+0xf98], R8 ;  /* 0x000f980801007387 */ /* 0x000fe80000100a00 */
[----:B------:R1:W-:Y:S04]  /*10ab0*/  STL [R1+0x70], R12 ;  /* 0x0000700c01007387 */ /* 0x0003e80000100800 */
[----:B0-----:R-:W2:Y:S01]  /*10ac0*/  LDL.64 R10, [R1+0x58] ;  /* 0x00005800010a7983 */ /* 0x001ea20000100a00 */
[----:B------:R-:W-:-:S02]  /*10ad0*/  IMAD.MOV.U32 R0, RZ, RZ, R13 ;  /* 0x000000ffff007224 */ /* 0x000fc400078e000d */
[----:B------:R-:W-:Y:S02]  /*10ae0*/  IMAD.MOV.U32 R2, RZ, RZ, R14 ;  /* 0x000000ffff027224 */ /* 0x000fe400078e000e */
[----:B------:R-:W-:Y:S02]  /*10af0*/  IMAD.MOV.U32 R3, RZ, RZ, R15 ;  /* 0x000000ffff037224 */ /* 0x000fe400078e000f */
[----:B------:R-:W-:Y:S02]  /*10b00*/  IMAD.MOV.U32 R14, RZ, RZ, R6 ;  /* 0x000000ffff0e7224 */ /* 0x000fe400078e0006 */
[----:B------:R-:W-:Y:S01]  /*10b10*/  IMAD.MOV.U32 R15, RZ, RZ, R7 ;  /* 0x000000ffff0f7224 */ /* 0x000fe200078e0007 */
[----:B--2---:R-:W-:Y:S04]  /*10b20*/  STL.64 [R1+0xfd8], R10 ;  /* 0x000fd80a01007387 */ /* 0x004fe80000100a00 */
[----:B-1----:R-:W2:Y:S04]  /*10b30*/  LDL.LU R12, [R1+0x2f0] ;  /* 0x0002f000010c7983 */ /* 0x002ea80000300800 */
[----:B------:R-:W2:Y:S04]  /*10b40*/  LDL.LU R13, [R1+0x2f4] ;  /* 0x0002f400010d7983 */ /* 0x000ea80000300800 */
[----:B------:R-:W3:Y:S04]  /*10b50*/  LDL.LU R6, [R1+0xff4] ;  /* 0x000ff40001067983 */ /* 0x000ee80000300800 */
[----:B------:R-:W3:Y:S04]  /*10b60*/  LDL.LU R7, [R1+0xff0] ;  /* 0x000ff00001077983 */ /* 0x000ee80000300800 */
[----:B------:R-:W-:Y:S04]  /*10b70*/  STL.64 [R1+0xfe8], R14 ;  /* 0x000fe80e01007387 */ /* 0x000fe80000100a00 */
[----:B--2---:R0:W-:Y:S04]  /*10b80*/  STL.64 [R1+0xfe0], R12 ;  /* 0x000fe00c01007387 */ /* 0x0041e80000100a00 */
[----:B0-----:R-:W2:Y:S04]  /*10b90*/  LDL.LU R12, [R1+0x310] ;  /* 0x00031000010c7983 */ /* 0x001ea80000300800 */
[----:B------:R-:W2:Y:S04]  /*10ba0*/  LDL.LU R13, [R1+0x314] ;  /* 0x00031400010d7983 */ /* 0x000ea80000300800 */
[----:B------:R-:W2:Y:S04]  /*10bb0*/  LDL.LU R14, [R1+0x318] ;  /* 0x00031800010e7983 */ /* 0x000ea80000300800 */
[----:B------:R-:W2:Y:S04]  /*10bc0*/  LDL.LU R15, [R1+0x31c] ;  /* 0x00031c00010f7983 */ /* 0x000ea80000300800 */
[----:B------:R-:W2:Y:S04]  /*10bd0*/  LDL.64 R10, [R1+0x68] ;  /* 0x00006800010a7983 */ /* 0x000ea80000100a00 */
[----:B---3--:R0:W-:Y:S04]  /*10be0*/  STL.64 [R1+0xf90], R6 ;  /* 0x000f900601007387 */ /* 0x0081e80000100a00 */
[----:B------:R-:W3:Y:S04]  /*10bf0*/  LDL.LU R4, [R1+0x300] ;  /* 0x0003000001047983 */ /* 0x000ee80000300800 */
[----:B------:R-:W3:Y:S04]  /*10c00*/  LDL.LU R5, [R1+0x304] ;  /* 0x0003040001057983 */ /* 0x000ee80000300800 */
[----:B0-----:R-:W3:Y:S04]  /*10c10*/  LDL.LU R6, [R1+0x308] ;  /* 0x0003080001067983 */ /* 0x001ee80000300800 */
[----:B------:R-:W3:Y:S04]  /*10c20*/  LDL.LU R7, [R1+0x30c] ;  /* 0x00030c0001077983 */ /* 0x000ee80000300800 */
[----:B------:R-:W4:Y:S04]  /*10c30*/  LDL.LU R24, [R1] ;  /* 0x0000000001187983 */ /* 0x000f280000300800 */
[----:B------:R-:W4:Y:S04]  /*10c40*/  LDL.LU R25, [R1+0x4] ;  /* 0x0000040001197983 */ /* 0x000f280000300800 */
[----:B------:R-:W2:Y:S04]  /*10c50*/  LDL.LU R26, [R1+0x8] ;  /* 0x00000800011a7983 */ /* 0x000ea80000300800 */
[----:B------:R-:W2:Y:S04]  /*10c60*/  LDL.LU R27, [R1+0xc] ;  /* 0x00000c00011b7983 */ /* 0x000ea80000300800 */
[----:B--2---:R-:W-:Y:S04]  /*10c70*/  STL.64 [R1+0xf30], R26 ;  /* 0x000f301a01007387 */ /* 0x004fe80000100a00 */
[----:B----4-:R0:W-:Y:S04]  /*10c80*/  STL.64 [R1+0xf28], R24 ;  /* 0x000f281801007387 */ /* 0x0101e80000100a00 */
[----:B0-----:R-:W2:Y:S04]  /*10c90*/  LDL.LU R24, [R1+0x120] ;  /* 0x0001200001187983 */ /* 0x001ea80000300800 */
[----:B------:R-:W2:Y:S04]  /*10ca0*/  LDL.LU R25, [R1+0x124] ;  /* 0x0001240001197983 */ /* 0x000ea80000300800 */
[----:B------:R-:W4:Y:S04]  /*10cb0*/  LDL.LU R26, [R1+0x128] ;  /* 0x00012800011a7983 */ /* 0x000f280000300800 */
[----:B------:R-:W4:Y:S04]  /*10cc0*/  LDL.LU R27, [R1+0x12c] ;  /* 0x00012c00011b7983 */ /* 0x000f280000300800 */
[----:B----4-:R0:W-:Y:S04]  /*10cd0*/  STL.64 [R1+0xf40], R26 ;  /* 0x000f401a01007387 */ /* 0x0101e80000100a00 */
[----:B--2---:R-:W-:Y:S04]  /*10ce0*/  STL.64 [R1+0xf38], R24 ;  /* 0x000f381801007387 */ /* 0x004fe80000100a00 */
[----:B0-----:R-:W2:Y:S04]  /*10cf0*/  LDL.64 R26, [R1+0x48] ;  /* 0x00004800011a7983 */ /* 0x001ea80000100a00 */
[----:B------:R-:W4:Y:S04]  /*10d00*/  LDL.LU R16, [R1+0x260] ;  /* 0x0002600001107983 */ /* 0x000f280000300800 */
[----:B------:R-:W4:Y:S04]  /*10d10*/  LDL.LU R17, [R1+0x264] ;  /* 0x0002640001117983 */ /* 0x000f280000300800 */
[----:B------:R-:W3:Y:S04]  /*10d20*/  LDL.LU R18, [R1+0x268] ;  /* 0x0002680001127983 */ /* 0x000ee80000300800 */
[----:B------:R-:W3:Y:S01]  /*10d30*/  LDL.LU R19, [R1+0x26c] ;  /* 0x00026c0001137983 */ /* 0x000ee20000300800 */
[----:B------:R-:W-:Y:S03]  /*10d40*/  HMMA.16816.F32 R12, R20, R10, R12 ;  /* 0x0000000a140c723c */ /* 0x000fe6000000180c */
[----:B---3--:R0:W-:Y:S04]  /*10d50*/  STL.64 [R1+0xf18], R18 ;  /* 0x000f181201007387 */ /* 0x0081e80000100a00 */
[----:B----4-:R-:W-:Y:S04]  /*10d60*/  STL.64 [R1+0xf10], R16 ;  /* 0x000f101001007387 */ /* 0x010fe80000100a00 */
[----:B0-----:R-:W3:Y:S04]  /*10d70*/  LDL.64 R18, [R1+0x28] ;  /* 0x0000280001127983 */ /* 0x001ee80000100a00 */
[----:B---3--:R0:W-:Y:S04]  /*10d80*/  STL.64 [R1+0xfc0], R18 ;  /* 0x000fc01201007387 */ /* 0x0081e80000100a00 */
[----:B0-----:R-:W3:Y:S04]  /*10d90*/  LDL.64 R18, [R1+0x38] ;  /* 0x0000380001127983 */ /* 0x001ee80000100a00 */
[----:B------:R-:W-:Y:S04]  /*10da0*/  STL [R1+0xec8], R3 ;  /* 0x000ec80301007387 */ /* 0x000fe80000100800 */
[----:B------:R0:W-:Y:S04]  /*10db0*/  STL [R1+0xea0], R2 ;  /* 0x000ea00201007387 */ /* 0x0001e80000100800 */
[----:B------:R1:W-:Y:S04]  /*10dc0*/  STL [R1+0xe40], R0 ;  /* 0x000e400001007387 */ /* 0x0003e80000100800 */
[----:B------:R-:W-:Y:S01]  /*10dd0*/  STL.64 [R1+0x310], R12 ;  /* 0x0003100c01007387 */ /* 0x000fe20000100a00 */
[----:B0-----:R-:W-:-:S03]  /*10de0*/  IMAD.MOV.U32 R2, RZ, RZ, R10 ;  /* 0x000000ffff027224 */ /* 0x001fc600078e000a */
[----:B------:R0:W-:Y:S01]  /*10df0*/  STL.64 [R1+0x318], R14 ;  /* 0x0003180e01007387 */ /* 0x0001e20000100a00 */
[----:B-1----:R-:W-:-:S03]  /*10e00*/  IMAD.MOV.U32 R0, RZ, RZ, R11 ;  /* 0x000000ffff007224 */ /* 0x002fc600078e000b */
[----:B0-----:R-:W2:Y:S04]  /*10e10*/  LDL.LU.64 R14, [R1+0xfe8] ;  /* 0x000fe800010e7983 */ /* 0x001ea80000300a00 */
[----:B------:R-:W2:Y:S04]  /*10e20*/  LDL.LU.64 R12, [R1+0xfe0] ;  /* 0x000fe000010c7983 */ /* 0x000ea80000300a00 */
[----:B------:R-:W4:Y:S02]  /*10e30*/  LDL.LU.64 R10, [R1+0xfd8] ;  /* 0x000fd800010a7983 */ /* 0x000f240000300a00 */
[----:B----4-:R-:W-:Y:S06]  /*10e40*/  HMMA.16816.F32 R4, R20, R10, R4 ;  /* 0x0000000a1404723c */ /* 0x010fec0000001804 */
[----:B------:R-:W-:-:S02]  /*10e50*/  IMAD.MOV.U32 R16, RZ, RZ, R10 ;  /* 0x000000ffff107224 */ /* 0x000fc400078e000a */
[----:B------:R-:W-:Y:S02]  /*10e60*/  IMAD.MOV.U32 R3, RZ, RZ, R11 ;  /* 0x000000ffff037224 */ /* 0x000fe400078e000b */
[----:B--2---:R-:W-:-:S13]  /*10e70*/  HMMA.16816.F32 R8, R20, R26, R12 ;  /* 0x0000001a1408723c */ /* 0x004fda000000180c */
[----:B------:R0:W-:Y:S04]  /*10e80*/  STL.64 [R1+0x300], R4 ;  /* 0x0003000401007387 */ /* 0x0001e80000100a00 */
[----:B------:R1:W-:Y:S04]  /*10e90*/  STL.64 [R1+0x308], R6 ;  /* 0x0003080601007387 */ /* 0x0003e80000100a00 */
[----:B0-----:R-:W2:Y:S04]  /*10ea0*/  LDL.LU R4, [R1+0x2b0] ;  /* 0x0002b00001047983 */ /* 0x001ea80000300800 */
[----:B------:R-:W-:Y:S04]  /*10eb0*/  STL.64 [R1+0x2f0], R8 ;  /* 0x0002f00801007387 */ /* 0x000fe80000100a00 */
[----:B------:R0:W-:Y:S04]  /*10ec0*/  STL.64 [R1+0x2f8], R10 ;  /* 0x0002f80a01007387 */ /* 0x0001e80000100a00 */
[----:B------:R-:W2:Y:S04]  /*10ed0*/  LDL.LU R5, [R1+0x2b4] ;  /* 0x0002b40001057983 */ /* 0x000ea80000300800 */
[----:B-1----:R-:W4:Y:S04]  /*10ee0*/  LDL.LU R6, [R1+0x2b8] ;  /* 0x0002b80001067983 */ /* 0x002f280000300800 */
[----:B------:R-:W4:Y:S04]  /*10ef0*/  LDL.LU R7, [R1+0x2bc] ;  /* 0x0002bc0001077983 */ /* 0x000f280000300800 */
[----:B----4-:R-:W-:Y:S04]  /*10f00*/  STL.64 [R1+0xfb0], R6 ;  /* 0x000fb00601007387 */ /* 0x010fe80000100a00 */
[----:B--2---:R-:W-:Y:S04]  /*10f10*/  STL.64 [R1+0xfa8], R4 ;  /* 0x000fa80401007387 */ /* 0x004fe80000100a00 */
[----:B0-----:R-:W2:Y:S04]  /*10f20*/  LDL R10, [R1+0x18] ;  /* 0x00001800010a7983 */ /* 0x001ea80000100800 */
[----:B------:R-:W2:Y:S04]  /*10f30*/  LDL R11, [R1+0x1c] ;  /* 0x00001c00010b7983 */ /* 0x000ea80000100800 */
[----:B--2---:R0:W-:Y:S04]  /*10f40*/  STL.64 [R1+0xfb8], R10 ;  /* 0x000fb80a01007387 */ /* 0x0041e80000100a00 */
[----:B------:R-:W2:Y:S04]  /*10f50*/  LDL.LU R8, [R1+0x2d0] ;  /* 0x0002d00001087983 */ /* 0x000ea80000300800 */
[----:B------:R-:W2:Y:S04]  /*10f60*/  LDL.LU R9, [R1+0x2d4] ;  /* 0x0002d40001097983 */ /* 0x000ea80000300800 */
[----:B0-----:R-:W4:Y:S04]  /*10f70*/  LDL.LU R10, [R1+0x2d8] ;  /* 0x0002d800010a7983 */ /* 0x001f280000300800 */
[----:B------:R-:W4:Y:S04]  /*10f80*/  LDL.LU R11, [R1+0x2dc] ;  /* 0x0002dc00010b7983 */ /* 0x000f280000300800 */
[----:B----4-:R-:W-:Y:S04]  /*10f90*/  STL.64 [R1+0xfd0], R10 ;  /* 0x000fd00a01007387 */ /* 0x010fe80000100a00 */
[----:B--2---:R0:W-:Y:S04]  /*10fa0*/  STL.64 [R1+0xfc8], R8 ;  /* 0x000fc80801007387 */ /* 0x0041e80000100a00 */
[----:B0-----:R-:W2:Y:S04]  /*10fb0*/  LDL.LU R8, [R1+0x2e0] ;  /* 0x0002e00001087983 */ /* 0x001ea80000300800 */
[----:B------:R-:W2:Y:S04]  /*10fc0*/  LDL.LU R9, [R1+0x2e4] ;  /* 0x0002e40001097983 */ /* 0x000ea80000300800 */
[----:B------:R-:W2:Y:S04]  /*10fd0*/  LDL.LU R10, [R1+0x2e8] ;  /* 0x0002e800010a7983 */ /* 0x000ea80000300800 */
[----:B------:R-:W2:Y:S04]  /*10fe0*/  LDL.LU R11, [R1+0x2ec] ;  /* 0x0002ec00010b7983 */ /* 0x000ea80000300800 */
        /* <DEDUP_REMOVED lines=8> */
[----:B------:R0:W-:Y:S02]  /*11070*/  STL.64 [R1+0xf50], R26 ;  /* 0x000f501a01007387 */ /* 0x0001e40000100a00 */
[----:B0-----:R-:W-:-:S02]  /*11080*/  IMAD.MOV.U32 R26, RZ, RZ, R16 ;  /* 0x000000ffff1a7224 */ /* 0x001fc400078e0010 */
[----:B------:R-:W-:-:S05]  /*11090*/  IMAD.MOV.U32 R27, RZ, RZ, R3 ;  /* 0x000000ffff1b7224 */ /* 0x000fca00078e0003 */
[----:B------:R0:W-:Y:S02]  /*110a0*/  STL.64 [R1+0xf68], R26 ;  /* 0x000f681a01007387 */ /* 0x0001e40000100a00 */
[----:B0-----:R-:W-:Y:S02]  /*110b0*/  IMAD.MOV.U32 R26, RZ, RZ, R2 ;  /* 0x000000ffff1a7224 */ /* 0x001fe400078e0002 */
[----:B------:R-:W-:Y:S02]  /*110c0*/  IMAD.MOV.U32 R27, RZ, RZ, R0 ;  /* 0x000000ffff1b7224 */ /* 0x000fe400078e0000 */
[----:B---3--:R-:W-:Y:S02]  /*110d0*/  IMAD.MOV.U32 R2, RZ, RZ, R18 ;  /* 0x000000ffff027224 */ /* 0x008fe400078e0012 */
[----:B------:R-:W-:Y:S01]  /*110e0*/  IMAD.MOV.U32 R0, RZ, RZ, R19 ;  /* 0x000000ffff007224 */ /* 0x000fe200078e0013 */
[----:B--2---:R-:W-:-:S15]  /*110f0*/  HMMA.16816.F32 R8, R20, R18, R8 ;  /* 0x000000121408723c */ /* 0x004fde0000001808 */
[----:B------:R-:W-:-:S08]  /*11100*/  NOP ;  /* 0x0000000000007918 */ /* 0x000fd00000000000 */
[----:B------:R-:W-:Y:S04]  /*11110*/  STL.64 [R1+0x2e0], R8 ;  /* 0x0002e00801007387 */ /* 0x000fe80000100a00 */
[----:B------:R0:W-:Y:S04]  /*11120*/  STL.64 [R1+0x2e8], R10 ;  /* 0x0002e80a01007387 */ /* 0x0001e80000100a00 */
[----:B0-----:R-:W2:Y:S04]  /*11130*/  LDL.LU.64 R10, [R1+0xfd0] ;  /* 0x000fd000010a7983 */ /* 0x001ea80000300a00 */
[----:B------:R-:W2:Y:S04]  /*11140*/  LDL.LU.64 R8, [R1+0xfc8] ;  /* 0x000fc80001087983 */ /* 0x000ea80000300a00 */
[----:B------:R-:W2:Y:S02]  /*11150*/  LDL.LU.64 R18, [R1+0xfc0] ;  /* 0x000fc00001127983 */ /* 0x000ea40000300a00 */
[----:B--2---:R-:W-:-:S15]  /*11160*/  HMMA.16816.F32 R8, R20, R18, R8 ;  /* 0x000000121408723c */ /* 0x004fde0000001808 */
[----:B------:R-:W-:-:S08]  /*11170*/  NOP ;  /* 0x0000000000007918 */ /* 0x000fd00000000000 */
[----:B------:R-:W-:Y:S04]  /*11180*/  STL.64 [R1+0x2d0], R8 ;  /* 0x0002d00801007387 */ /* 0x000fe80000100a00 */
[----:B------:R0:W-:Y:S04]  /*11190*/  STL.64 [R1+0x2d8], R10 ;  /* 0x0002d80a01007387 */ /* 0x0001e80000100a00 */
[----:B0-----:R-:W4:Y:S04]  /*111a0*/  LDL.LU.64 R10, [R1+0xfb8] ;  /* 0x000fb800010a7983 */ /* 0x001f280000300a00 */
[----:B------:R0:W-:Y:S04]  /*111b0*/  STL.64 [R1+0xf48], R18 ;  /* 0x000f481201007387 */ /* 0x0001e80000100a00 */
[----:B------:R-:W2:Y:S04]  /*111c0*/  LDL.LU R16, [R1+0x130] ;  /* 0x0001300001107983 */ /* 0x000ea80000300800 */
[----:B------:R-:W2:Y:S04]  /*111d0*/  LDL.LU R17, [R1+0x134] ;  /* 0x0001340001117983 */ /* 0x000ea80000300800 */
[----:B0-----:R-:W3:Y:S04]  /*111e0*/  LDL.LU R18, [R1+0x138] ;  /* 0x0001380001127983 */ /* 0x001ee80000300800 */
[----:B------:R-:W3:Y:S04]  /*111f0*/  LDL.LU R19, [R1+0x13c] ;  /* 0x00013c0001137983 */ /* 0x000ee80000300800 */
[----:B---3--:R-:W-:Y:S04]  /*11200*/  STL.64 [R1+0xf60], R18 ;  /* 0x000f601201007387 */ /* 0x008fe80000100a00 */
[----:B--2---:R0:W-:Y:S04]  /*11210*/  STL.64 [R1+0xf58], R16 ;  /* 0x000f581001007387 */ /* 0x0041e80000100a00 */
[----:B0-----:R-:W2:Y:S04]  /*11220*/  LDL.LU R16, [R1+0x140] ;  /* 0x0001400001107983 */ /* 0x001ea80000300800 */
[----:B------:R-:W2:Y:S04]  /*11230*/  LDL.LU R17, [R1+0x144] ;  /* 0x0001440001117983 */ /* 0x000ea80000300800 */
[----:B------:R-:W3:Y:S04]  /*11240*/  LDL.LU R18, [R1+0x148] ;  /* 0x0001480001127983 */ /* 0x000ee80000300800 */
[----:B------:R-:W3:Y:S01]  /*11250*/  LDL.LU R19, [R1+0x14c] ;  /* 0x00014c0001137983 */ /* 0x000ee20000300800 */
[C---:B----4-:R-:W-:Y:S03]  /*11260*/  HMMA.16816.F32 R8, R20.reuse, R10, R4 ;  /* 0x0000000a1408723c */ /* 0x050fe60000001804 */
[----:B---3--:R-:W-:Y:S04]  /*11270*/  STL.64 [R1+0xf78], R18 ;  /* 0x000f781201007387 */ /* 0x008fe80000100a00 */
[----:B--2---:R0:W-:Y:S04]  /*11280*/  STL.64 [R1+0xf70], R16 ;  /* 0x000f701001007387 */ /* 0x0041e80000100a00 */
[----:B0-----:R-:W2:Y:S04]  /*11290*/  LDL.LU R16, [R1+0x150] ;  /* 0x0001500001107983 */ /* 0x001ea80000300800 */
[----:B------:R-:W2:Y:S04]  /*112a0*/  LDL.LU R17, [R1+0x154] ;  /* 0x0001540001117983 */ /* 0x000ea80000300800 */
[----:B------:R-:W2:Y:S04]  /*112b0*/  LDL.LU R18, [R1+0x158] ;  /* 0x0001580001127983 */ /* 0x000ea80000300800 */
[----:B------:R-:W2:Y:S04]  /*112c0*/  LDL.LU R19, [R1+0x15c] ;  /* 0x00015c0001137983 */ /* 0x000ea80000300800 */
[----:B------:R-:W3:Y:S04]  /*112d0*/  LDL.LU.64 R6, [R1+0xfb0] ;  /* 0x000fb00001067983 */ /* 0x000ee80000300a00 */
[----:B------:R-:W3:Y:S04]  /*112e0*/  LDL.LU.64 R4, [R1+0xfa8] ;  /* 0x000fa80001047983 */ /* 0x000ee80000300a00 */
[----:B------:R-:W-:Y:S04]  /*112f0*/  STL.64 [R1+0x2c0], R8 ;  /* 0x0002c00801007387 */ /* 0x000fe80000100a00 */
[----:B------:R0:W-:Y:S04]  /*11300*/  STL.64 [R1+0x2c8], R10 ;  /* 0x0002c80a01007387 */ /* 0x0001e80000100a00 */
[----:B0-----:R-:W3:Y:S04]  /*11310*/  LDL.LU.64 R10, [R1+0xfa0] ;  /* 0x000fa000010a7983 */ /* 0x001ee80000300a00 */
[----:B------:R-:W4:Y:S01]  /*11320*/  LDL.LU.64 R8, [R1+0xf98] ;  /* 0x000f980001087983 */ /* 0x000f220000300a00 */
[----:B---3--:R-:W-:-:S15]  /*11330*/  HMMA.16816.F32 R4, R20, R10, R4 ;  /* 0x0000000a1404723c */ /* 0x008fde0000001804 */
[----:B------:R-:W-:-:S08]  /*11340*/  NOP ;  /* 0x0000000000007918 */ /* 0x000fd00000000000 */
[----:B------:R-:W-:Y:S04]  /*11350*/  STL.64 [R1+0x2b0], R4 ;  /* 0x0002b00401007387 */ /* 0x000fe80000100a00 */
[----:B------:R0:W-:Y:S04]  /*11360*/  STL.64 [R1+0x2b8], R6 ;  /* 0x0002b80601007387 */ /* 0x0001e80000100a00 */
[----:B0-----:R-:W3:Y:S04]  /*11370*/  LDL.LU.64 R6, [R1+0xf90] ;  /* 0x000f900001067983 */ /* 0x001ee80000300a00 */
[----:B------:R0:W-:Y:S04]  /*11380*/  STL.64 [R1+0xf08], R10 ;  /* 0x000f080a01007387 */ /* 0x0001e80000100a00 */
[----:B----4-:R-:W-:Y:S04]  /*11390*/  STL.64 [R1+0xf00], R8 ;  /* 0x000f000801007387 */ /* 0x010fe80000100a00 */
[----:B0-----:R-:W4:Y:S01]  /*113a0*/  LDL.64 R10, [R1+0x18] ;  /* 0x00001800010a7983 */ /* 0x001f220000100a00 */
[----:B---3--:R-:W-:Y:S03]  /*113b0*/  HMMA.16816.F32 R20, R20, R6, R12 ;  /* 0x000000061414723c */ /* 0x008fe6000000180c */
[----:B------:R-:W2:Y:S04]  /*113c0*/  LDL.LU.64 R14, [R1+0xf88] ;  /* 0x000f8800010e7983 */ /* 0x000ea80000300a00 */
[----:B------:R-:W2:-:S15]  /*113d0*/  LDL.LU.64 R12, [R1+0xf80] ;  /* 0x000f8000010c7983 */ /* 0x000e9e0000300a00 */
[----:B------:R-:W-:-:S01]  /*113e0*/  NOP ;  /* 0x0000000000007918 */ /* 0x000fc20000000000 */
[----:B------:R-:W-:Y:S04]  /*113f0*/  STL.64 [R1+0x1d0], R20 ;  /* 0x0001d01401007387 */ /* 0x000fe80000100a00 */
[----:B------:R-:W-:Y:S01]  /*11400*/  STL.64 [R1+0x1d8], R22 ;  /* 0x0001d81601007387 */ /* 0x000fe20000100a00 */
[----:B--2---:R-:W-:Y:S03]  /*11410*/  HMMA.16816.F32 R24, R12, R26, R16 ;  /* 0x0000001a0c18723c */ /* 0x004fe60000001810 */
[----:B------:R-:W2:Y:S04]  /*11420*/  LDL.LU.64 R18, [R1+0xf78] ;  /* 0x000f780001127983 */ /* 0x000ea80000300a00 */
[----:B------:R-:W2:-:S15]  /*11430*/  LDL.LU.64 R16, [R1+0xf70] ;  /* 0x000f700001107983 */ /* 0x000e9e0000300a00 */
[----:B------:R-:W-:-:S01]  /*11440*/  NOP ;  /* 0x0000000000007918 */ /* 0x000fc20000000000 */
[----:B------:R-:W-:Y:S04]  /*11450*/  STL.64 [R1+0x590], R24 ;  /* 0x0005901801007387 */ /* 0x000fe80000100a00 */
[----:B------:R0:W-:Y:S04]  /*11460*/  STL.64 [R1+0x598], R26 ;  /* 0x0005981a01007387 */ /* 0x0001e80000100a00 */
[----:B0-----:R-:W2:Y:S02]  /*11470*/  LDL.LU.64 R26, [R1+0xf68] ;  /* 0x000f6800011a7983 */ /* 0x001ea40000300a00 */
[----:B--2---:R-:W-:Y:S02]  /*11480*/  HMMA.16816.F32 R24, R12, R26, R16 ;  /* 0x0000001a0c18723c */ /* 0x004fe40000001810 */
[----:B------:R-:W2:Y:S04]  /*11490*/  LDL.LU.64 R18, [R1+0xf60] ;  /* 0x000f600001127983 */ /* 0x000ea80000300a00 */
[----:B------:R-:W2:-:S15]  /*114a0*/  LDL.LU.64 R16, [R1+0xf58] ;  /* 0x000f580001107983 */ /* 0x000e9e0000300a00 */
[----:B------:R-:W-:-:S02]  /*114b0*/  NOP ;  /* 0x0000000000007918 */ /* 0x000fc40000000000 */
[----:B------:R-:W-:Y:S04]  /*114c0*/  STL.64 [R1+0x580], R24 ;  /* 0x0005801801007387 */ /* 0x000fe80000100a00 */
        /* <DEDUP_REMOVED lines=8> */
[----:B------:R-:W3:Y:S04]  /*11550*/  LDL.LU.64 R26, [R1+0xf40] ;  /* 0x000f4000011a7983 */ /* 0x000ee80000300a00 */
[----:B------:R-:W3:Y:S01]  /*11560*/  LDL.LU.64 R24, [R1+0xf38] ;  /* 0x000f380001187983 */ /* 0x000ee20000300a00 */
[----:B------:R-:W-:-:S02]  /*11570*/  IMAD.MOV.U32 R22, RZ, RZ, R2 ;  /* 0x000000ffff167224 */ /* 0x000fc400078e0002 */
[----:B------:R-:W-:-:S07]  /*11580*/  IMAD.MOV.U32 R23, RZ, RZ, R0 ;  /* 0x000000ffff177224 */ /* 0x000fce00078e0000 */
[----:B---3--:R-:W-:Y:S01]  /*11590*/  HMMA.16816.F32 R20, R12, R22, R24 ;  /* 0x000000160c14723c */ /* 0x008fe20000001818 */
[----:B------:R-:W3:Y:S04]  /*115a0*/  LDL.LU.64 R26, [R1+0xf30] ;  /* 0x000f3000011a7983 */ /* 0x000ee80000300a00 */
[----:B------:R-:W3:Y:S01]  /*115b0*/  LDL.LU.64 R24, [R1+0xf28] ;  /* 0x000f280001187983 */ /* 0x000ee20000300a00 */
[----:B--2---:R-:W-:Y:S02]  /*115c0*/  IMAD.MOV.U32 R3, RZ, RZ, R18 ;  /* 0x000000ffff037224 */ /* 0x004fe400078e0012 */
[----:B------:R-:W-:-:S15]  /*115d0*/  IMAD.MOV.U32 R0, RZ, RZ, R19 ;  /* 0x000000ffff007224 */ /* 0x000fde00078e0013 */
[----:B------:R0:W-:Y:S04]  /*115e0*/  STL.64 [R1+0x540], R20 ;  /* 0x0005401401007387 */ /* 0x0001e80000100a00 */
[----:B------:R1:W-:Y:S04]  /*115f0*/  STL.64 [R1+0x548], R22 ;  /* 0x0005481601007387 */ /* 0x0003e80000100a00 */
[----:B0-----:R-:W2:Y:S04]  /*11600*/  LDL.LU R20, [R1+0x110] ;  /* 0x0001100001147983 */ /* 0x001ea80000300800 */
[----:B------:R-:W2:Y:S04]  /*11610*/  LDL.LU R21, [R1+0x114] ;  /* 0x0001140001157983 */ /* 0x000ea80000300800 */
[----:B-1----:R-:W2:Y:S04]  /*11620*/  LDL.LU R22, [R1+0x118] ;  /* 0x0001180001167983 */ /* 0x002ea80000300800 */
[----:B------:R-:W2:Y:S01]  /*11630*/  LDL.LU R23, [R1+0x11c] ;  /* 0x00011c0001177983 */ /* 0x000ea20000300800 */
[----:B---3--:R-:W-:Y:S03]  /*11640*/  HMMA.16816.F32 R24, R12, R18, R24 ;  /* 0x000000120c18723c */ /* 0x008fe60000001818 */
[----:B------:R-:W0:-:S15]  /*11650*/  LDSM.16.MT88.4 R16, [R29+0x1080] ;  /* 0x001080001d10783b */ /* 0x000e1e0000004200 */
[----:B------:R-:W-:-:S05]  /*11660*/  NOP ;  /* 0x0000000000007918 */ /* 0x000fca0000000000 */
[----:B------:R1:W-:Y:S04]  /*11670*/  STL.64 [R1+0x510], R24 ;  /* 0x0005101801007387 */ /* 0x0003e80000100a00 */
[----:B------:R3:W-:Y:S04]  /*11680*/  STL.64 [R1+0x518], R26 ;  /* 0x0005181a01007387 */ /* 0x0007e80000100a00 */
[----:B-1----:R-:W2:Y:S01]  /*11690*/  LDL.LU.64 R24, [R1+0xf20] ;  /* 0x000f200001187983 */ /* 0x002ea20000300a00 */
[----:B0-----:R-:W-:Y:S02]  /*116a0*/  IMAD.MOV.U32 R29, RZ, RZ, R18 ;  /* 0x000000ffff1d7224 */ /* 0x001fe400078e0012 */
[----:B------:R-:W-:-:S02]  /*116b0*/  IMAD.MOV.U32 R2, RZ, RZ, R19 ;  /* 0x000000ffff027224 */ /* 0x000fc400078e0013 */
[----:B---3--:R-:W-:Y:S01]  /*116c0*/  IMAD.MOV.U32 R26, RZ, RZ, R16 ;  /* 0x000000ffff1a7224 */ /* 0x008fe200078e0010 */
[----:B------:R-:W4:Y:S01]  /*116d0*/  LDL.LU.64 R18, [R1+0xf18] ;  /* 0x000f180001127983 */ /* 0x000f220000300a00 */
[----:B------:R-:W-:-:S03]  /*116e0*/  IMAD.MOV.U32 R27, RZ, RZ, R17 ;  /* 0x000000ffff1b7224 */ /* 0x000fc600078e0011 */
[----:B------:R-:W4:Y:S02]  /*116f0*/  LDL.LU.64 R16, [R1+0xf10] ;  /* 0x000f100001107983 */ /* 0x000f240000300a00 */
[----:B----4-:R-:W-:-:S15]  /*11700*/  HMMA.16816.F32 R16, R12, R10, R16 ;  /* 0x0000000a0c10723c */ /* 0x010fde0000001810 */
[----:B------:R-:W-:-:S08]  /*11710*/  NOP ;  /* 0x0000000000007918 */ /* 0x000fd00000000000 */
[----:B------:R0:W-:Y:S04]  /*11720*/  STL.64 [R1+0x260], R16 ;  /* 0x0002601001007387 */ /* 0x0001e80000100a00 */
[----:B------:R-:W-:Y:S01]  /*11730*/  STL.64 [R1+0x268], R18 ;  /* 0x0002681201007387 */ /* 0x000fe20000100a00 */
[----:B0-----:R-:W-:Y:S02]  /*11740*/  IMAD.MOV.U32 R17, RZ, RZ, R10 ;  /* 0x000000ffff117224 */ /* 0x001fe400078e000a */
[----:B------:R-:W-:Y:S02]  /*11750*/  IMAD.MOV.U32 R16, RZ, RZ, R11 ;  /* 0x000000ffff107224 */ /* 0x000fe400078e000b */
[----:B------:R-:W3:Y:S04]  /*11760*/  LDL.LU.64 R10, [R1+0xf08] ;  /* 0x000f0800010a7983 */ /* 0x000ee80000300a00 */
[----:B------:R-:W4:Y:S04]  /*11770*/  LDL.LU.64 R8, [R1+0xf00] ;  /* 0x000f000001087983 */ /* 0x000f280000300a00 */
[----:B------:R0:W-:Y:S04]  /*11780*/  STL.64 [R1+0xed0], R16 ;  /* 0x000ed01001007387 */ /* 0x0001e80000100a00 */
[----:B0-----:R-:W3:Y:S04]  /*11790*/  LDL.LU R16, [R1+0x250] ;  /* 0x0002500001107983 */ /* 0x001ee80000300800 */
[----:B------:R-:W3:Y:S04]  /*117a0*/  LDL.LU R17, [R1+0x254] ;  /* 0x0002540001117983 */ /* 0x000ee80000300800 */
[----:B------:R-:W3:Y:S04]  /*117b0*/  LDL.LU R18, [R1+0x258] ;  /* 0x0002580001127983 */ /* 0x000ee80000300800 */
[----:B------:R-:W3:Y:S02]  /*117c0*/  LDL.LU R19, [R1+0x25c] ;  /* 0x00025c0001137983 */ /* 0x000ee40000300800 */
[----:B---3--:R-:W-:-:S15]  /*117d0*/  HMMA.16816.F32 R16, R12, R10, R16 ;  /* 0x0000000a0c10723c */ /* 0x008fde0000001810 */
[----:B------:R-:W-:-:S08]  /*117e0*/  NOP ;  /* 0x0000000000007918 */ /* 0x000fd00000000000 */
[----:B------:R0:W-:Y:S04]  /*117f0*/  STL.64 [R1+0x250], R16 ;  /* 0x0002501001007387 */ /* 0x0001e80000100a00 */
[----:B------:R1:W-:Y:S04]  /*11800*/  STL.64 [R1+0x258], R18 ;  /* 0x0002581201007387 */ /* 0x0003e80000100a00 */
[----:B0-----:R-:W3:Y:S04]  /*11810*/  LDL.LU R16, [R1+0x280] ;  /* 0x0002800001107983 */ /* 0x001ee80000300800 */
[----:B------:R-:W3:Y:S04]  /*11820*/  LDL.LU R17, [R1+0x284] ;  /* 0x0002840001117983 */ /* 0x000ee80000300800 */
[----:B-1----:R-:W4:Y:S04]  /*11830*/  LDL.LU R18, [R1+0x288] ;  /* 0x0002880001127983 */ /* 0x002f280000300800 */
[----:B------:R-:W4:Y:S01]  /*11840*/  LDL.LU R19, [R1+0x28c] ;  /* 0x00028c0001137983 */ /* 0x000f220000300800 */
[----:B--2---:R-:W-:Y:S03]  /*11850*/  HMMA.16816.F32 R20, R12, R6, R20 ;  /* 0x000000060c14723c */ /* 0x004fe60000001814 */
[----:B----4-:R0:W-:Y:S04]  /*11860*/  STL.64 [R1+0xee0], R18 ;  /* 0x000ee01201007387 */ /* 0x0101e80000100a00 */
[----:B---3--:R-:W-:Y:S04]  /*11870*/  STL.64 [R1+0xed8], R16 ;  /* 0x000ed81001007387 */ /* 0x008fe80000100a00 */
[----:B0-----:R-:W2:Y:S04]  /*11880*/  LDL.64 R18, [R1+0x58] ;  /* 0x0000580001127983 */ /* 0x001ea80000100a00 */
[----:B--2---:R0:W-:Y:S04]  /*11890*/  STL.64 [R1+0xef0], R18 ;  /* 0x000ef01201007387 */ /* 0x0041e80000100a00 */
[----:B0-----:R-:W2:Y:S04]  /*118a0*/  LDL.64 R18, [R1+0x68] ;  /* 0x0000680001127983 */ /* 0x001ea80000100a00 */
[----:B------:R0:W-:Y:S04]  /*118b0*/  STL.64 [R1+0xe98], R10 ;  /* 0x000e980a01007387 */ /* 0x0001e80000100a00 */
[----:B------:R1:W-:Y:S01]  /*118c0*/  STL.64 [R1+0xe90], R8 ;  /* 0x000e900801007387 */ /* 0x0003e20000100a00 */
[----:B0-----:R-:W-:-:S02]  /*118d0*/  IMAD.MOV.U32 R10, RZ, RZ, R5 ;  /* 0x000000ffff0a7224 */ /* 0x001fc400078e0005 */
[----:B------:R-:W-:-:S05]  /*118e0*/  IMAD.MOV.U32 R11, RZ, RZ, R4 ;  /* 0x000000ffff0b7224 */ /* 0x000fca00078e0004 */
[----:B------:R0:W-:Y:S04]  /*118f0*/  STL.64 [R1+0xee8], R10 ;  /* 0x000ee80a01007387 */ /* 0x0001e80000100a00 */
[----:B-1----:R-:W3:Y:S04]  /*11900*/  LDL.LU R8, [R1+0x290] ;  /* 0x0002900001087983 */ /* 0x002ee80000300800 */
[----:B------:R-:W3:Y:S04]  /*11910*/  LDL.LU R9, [R1+0x294] ;  /* 0x0002940001097983 */ /* 0x000ee80000300800 */
[----:B0-----:R-:W3:Y:S04]  /*11920*/  LDL.LU R10, [R1+0x298] ;  /* 0x00029800010a7983 */ /* 0x001ee80000300800 */
[----:B------:R-:W3:Y:S04]  /*11930*/  LDL.LU R11, [R1+0x29c] ;  /* 0x00029c00010b7983 */ /* 0x000ee80000300800 */
[----:B------:R-:W2:Y:S04]  /*11940*/  LDL.LU R12, [R1+0x2a0] ;  /* 0x0002a000010c7983 */ /* 0x000ea80000300800 */
[----:B------:R-:W-:Y:S04]  /*11950*/  STL.64 [R1+0x480], R20 ;  /* 0x0004801401007387 */ /* 0x000fe80000100a00 */
[----:B------:R-:W-:Y:S04]  /*11960*/  STL.64 [R1+0x488], R22 ;  /* 0x0004881601007387 */ /* 0x000fe80000100a00 */
[----:B------:R-:W2:Y:S04]  /*11970*/  LDL.LU R13, [R1+0x2a4] ;  /* 0x0002a400010d7983 */ /* 0x000ea80000300800 */
[----:B------:R-:W2:Y:S04]  /*11980*/  LDL.LU R14, [R1+0x2a8] ;  /* 0x0002a800010e7983 */ /* 0x000ea80000300800 */
[----:B------:R-:W2:Y:S04]  /*11990*/  LDL.LU R15, [R1+0x2ac] ;  /* 0x0002ac00010f7983 */ /* 0x000ea80000300800 */
[----:B------:R0:W-:Y:S04]  /*119a0*/  STL.64 [R1+0xe88], R6 ;  /* 0x000e880601007387 */ /* 0x0001e80000100a00 */
[----:B------:R-:W4:Y:S04]  /*119b0*/  LDL.LU R4, [R1+0x3c0] ;  /* 0x0003c00001047983 */ /* 0x000f280000300800 */
[----:B------:R-:W4:Y:S04]  /*119c0*/  LDL.LU R5, [R1+0x3c4] ;  /* 0x0003c40001057983 */ /* 0x000f280000300800 */
[----:B0-----:R-:W3:Y:S04]  /*119d0*/  LDL.LU R6, [R1+0x3c8] ;  /* 0x0003c80001067983 */ /* 0x001ee80000300800 */
[----:B------:R-:W3:Y:S04]  /*119e0*/  LDL.LU R7, [R1+0x3cc] ;  /* 0x0003cc0001077983 */ /* 0x000ee80000300800 */
[----:B------:R-:W0:Y:S04]  /*119f0*/  LDSM.16.MT88.4 R20, [R28+0x1000] ;  /* 0x001000001c14783b */ /* 0x000e280000004200 */
[----:B---3--:R1:W-:Y:S04]  /*11a00*/  STL.64 [R1+0xeb0], R6 ;  /* 0x000eb00601007387 */ /* 0x0083e80000100a00 */
[----:B----4-:R-:W-:Y:S04]  /*11a10*/  STL.64 [R1+0xea8], R4 ;  /* 0x000ea80401007387 */ /* 0x010fe80000100a00 */
[----:B-1----:R-:W3:Y:S04]  /*11a20*/  LDL.64 R6, [R1+0x38] ;  /* 0x0000380001067983 */ /* 0x002ee80000100a00 */
[----:B0-----:R-:W-:Y:S04]  /*11a30*/  STL.64 [R1+0xe08], R22 ;  /* 0x000e081601007387 */ /* 0x001fe80000100a00 */
[----:B------:R0:W-:Y:S02]  /*11a40*/  STL.64 [R1+0xe00], R20 ;  /* 0x000e001401007387 */ /* 0x0001e40000100a00 */
[----:B0-----:R-:W-:-:S02]  /*11a50*/  IMAD.MOV.U32 R20, RZ, RZ, R26 ;  /* 0x000000ffff147224 */ /* 0x001fc400078e001a */
[----:B------:R-:W2:Y:S01]  /*11a60*/  LDL.LU R26, [R1+0xefc] ;  /* 0x000efc00011a7983 */ /* 0x000ea20000300800 */
[----:B------:R-:W-:-:S03]  /*11a70*/  IMAD.MOV.U32 R21, RZ, RZ, R27 ;  /* 0x000000ffff157224 */ /* 0x000fc600078e001b */
[----:B------:R-:W2:Y:S01]  /*11a80*/  LDL.LU R27, [R1+0xef8] ;  /* 0x000ef800011b7983 */ /* 0x000ea20000300800 */
[----:B------:R-:W-:Y:S02]  /*11a90*/  IMAD.MOV.U32 R22, RZ, RZ, R29 ;  /* 0x000000ffff167224 */ /* 0x000fe400078e001d */
[----:B------:R-:W-:-:S05]  /*11aa0*/  IMAD.MOV.U32 R23, RZ, RZ, R2 ;  /* 0x000000ffff177224 */ /* 0x000fca00078e0002 */
[----:B------:R-:W-:Y:S04]  /*11ab0*/  STL.64 [R1+0xec0], R22 ;  /* 0x000ec01601007387 */ /* 0x000fe80000100a00 */
[----:B------:R0:W-:Y:S04]  /*11ac0*/  STL.64 [R1+0xeb8], R20 ;  /* 0x000eb81401007387 */ /* 0x0001e80000100a00 */
[----:B0-----:R-:W3:Y:S04]  /*11ad0*/  LDL.LU R20, [R1+0x3d0] ;  /* 0x0003d00001147983 */ /* 0x001ee80000300800 */
[----:B------:R-:W3:Y:S04]  /*11ae0*/  LDL.LU R21, [R1+0x3d4] ;  /* 0x0003d40001157983 */ /* 0x000ee80000300800 */
[----:B------:R-:W3:Y:S04]  /*11af0*/  LDL.LU R22, [R1+0x3d8] ;  /* 0x0003d80001167983 */ /* 0x000ee80000300800 */
[----:B------:R-:W3:Y:S01]  /*11b00*/  LDL.LU R23, [R1+0x3dc] ;  /* 0x0003dc0001177983 */ /* 0x000ee20000300800 */
[----:B--2---:R-:W-:-:S15]  /*11b10*/  HMMA.16816.F32 R12, R24, R18, R12 ;  /* 0x00000012180c723c */ /* 0x004fde000000180c */
[----:B------:R-:W-:-:S08]  /*11b20*/  NOP ;  /* 0x0000000000007918 */ /* 0x000fd00000000000 */
[----:B------:R0:W-:Y:S04]  /*11b30*/  STL.64 [R1+0x2a0], R12 ;  /* 0x0002a00c01007387 */ /* 0x0001e80000100a00 */
[----:B------:R-:W-:Y:S01]  /*11b40*/  STL.64 [R1+0x2a8], R14 ;  /* 0x0002a80e01007387 */ /* 0x000fe20000100a00 */
        /* <DEDUP_REMOVED lines=10> */
[----:B------:R-:W2:Y:S02]  /*11bf0*/  LDL.LU.64 R16, [R1+0xed8] ;  /* 0x000ed80001107983 */ /* 0x000ea40000300a00 */
[C---:B--2---:R-:W-:Y:S02]  /*11c00*/  HMMA.16816.F32 R8, R24.reuse, R10, R16 ;  /* 0x0000000a1808723c */ /* 0x044fe40000001810 */
[----:B------:R-:W2:Y:S04]  /*11c10*/  LDL.LU.64 R16, [R1+0xed0] ;  /* 0x000ed00001107983 */ /* 0x000ea80000300a00 */
[----:B---3--:R-:W-:-:S15]  /*11c20*/  HMMA.16816.F32 R20, R24, R6, R20 ;  /* 0x000000061814723c */ /* 0x008fde0000001814 */
[----:B------:R-:W-:-:S02]  /*11c30*/  NOP ;  /* 0x0000000000007918 */ /* 0x000fc40000000000 */
[----:B------:R0:W-:Y:S04]  /*11c40*/  STL.64 [R1+0x280], R8 ;  /* 0x0002800801007387 */ /* 0x0001e80000100a00 */
[----:B------:R1:W-:Y:S04]  /*11c50*/  STL.64 [R1+0x288], R10 ;  /* 0x0002880a01007387 */ /* 0x0003e80000100a00 */
[----:B0-----:R-:W3:Y:S04]  /*11c60*/  LDL.LU R8, [R1+0x3b0] ;  /* 0x0003b00001087983 */ /* 0x001ee80000300800 */
[----:B------:R-:W3:Y:S04]  /*11c70*/  LDL.LU R9, [R1+0x3b4] ;  /* 0x0003b40001097983 */ /* 0x000ee80000300800 */
[----:B-1----:R-:W3:Y:S04]  /*11c80*/  LDL.LU R10, [R1+0x3b8] ;  /* 0x0003b800010a7983 */ /* 0x002ee80000300800 */
[----:B------:R-:W3:Y:S01]  /*11c90*/  LDL.LU R11, [R1+0x3bc] ;  /* 0x0003bc00010b7983 */ /* 0x000ee20000300800 */
[----:B--2---:R-:W-:-:S02]  /*11ca0*/  IMAD.MOV.U32 R14, RZ, RZ, R17 ;  /* 0x000000ffff0e7224 */ /* 0x004fc400078e0011 */
[----:B------:R-:W-:Y:S02]  /*11cb0*/  IMAD.MOV.U32 R15, RZ, RZ, R16 ;  /* 0x000000ffff0f7224 */ /* 0x000fe400078e0010 */
[----:B------:R0:W1:Y:S02]  /*11cc0*/  LDSM.16.MT88.4 R16, [R28+0x1080] ;  /* 0x001080001c10783b */ /* 0x0000640000004200 */
[----:B0-----:R-:W-:Y:S02]  /*11cd0*/  IMAD.MOV.U32 R28, RZ, RZ, R7 ;  /* 0x000000ffff1c7224 */ /* 0x001fe400078e0007 */
[----:B-1----:R0:W-:Y:S04]  /*11ce0*/  STL.64 [R1+0xd88], R18 ;  /* 0x000d881201007387 */ /* 0x0021e80000100a00 */
[----:B------:R-:W-:Y:S01]  /*11cf0*/  STL.64 [R1+0xd80], R16 ;  /* 0x000d801001007387 */ /* 0x000fe20000100a00 */
[----:B0-----:R-:W-:-:S03]  /*11d00*/  IMAD.MOV.U32 R18, RZ, RZ, R3 ;  /* 0x000000ffff127224 */ /* 0x001fc600078e0003 */
[----:B------:R-:W2:Y:S01]  /*11d10*/  LDL.LU R3, [R1+0xec8] ;  /* 0x000ec80001037983 */ /* 0x000ea20000300800 */
[----:B------:R-:W-:-:S03]  /*11d20*/  IMAD.MOV.U32 R19, RZ, RZ, R0 ;  /* 0x000000ffff137224 */ /* 0x000fc600078e0000 */
[----:B------:R-:W-:Y:S01]  /*11d30*/  STL.64 [R1+0x3d0], R20 ;  /* 0x0003d01401007387 */ /* 0x000fe20000100a00 */
[----:B------:R-:W-:-:S03]  /*11d40*/  IMAD.MOV.U32 R0, RZ, RZ, R6 ;  /* 0x000000ffff007224 */ /* 0x000fc600078e0006 */
[----:B------:R0:W-:Y:S04]  /*11d50*/  STL.64 [R1+0x3d8], R22 ;  /* 0x0003d81601007387 */ /* 0x0001e80000100a00 */
[----:B0-----:R-:W4:Y:S04]  /*11d60*/  LDL.LU.64 R22, [R1+0xec0] ;  /* 0x000ec00001167983 */ /* 0x001f280000300a00 */
[----:B------:R-:W4:Y:S04]  /*11d70*/  LDL.LU.64 R20, [R1+0xeb8] ;  /* 0x000eb80001147983 */ /* 0x000f280000300a00 */
[----:B------:R-:W3:Y:S04]  /*11d80*/  LDL.LU.64 R6, [R1+0xeb0] ;  /* 0x000eb00001067983 */ /* 0x000ee80000300a00 */
[----:B------:R-:W3:Y:S02]  /*11d90*/  LDL.LU.64 R4, [R1+0xea8] ;  /* 0x000ea80001047983 */ /* 0x000ee40000300a00 */
[----:B---3--:R-:W-:-:S15]  /*11da0*/  HMMA.16816.F32 R4, R24, R18, R4 ;  /* 0x000000121804723c */ /* 0x008fde0000001804 */
[----:B------:R-:W-:-:S08]  /*11db0*/  NOP ;  /* 0x0000000000007918 */ /* 0x000fd00000000000 */
[----:B------:R0:W-:Y:S04]  /*11dc0*/  STL.64 [R1+0x3c0], R4 ;  /* 0x0003c00401007387 */ /* 0x0001e80000100a00 */
[----:B------:R1:W-:Y:S04]  /*11dd0*/  STL.64 [R1+0x3c8], R6 ;  /* 0x0003c80601007387 */ /* 0x0003e80000100a00 */
[----:B0-----:R-:W3:Y:S04]  /*11de0*/  LDL.LU R4, [R1+0x450] ;  /* 0x0004500001047983 */ /* 0x001ee80000300800 */
[----:B------:R-:W3:Y:S04]  /*11df0*/  LDL.LU R5, [R1+0x454] ;  /* 0x0004540001057983 */ /* 0x000ee80000300800 */
[----:B-1----:R-:W3:Y:S04]  /*11e00*/  LDL.LU R6, [R1+0x458] ;  /* 0x0004580001067983 */ /* 0x002ee80000300800 */
[----:B------:R-:W3:Y:S04]  /*11e10*/  LDL.LU R7, [R1+0x45c] ;  /* 0x00045c0001077983 */ /* 0x000ee80000300800 */
[----:B------:R0:W-:Y:S04]  /*11e20*/  STL.64 [R1+0xe38], R18 ;  /* 0x000e381201007387 */ /* 0x0001e80000100a00 */
        /* <DEDUP_REMOVED lines=8> */
[----:B------:R-:W4:Y:S04]  /*11eb0*/  LDL.LU R18, [R1+0x428] ;  /* 0x0004280001127983 */ /* 0x000f280000300800 */
[----:B------:R-:W4:Y:S04]  /*11ec0*/  LDL.LU R19, [R1+0x42c] ;  /* 0x00042c0001137983 */ /* 0x000f280000300800 */
[----:B----4-:R0:W-:Y:S04]  /*11ed0*/  STL.64 [R1+0xe60], R18 ;  /* 0x000e601201007387 */ /* 0x0101e80000100a00 */
[----:B--2---:R-:W-:Y:S01]  /*11ee0*/  STL.64 [R1+0xe58], R16 ;  /* 0x000e581001007387 */ /* 0x004fe20000100a00 */
[----:B0-----:R-:W-:-:S03]  /*11ef0*/  IMAD.MOV.U32 R18, RZ, RZ, R29 ;  /* 0x000000ffff127224 */ /* 0x001fc600078e001d */
[----:B------:R-:W2:Y:S01]  /*11f00*/  LDL.LU R29, [R1+0xea4] ;  /* 0x000ea400011d7983 */ /* 0x000ea20000300800 */
[----:B------:R-:W-:-:S03]  /*11f10*/  IMAD.MOV.U32 R19, RZ, RZ, R2 ;  /* 0x000000ffff137224 */ /* 0x000fc600078e0002 */
[----:B------:R-:W4:Y:S04]  /*11f20*/  LDL.LU R2, [R1+0xea0] ;  /* 0x000ea00001027983 */ /* 0x000f280000300800 */
[----:B------:R0:W-:Y:S02]  /*11f30*/  STL.64 [R1+0xe70], R18 ;  /* 0x000e701201007387 */ /* 0x0001e40000100a00 */
[----:B0-----:R-:W-:Y:S02]  /*11f40*/  IMAD.MOV.U32 R18, RZ, RZ, R13 ;  /* 0x000000ffff127224 */ /* 0x001fe400078e000d */
[----:B------:R-:W-:Y:S02]  /*11f50*/  IMAD.MOV.U32 R19, RZ, RZ, R12 ;  /* 0x000000ffff137224 */ /* 0x000fe400078e000c */
[----:B------:R-:W-:Y:S01]  /*11f60*/  HMMA.16816.F32 R12, R24, R14, R8 ;  /* 0x0000000e180c723c */ /* 0x000fe20000001808 */
[----:B------:R-:W3:Y:S04]  /*11f70*/  LDL.LU.64 R10, [R1+0xe98] ;  /* 0x000e9800010a7983 */ /* 0x000ee80000300a00 */
[----:B------:R-:W4:-:S15]  /*11f80*/  LDL.LU.64 R8, [R1+0xe90] ;  /* 0x000e900001087983 */ /* 0x000f1e0000300a00 */
[----:B------:R-:W-:-:S03]  /*11f90*/  NOP ;  /* 0x0000000000007918 */ /* 0x000fc60000000000 */
[----:B------:R-:W-:Y:S04]  /*11fa0*/  STL.64 [R1+0x3b0], R12 ;  /* 0x0003b00c01007387 */ /* 0x000fe80000100a00 */
[----:B------:R-:W-:Y:S04]  /*11fb0*/  STL.64 [R1+0x3b8], R14 ;  /* 0x0003b80e01007387 */ /* 0x000fe80000100a00 */
[----:B--2---:R-:W0:Y:S04]  /*11fc0*/  LDSM.16.MT88.4 R12, [R29+0x1000] ;  /* 0x001000001d0c783b */ /* 0x004e280000004200 */
[----:B0-----:R0:W-:Y:S04]  /*11fd0*/  STL.64 [R1+0xcf8], R14 ;  /* 0x000cf80e01007387 */ /* 0x0011e80000100a00 */
[----:B------:R1:W-:Y:S04]  /*11fe0*/  STL.64 [R1+0xcf0], R12 ;  /* 0x000cf00c01007387 */ /* 0x0003e80000100a00 */
[----:B0-----:R-:W2:Y:S01]  /*11ff0*/  LDL.64 R14, [R1+0x18] ;  /* 0x00001800010e7983 */ /* 0x001ea20000100a00 */
[----:B---3--:R-:W-:Y:S03]  /*12000*/  HMMA.16816.F32 R4, R24, R10, R4 ;  /* 0x0000000a1804723c */ /* 0x008fe60000001804 */
[----:B--2---:R0:W-:Y:S04]  /*12010*/  STL.64 [R1+0xe68], R14 ;  /* 0x000e680e01007387 */ /* 0x0041e80000100a00 */
[----:B-1----:R-:W2:Y:S04]  /*12020*/  LDL.LU R12, [R1+0x430] ;  /* 0x00043000010c7983 */ /* 0x002ea80000300800 */
[----:B------:R-:W2:Y:S04]  /*12030*/  LDL.LU R13, [R1+0x434] ;  /* 0x00043400010d7983 */ /* 0x000ea80000300800 */
[----:B0-----:R-:W3:Y:S04]  /*12040*/  LDL.LU R14, [R1+0x438] ;  /* 0x00043800010e7983 */ /* 0x001ee80000300800 */
[----:B------:R-:W3:Y:S04]  /*12050*/  LDL.LU R15, [R1+0x43c] ;  /* 0x00043c00010f7983 */ /* 0x000ee80000300800 */
[----:B---3--:R-:W-:Y:S04]  /*12060*/  STL.64 [R1+0xe80], R14 ;  /* 0x000e800e01007387 */ /* 0x008fe80000100a00 */
[----:B--2---:R0:W-:Y:S04]  /*12070*/  STL.64 [R1+0xe78], R12 ;  /* 0x000e780c01007387 */ /* 0x0041e80000100a00 */
[----:B0-----:R-:W2:Y:S04]  /*12080*/  LDL.LU R12, [R1+0x440] ;  /* 0x00044000010c7983 */ /* 0x001ea80000300800 */
[----:B------:R-:W2:Y:S04]  /*12090*/  LDL.LU R13, [R1+0x444] ;  /* 0x00044400010d7983 */ /* 0x000ea80000300800 */
[----:B------:R-:W2:Y:S04]  /*120a0*/  LDL.LU R14, [R1+0x448] ;  /* 0x00044800010e7983 */ /* 0x000ea80000300800 */
[----:B------:R-:W2:Y:S04]  /*120b0*/  LDL.LU R15, [R1+0x44c] ;  /* 0x00044c00010f7983 */ /* 0x000ea80000300800 */
[----:B------:R-:W-:Y:S04]  /*120c0*/  STL.64 [R1+0x450], R4 ;  /* 0x0004500401007387 */ /* 0x000fe80000100a00 */
[----:B------:R0:W-:Y:S04]  /*120d0*/  STL.64 [R1+0x458], R6 ;  /* 0x0004580601007387 */ /* 0x0001e80000100a00 */
[----:B0-----:R-:W3:Y:S04]  /*120e0*/  LDL.LU.64 R6, [R1+0xe88] ;  /* 0x000e880001067983 */ /* 0x001ee80000300a00 */
[----:B------:R-:W-:Y:S04]  /*120f0*/  STL.64 [R1+0xe30], R10 ;  /* 0x000e300a01007387 */ /* 0x000fe80000100a00 */
[----:B----4-:R0:W-:Y:S04]  /*12100*/  STL.64 [R1+0xe28], R8 ;  /* 0x000e280801007387 */ /* 0x0101e80000100a00 */
[----:B0-----:R-:W3:Y:S04]  /*12110*/  LDL.LU R8, [R1+0x3a0] ;  /* 0x0003a00001087983 */ /* 0x001ee80000300800 */
[----:B------:R-:W3:Y:S04]  /*12120*/  LDL.LU R9, [R1+0x3a4] ;  /* 0x0003a40001097983 */ /* 0x000ee80000300800 */
[----:B------:R-:W3:Y:S04]  /*12130*/  LDL.LU R10, [R1+0x3a8] ;  /* 0x0003a800010a7983 */ /* 0x000ee80000300800 */
[----:B------:R-:W3:Y:S01]  /*12140*/  LDL.LU R11, [R1+0x3ac] ;  /* 0x0003ac00010b7983 */ /* 0x000ee20000300800 */
[----:B--2---:R-:W-:Y:S06]  /*12150*/  HMMA.16816.F32 R16, R20, R18, R12 ;  /* 0x000000121410723c */ /* 0x004fec000000180c */
[----:B---3--:R-:W-:Y:S01]  /*12160*/  HMMA.16816.F32 R24, R24, R6, R8 ;  /* 0x000000061818723c */ /* 0x008fe20000001808 */
[----:B------:R-:W2:-:S15]  /*12170*/  LDL.LU R8, [R1+0x3f0] ;  /* 0x0003f00001087983 */ /* 0x000e9e0000300800 */
[----:B------:R-:W-:-:S07]  /*12180*/  NOP ;  /* 0x0000000000007918 */ /* 0x000fce0000000000 */
[----:B------:R-:W-:Y:S04]  /*12190*/  STL.64 [R1+0x3a0], R24 ;  /* 0x0003a01801007387 */ /* 0x000fe80000100a00 */
[----:B------:R-:W-:Y:S04]  /*121a0*/  STL.64 [R1+0x3a8], R26 ;  /* 0x0003a81a01007387 */ /* 0x000fe80000100a00 */
[----:B------:R-:W0:Y:S04]  /*121b0*/  LDSM.16.MT88.4 R24, [R29+0x1080] ;  /* 0x001080001d18783b */ /* 0x000e280000004200 */
[----:B------:R-:W2:Y:S04]  /*121c0*/  LDL.LU R9, [R1+0x3f4] ;  /* 0x0003f40001097983 */ /* 0x000ea80000300800 */
[----:B------:R-:W2:Y:S04]  /*121d0*/  LDL.LU R10, [R1+0x3f8] ;  /* 0x0003f800010a7983 */ /* 0x000ea80000300800 */
[----:B------:R-:W2:Y:S04]  /*121e0*/  LDL.LU R11, [R1+0x3fc] ;  /* 0x0003fc00010b7983 */ /* 0x000ea80000300800 */
[----:B------:R1:W-:Y:S04]  /*121f0*/  STL.64 [R1+0xe20], R6 ;  /* 0x000e200601007387 */ /* 0x0003e80000100a00 */
[----:B------:R-:W3:Y:S04]  /*12200*/  LDL.LU R4, [R1+0x400] ;  /* 0x0004000001047983 */ /* 0x000ee80000300800 */
[----:B------:R-:W3:Y:S04]  /*12210*/  LDL.LU R5, [R1+0x404] ;  /* 0x0004040001057983 */ /* 0x000ee80000300800 */
[----:B-1----:R-:W3:Y:S04]  /*12220*/  LDL.LU R6, [R1+0x408] ;  /* 0x0004080001067983 */ /* 0x002ee80000300800 */
[----:B------:R-:W3:Y:S04]  /*12230*/  LDL.LU R7, [R1+0x40c] ;  /* 0x00040c0001077983 */ /* 0x000ee80000300800 */
[----:B0-----:R0:W-:Y:S04]  /*12240*/  STL.64 [R1+0xc78], R26 ;  /* 0x000c781a01007387 */ /* 0x0011e80000100a00 */
[----:B------:R-:W-:Y:S04]  /*12250*/  STL.64 [R1+0xc70], R24 ;  /* 0x000c701801007387 */ /* 0x000fe80000100a00 */
[----:B0-----:R-:W4:Y:S04]  /*12260*/  LDL.LU.64 R26, [R1+0x48] ;  /* 0x00004800011a7983 */ /* 0x001f280000300a00 */
[----:B------:R-:W2:Y:S04]  /*12270*/  LDL.LU.64 R14, [R1+0xe80] ;  /* 0x000e8000010e7983 */ /* 0x000ea80000300a00 */
[----:B------:R-:W2:Y:S04]  /*12280*/  LDL.LU.64 R12, [R1+0xe78] ;  /* 0x000e7800010c7983 */ /* 0x000ea80000300a00 */
[----:B------:R-:W-:Y:S04]  /*12290*/  STL.64 [R1+0x440], R16 ;  /* 0x0004401001007387 */ /* 0x000fe80000100a00 */
[----:B------:R0:W-:Y:S04]  /*122a0*/  STL.64 [R1+0x448], R18 ;  /* 0x0004481201007387 */ /* 0x0001e80000100a00 */
[----:B0-----:R-:W2:Y:S02]  /*122b0*/  LDL.LU.64 R18, [R1+0xe70] ;  /* 0x000e700001127983 */ /* 0x001ea40000300a00 */
[----:B--2---:R-:W-:Y:S02]  /*122c0*/  HMMA.16816.F32 R16, R20, R18, R12 ;  /* 0x000000121410723c */ /* 0x004fe4000000180c */
[----:B------:R-:W2:-:S15]  /*122d0*/  LDL.LU.64 R14, [R1+0xe68] ;  /* 0x000e6800010e7983 */ /* 0x000e9e0000300a00 */
[----:B------:R-:W-:-:S06]  /*122e0*/  NOP ;  /* 0x0000000000007918 */ /* 0x000fcc0000000000 */
[----:B------:R-:W-:Y:S04]  /*122f0*/  STL.64 [R1+0x430], R16 ;  /* 0x0004301001007387 */ /* 0x000fe80000100a00 */
[----:B------:R0:W-:Y:S04]  /*12300*/  STL.64 [R1+0x438], R18 ;  /* 0x0004381201007387 */ /* 0x0001e80000100a00 */
[----:B0-----:R-:W4:Y:S04]  /*12310*/  LDL.LU.64 R18, [R1+0xe60] ;  /* 0x000e600001127983 */ /* 0x001f280000300a00 */
[----:B------:R-:W4:Y:S02]  /*12320*/  LDL.LU.64 R16, [R1+0xe58] ;  /* 0x000e580001107983 */ /* 0x000f240000300a00 */
[----:B----4-:R-:W-:-:S15]  /*12330*/  HMMA.16816.F32 R16, R20, R26, R16 ;  /* 0x0000001a1410723c */ /* 0x010fde0000001810 */
[----:B------:R-:W-:-:S08]  /*12340*/  NOP ;  /* 0x0000000000007918 */ /* 0x000fd00000000000 */
[----:B------:R-:W-:Y:S04]  /*12350*/  STL.64 [R1+0x420], R16 ;  /* 0x0004201001007387 */ /* 0x000fe80000100a00 */
[----:B------:R0:W-:Y:S04]  /*12360*/  STL.64 [R1+0x428], R18 ;  /* 0x0004281201007387 */ /* 0x0001e80000100a00 */
[----:B0-----:R-:W4:Y:S04]  /*12370*/  LDL.LU.64 R18, [R1+0xe50] ;  /* 0x000e500001127983 */ /* 0x001f280000300a00 */
[----:B------:R-:W4:Y:S04]  /*12380*/  LDL.LU.64 R16, [R1+0xe48] ;  /* 0x000e480001107983 */ /* 0x000f280000300a00 */
[----:B------:R0:W-:Y:S02]  /*12390*/  STL.64 [R1+0xde8], R26 ;  /* 0x000de81a01007387 */ /* 0x0001e40000100a00 */
[----:B0-----:R-:W-:-:S02]  /*123a0*/  IMAD.MOV.U32 R26, RZ, RZ, R0 ;  /* 0x000000ffff1a7224 */ /* 0x001fc400078e0000 */
[----:B------:R-:W-:Y:S01]  /*123b0*/  IMAD.MOV.U32 R27, RZ, RZ, R28 ;  /* 0x000000ffff1b7224 */ /* 0x000fe200078e001c */
[----:B------:R-:W2:Y:S06]  /*123c0*/  LDL.LU R0, [R1+0xe40] ;  /* 0x000e400001007983 */ /* 0x000eac0000300800 */
[C---:B----4-:R-:W-:Y:S01]  /*123d0*/  HMMA.16816.F32 R24, R20.reuse, R26, R16 ;  /* 0x0000001a1418723c */ /* 0x050fe20000001810 */
[----:B------:R-:W3:Y:S05]  /*123e0*/  LDL.LU.64 R18, [R1+0xe38] ;  /* 0x000e380001127983 */ /* 0x000eea0000300a00 */
[----:B---3--:R-:W-:Y:S01]  /*123f0*/  HMMA.16816.F32 R16, R20, R18, R4 ;  /* 0x000000121410723c */ /* 0x008fe20000001804 */
[----:B------:R-:W3:-:S15]  /*12400*/  LDL.LU R4, [R1+0x3e0] ;  /* 0x0003e00001047983 */ /* 0x000ede0000300800 */
[----:B------:R-:W-:-:S01]  /*12410*/  NOP ;  /* 0x0000000000007918 */ /* 0x000fc20000000000 */
[----:B------:R0:W-:Y:S04]  /*12420*/  STL.64 [R1+0x410], R24 ;  /* 0x0004101801007387 */ /* 0x0001e80000100a00 */
[----:B------:R1:W-:Y:S04]  /*12430*/  STL.64 [R1+0x418], R26 ;  /* 0x0004181a01007387 */ /* 0x0003e80000100a00 */
[----:B------:R4:W-:Y:S04]  /*12440*/  STL.64 [R1+0x400], R16 ;  /* 0x0004001001007387 */ /* 0x0009e80000100a00 */
[----:B------:R2:W-:Y:S04]  /*12450*/  STL.64 [R1+0x408], R18 ;  /* 0x0004081201007387 */ /* 0x0005e80000100a00 */
[----:B------:R-:W3:Y:S04]  /*12460*/  LDL.LU R5, [R1+0x3e4] ;  /* 0x0003e40001057983 */ /* 0x000ee80000300800 */
[----:B------:R-:W3:Y:S04]  /*12470*/  LDL.LU R6, [R1+0x3e8] ;  /* 0x0003e80001067983 */ /* 0x000ee80000300800 */
[----:B------:R-:W3:Y:S04]  /*12480*/  LDL.LU R7, [R1+0x3ec] ;  /* 0x0003ec0001077983 */ /* 0x000ee80000300800 */
[----:B0-----:R-:W3:Y:S04]  /*12490*/  LDL.LU R24, [R1+0x380] ;  /* 0x0003800001187983 */ /* 0x001ee80000300800 */
[----:B------:R-:W3:Y:S04]  /*124a0*/  LDL.LU R25, [R1+0x384] ;  /* 0x0003840001197983 */ /* 0x000ee80000300800 */
[----:B-1----:R-:W3:Y:S04]  /*124b0*/  LDL.LU R26, [R1+0x388] ;  /* 0x00038800011a7983 */ /* 0x002ee80000300800 */
[----:B------:R-:W3:Y:S04]  /*124c0*/  LDL.LU R27, [R1+0x38c] ;  /* 0x00038c00011b7983 */ /* 0x000ee80000300800 */
[----:B----4-:R-:W4:Y:S04]  /*124d0*/  LDL.LU R16, [R1+0x390] ;  /* 0x0003900001107983 */ /* 0x010f280000300800 */
[----:B------:R-:W4:Y:S04]  /*124e0*/  LDL.LU R17, [R1+0x394] ;  /* 0x0003940001117983 */ /* 0x000f280000300800 */
[----:B--2---:R-:W2:Y:S04]  /*124f0*/  LDL.LU R18, [R1+0x398] ;  /* 0x0003980001127983 */ /* 0x004ea80000300800 */
[----:B------:R-:W2:Y:S01]  /*12500*/  LDL.LU R19, [R1+0x39c] ;  /* 0x00039c0001137983 */ /* 0x000ea20000300800 */
[C---:B------:R-:W-:Y:S03]  /*12510*/  HMMA.16816.F32 R8, R20.reuse, R14, R8 ;  /* 0x0000000e1408723c */ /* 0x040fe60000001808 */
[----:B--2---:R-:W-:Y:S04]  /*12520*/  STL.64 [R1+0xe18], R18 ;  /* 0x000e181201007387 */ /* 0x004fe80000100a00 */
[----:B----4-:R0:W-:Y:S04]  /*12530*/  STL.64 [R1+0xe10], R16 ;  /* 0x000e101001007387 */ /* 0x0101e80000100a00 */
[----:B0-----:R-:W2:Y:S04]  /*12540*/  LDL.LU R16, [R1+0x320] ;  /* 0x0003200001107983 */ /* 0x001ea80000300800 */
[----:B------:R-:W2:Y:S04]  /*12550*/  LDL.LU R17, [R1+0x324] ;  /* 0x0003240001117983 */ /* 0x000ea80000300800 */
[----:B------:R-:W2:Y:S04]  /*12560*/  LDL.LU R18, [R1+0x328] ;  /* 0x0003280001127983 */ /* 0x000ea80000300800 */
[----:B------:R-:W2:Y:S04]  /*12570*/  LDL.LU R19, [R1+0x32c] ;  /* 0x00032c0001137983 */ /* 0x000ea80000300800 */
[----:B---3--:R0:W-:Y:S04]  /*12580*/  STL.64 [R1+0xdf8], R26 ;  /* 0x000df81a01007387 */ /* 0x0081e80000100a00 */
[----:B------:R-:W-:Y:S04]  /*12590*/  STL.64 [R1+0xdf0], R24 ;  /* 0x000df01801007387 */ /* 0x000fe80000100a00 */
[----:B0-----:R-:W3:Y:S04]  /*125a0*/  LDL.64 R26, [R1+0x68] ;  /* 0x00006800011a7983 */ /* 0x001ee80000100a00 */
[----:B------:R-:W-:Y:S04]  /*125b0*/  STL.64 [R1+0x3f0], R8 ;  /* 0x0003f00801007387 */ /* 0x000fe80000100a00 */
[----:B------:R0:W-:Y:S04]  /*125c0*/  STL.64 [R1+0x3f8], R10 ;  /* 0x0003f80a01007387 */ /* 0x0001e80000100a00 */
[----:B0-----:R-:W4:Y:S04]  /*125d0*/  LDL.LU.64 R10, [R1+0xe30] ;  /* 0x000e3000010a7983 */ /* 0x001f280000300a00 */
[----:B------:R-:W2:Y:S04]  /*125e0*/  LDL.LU.64 R8, [R1+0xe28] ;  /* 0x000e280001087983 */ /* 0x000ea80000300a00 */
[----:B------:R0:W-:Y:S04]  /*125f0*/  STL.64 [R1+0xda0], R14 ;  /* 0x000da00e01007387 */ /* 0x0001e80000100a00 */
[----:B0-----:R-:W3:Y:S04]  /*12600*/  LDL.LU.64 R14, [R1+0x28] ;  /* 0x00002800010e7983 */ /* 0x001ee80000300a00 */
[----:B---3--:R0:W-:Y:S04]  /*12610*/  STL.64 [R1+0xdb8], R14 ;  /* 0x000db80e01007387 */ /* 0x0081e80000100a00 */
[----:B0-----:R-:W3:Y:S01]  /*12620*/  LDL.64 R14, [R1+0x38] ;  /* 0x00003800010e7983 */ /* 0x001ee20000100a00 */
[C---:B----4-:R-:W-:Y:S03]  /*12630*/  HMMA.16816.F32 R4, R20.reuse, R10, R4 ;  /* 0x0000000a1404723c */ /* 0x050fe60000001804 */
[----:B---3--:R0:W-:Y:S04]  /*12640*/  STL.64 [R1+0xdd0], R14 ;  /* 0x000dd00e01007387 */ /* 0x0081e80000100a00 */
[----:B------:R-:W3:Y:S04]  /*12650*/  LDL.LU R12, [R1+0x370] ;  /* 0x00037000010c7983 */ /* 0x000ee80000300800 */
[----:B------:R-:W3:Y:S04]  /*12660*/  LDL.LU R13, [R1+0x374] ;  /* 0x00037400010d7983 */ /* 0x000ee80000300800 */
[----:B0-----:R-:W4:Y:S04]  /*12670*/  LDL.LU R14, [R1+0x378] ;  /* 0x00037800010e7983 */ /* 0x001f280000300800 */
[----:B------:R-:W4:Y:S04]  /*12680*/  LDL.LU R15, [R1+0x37c] ;  /* 0x00037c00010f7983 */ /* 0x000f280000300800 */
[----:B----4-:R0:W-:Y:S04]  /*12690*/  STL.64 [R1+0xde0], R14 ;  /* 0x000de00e01007387 */ /* 0x0101e80000100a00 */
[----:B---3--:R-:W-:Y:S04]  /*126a0*/  STL.64 [R1+0xdd8], R12 ;  /* 0x000dd80c01007387 */ /* 0x008fe80000100a00 */
[----:B0-----:R-:W3:Y:S04]  /*126b0*/  LDL.64 R14, [R1+0x58] ;  /* 0x00005800010e7983 */ /* 0x001ee80000100a00 */
[----:B------:R-:W-:Y:S04]  /*126c0*/  STL.64 [R1+0x3e0], R4 ;  /* 0x0003e00401007387 */ /* 0x000fe80000100a00 */
[----:B------:R0:W-:Y:S04]  /*126d0*/  STL.64 [R1+0x3e8], R6 ;  /* 0x0003e80601007387 */ /* 0x0001e80000100a00 */
[----:B0-----:R-:W4:Y:S04]  /*126e0*/  LDL.LU.64 R6, [R1+0xe20] ;  /* 0x000e200001067983 */ /* 0x001f280000300a00 */
[----:B------:R-:W-:Y:S04]  /*126f0*/  STL.64 [R1+0xdb0], R10 ;  /* 0x000db00a01007387 */ /* 0x000fe80000100a00 */
[----:B--2---:R0:W-:Y:S04]  /*12700*/  STL.64 [R1+0xda8], R8 ;  /* 0x000da80801007387 */ /* 0x0041e80000100a00 */
[----:B0-----:R-:W2:Y:S04]  /*12710*/  LDL.LU R8, [R1+0x350] ;  /* 0x0003500001087983 */ /* 0x001ea80000300800 */
[----:B------:R-:W2:Y:S04]  /*12720*/  LDL.LU R9, [R1+0x354] ;  /* 0x0003540001097983 */ /* 0x000ea80000300800 */
[----:B------:R-:W3:Y:S04]  /*12730*/  LDL.LU R10, [R1+0x358] ;  /* 0x00035800010a7983 */ /* 0x000ee80000300800 */
[----:B------:R-:W3:Y:S01]  /*12740*/  LDL.LU R11, [R1+0x35c] ;  /* 0x00035c00010b7983 */ /* 0x000ee20000300800 */
[----:B----4-:R-:W-:Y:S03]  /*12750*/  HMMA.16816.F32 R20, R20, R6, R16 ;  /* 0x000000061414723c */ /* 0x010fe60000001810 */
        /* <DEDUP_REMOVED lines=11> */
[----:B------:R-:W3:Y:S02]  /*12810*/  LDL.LU.64 R20, [R1+0xe00] ;  /* 0x000e000001147983 */ /* 0x000ee40000300a00 */
[----:B---3--:R-:W-:-:S15]  /*12820*/  HMMA.16816.F32 R16, R20, R26, R16 ;  /* 0x0000001a1410723c */ /* 0x008fde0000001810 */
[----:B------:R-:W-:-:S08]  /*12830*/  NOP ;  /* 0x0000000000007918 */ /* 0x000fd00000000000 */
[----:B------:R-:W-:Y:S04]  /*12840*/  STL.64 [R1+0x390], R16 ;  /* 0x0003901001007387 */ /* 0x000fe80000100a00 */
[----:B------:R0:W-:Y:S02]  /*12850*/  STL.64 [R1+0x398], R18 ;  /* 0x0003981201007387 */ /* 0x0001e40000100a00 */
[----:B0-----:R-:W-:Y:S02]  /*12860*/  IMAD.MOV.U32 R19, RZ, RZ, R26 ;  /* 0x000000ffff137224 */ /* 0x001fe400078e001a */
[----:B------:R-:W-:Y:S02]  /*12870*/  IMAD.MOV.U32 R18, RZ, RZ, R27 ;  /* 0x000000ffff127224 */ /* 0x000fe400078e001b */
[----:B------:R-:W3:Y:S04]  /*12880*/  LDL.LU.64 R26, [R1+0xdf8] ;  /* 0x000df800011a7983 */ /* 0x000ee80000300a00 */
[----:B------:R-:W3:Y:S02]  /*12890*/  LDL.LU.64 R24, [R1+0xdf0] ;  /* 0x000df00001187983 */ /* 0x000ee40000300a00 */
[----:B---3--:R-:W-:-:S15]  /*128a0*/  HMMA.16816.F32 R24, R20, R14, R24 ;  /* 0x0000000e1418723c */ /* 0x008fde0000001818 */
[----:B------:R-:W-:-:S08]  /*128b0*/  NOP ;  /* 0x0000000000007918 */ /* 0x000fd00000000000 */
[----:B------:R0:W-:Y:S04]  /*128c0*/  STL.64 [R1+0x380], R24 ;  /* 0x0003801801007387 */ /* 0x0001e80000100a00 */
[----:B------:R1:W-:Y:S01]  /*128d0*/  STL.64 [R1+0x388], R26 ;  /* 0x0003881a01007387 */ /* 0x0003e20000100a00 */
[----:B0-----:R-:W-:Y:S02]  /*128e0*/  IMAD.MOV.U32 R25, RZ, RZ, R14 ;  /* 0x000000ffff197224 */ /* 0x001fe400078e000e */
[----:B------:R-:W-:Y:S01]  /*128f0*/  IMAD.MOV.U32 R24, RZ, RZ, R15 ;  /* 0x000000ffff187224 */ /* 0x000fe200078e000f */
[----:B-1----:R-:W3:Y:S04]  /*12900*/  LDL.LU.64 R26, [R1+0xde8] ;  /* 0x000de800011a7983 */ /* 0x002ee80000300a00 */
[----:B------:R-:W3:Y:S04]  /*12910*/  LDL.LU.64 R14, [R1+0xde0] ;  /* 0x000de000010e7983 */ /* 0x000ee80000300a00 */
[----:B------:R-:W3:Y:S02]  /*12920*/  LDL.LU.64 R12, [R1+0xdd8] ;  /* 0x000dd800010c7983 */ /* 0x000ee40000300a00 */
[----:B---3--:R-:W-:-:S15]  /*12930*/  HMMA.16816.F32 R12, R20, R26, R12 ;  /* 0x0000001a140c723c */ /* 0x008fde000000180c */
[----:B------:R-:W-:-:S08]  /*12940*/  NOP ;  /* 0x0000000000007918 */ /* 0x000fd00000000000 */
[----:B------:R-:W-:Y:S04]  /*12950*/  STL.64 [R1+0x370], R12 ;  /* 0x0003700c01007387 */ /* 0x000fe80000100a00 */
[----:B------:R0:W-:Y:S04]  /*12960*/  STL.64 [R1+0x378], R14 ;  /* 0x0003780e01007387 */ /* 0x0001e80000100a00 */
[----:B0-----:R-:W2:Y:S04]  /*12970*/  LDL.LU.64 R14, [R1+0xdd0] ;  /* 0x000dd000010e7983 */ /* 0x001ea80000300a00 */
[----:B------:R-:W-:Y:S01]  /*12980*/  STL.64 [R1+0xd50], R26 ;  /* 0x000d501a01007387 */ /* 0x000fe20000100a00 */
        /* <DEDUP_REMOVED lines=8> */
[----:B--2---:R-:W-:Y:S06]  /*12a10*/  HMMA.16816.F32 R8, R20, R14, R8 ;  /* 0x0000000e1408723c */ /* 0x004fec0000001808 */
[----:B------:R-:W-:-:S02]  /*12a20*/  IMAD.MOV.U32 R5, RZ, RZ, R14 ;  /* 0x000000ffff057224 */ /* 0x000fc400078e000e */
[----:B------:R-:W-:-:S15]  /*12a30*/  IMAD.MOV.U32 R4, RZ, RZ, R15 ;  /* 0x000000ffff047224 */ /* 0x000fde00078e000f */
[----:B------:R-:W-:Y:S04]  /*12a40*/  STL.64 [R1+0x350], R8 ;  /* 0x0003500801007387 */ /* 0x000fe80000100a00 */
[----:B------:R0:W-:Y:S04]  /*12a50*/  STL.64 [R1+0x358], R10 ;  /* 0x0003580a01007387 */ /* 0x0001e80000100a00 */
[----:B0-----:R-:W2:Y:S04]  /*12a60*/  LDL.LU.64 R10, [R1+0xdb0] ;  /* 0x000db000010a7983 */ /* 0x001ea80000300a00 */
[----:B------:R-:W3:Y:S04]  /*12a70*/  LDL.LU.64 R8, [R1+0xda8] ;  /* 0x000da80001087983 */ /* 0x000ee80000300a00 */
[----:B------:R-:W4:Y:S04]  /*12a80*/  LDL.LU.64 R14, [R1+0xda0] ;  /* 0x000da000010e7983 */ /* 0x000f280000300a00 */
[----:B------:R-:W-:Y:S04]  /*12a90*/  STL.64 [R1+0xd98], R6 ;  /* 0x000d980601007387 */ /* 0x000fe80000100a00 */
[----:B------:R0:W-:Y:S04]  /*12aa0*/  STL.64 [R1+0xd90], R4 ;  /* 0x000d900401007387 */ /* 0x0001e80000100a00 */
[----:B0-----:R-:W4:Y:S04]  /*12ab0*/  LDL.LU R4, [R1+0x340] ;  /* 0x0003400001047983 */ /* 0x001f280000300800 */
[----:B------:R-:W4:Y:S04]  /*12ac0*/  LDL.LU R5, [R1+0x344] ;  /* 0x0003440001057983 */ /* 0x000f280000300800 */
[----:B------:R-:W4:Y:S04]  /*12ad0*/  LDL.LU R6, [R1+0x348] ;  /* 0x0003480001067983 */ /* 0x000f280000300800 */
[----:B------:R-:W4:Y:S02]  /*12ae0*/  LDL.LU R7, [R1+0x34c] ;  /* 0x00034c0001077983 */ /* 0x000f240000300800 */
[----:B----4-:R-:W-:-:S15]  /*12af0*/  HMMA.16816.F32 R4, R20, R14, R4 ;  /* 0x0000000e1404723c */ /* 0x010fde0000001804 */
[----:B------:R-:W-:-:S08]  /*12b00*/  NOP ;  /* 0x0000000000007918 */ /* 0x000fd00000000000 */
[----:B------:R0:W-:Y:S04]  /*12b10*/  STL.64 [R1+0x340], R4 ;  /* 0x0003400401007387 */ /* 0x0001e80000100a00 */
[----:B------:R-:W-:Y:S04]  /*12b20*/  STL.64 [R1+0x348], R6 ;  /* 0x0003480601007387 */ /* 0x000fe80000100a00 */
[----:B------:R-:W4:Y:S01]  /*12b30*/  LDL.LU R12, [R1+0x1e0] ;  /* 0x0001e000010c7983 */ /* 0x000f220000300800 */
[----:B0-----:R-:W-:-:S03]  /*12b40*/  IMAD.MOV.U32 R5, RZ, RZ, R14 ;  /* 0x000000ffff057224 */ /* 0x001fc600078e000e */
[----:B------:R-:W4:Y:S01]  /*12b50*/  LDL.LU R13, [R1+0x1e4] ;  /* 0x0001e400010d7983 */ /* 0x000f220000300800 */
[----:B------:R-:W-:-:S03]  /*12b60*/  IMAD.MOV.U32 R4, RZ, RZ, R15 ;  /* 0x000000ffff047224 */ /* 0x000fc600078e000f */
[----:B------:R-:W2:Y:S04]  /*12b70*/  LDL.LU R14, [R1+0x1e8] ;  /* 0x0001e800010e7983 */ /* 0x000ea80000300800 */
[----:B------:R-:W2:Y:S01]  /*12b80*/  LDL.LU R15, [R1+0x1ec] ;  /* 0x0001ec00010f7983 */ /* 0x000ea20000300800 */
[----:B------:R-:W-:Y:S02]  /*12b90*/  IMAD.MOV.U32 R26, RZ, RZ, R25 ;  /* 0x000000ffff1a7224 */ /* 0x000fe400078e0019 */
[----:B------:R-:W-:Y:S01]  /*12ba0*/  IMAD.MOV.U32 R27, RZ, RZ, R24 ;  /* 0x000000ffff1b7224 */ /* 0x000fe200078e0018 */
[----:B--2---:R0:W-:Y:S04]  /*12bb0*/  STL.64 [R1+0xd08], R14 ;  /* 0x000d080e01007387 */ /* 0x0041e80000100a00 */
[----:B----4-:R1:W-:Y:S01]  /*12bc0*/  STL.64 [R1+0xd00], R12 ;  /* 0x000d000c01007387 */ /* 0x0103e20000100a00 */
[----:B0-----:R-:W-:-:S02]  /*12bd0*/  IMAD.MOV.U32 R15, RZ, RZ, R4 ;  /* 0x000000ffff0f7224 */ /* 0x001fc400078e0004 */
[----:B------:R-:W-:Y:S01]  /*12be0*/  IMAD.MOV.U32 R14, RZ, RZ, R5 ;  /* 0x000000ffff0e7224 */ /* 0x000fe200078e0005 */
[----:B------:R-:W2:Y:S04]  /*12bf0*/  LDL.LU R4, [R1+0x330] ;  /* 0x0003300001047983 */ /* 0x000ea80000300800 */
[----:B------:R-:W2:Y:S04]  /*12c00*/  LDL.LU R5, [R1+0x334] ;  /* 0x0003340001057983 */ /* 0x000ea80000300800 */
[----:B------:R-:W2:Y:S04]  /*12c10*/  LDL.LU R6, [R1+0x338] ;  /* 0x0003380001067983 */ /* 0x000ea80000300800 */
[----:B------:R-:W2:Y:S04]  /*12c20*/  LDL.LU R7, [R1+0x33c] ;  /* 0x00033c0001077983 */ /* 0x000ea80000300800 */
[----:B------:R-:W-:Y:S04]  /*12c30*/  STL.64 [R1+0xd68], R26 ;  /* 0x000d681a01007387 */ /* 0x000fe80000100a00 */
[----:B------:R0:W-:Y:S04]  /*12c40*/  STL.64 [R1+0xd20], R14 ;  /* 0x000d200e01007387 */ /* 0x0001e80000100a00 */
[----:B-1----:R-:W4:Y:S04]  /*12c50*/  LDL.LU R12, [R1+0x200] ;  /* 0x00020000010c7983 */ /* 0x002f280000300800 */
[----:B------:R-:W4:Y:S04]  /*12c60*/  LDL.LU R13, [R1+0x204] ;  /* 0x00020400010d7983 */ /* 0x000f280000300800 */
[----:B0-----:R-:W3:Y:S04]  /*12c70*/  LDL.LU R14, [R1+0x208] ;  /* 0x00020800010e7983 */ /* 0x001ee80000300800 */
[----:B------:R-:W3:Y:S01]  /*12c80*/  LDL.LU R15, [R1+0x20c] ;  /* 0x00020c00010f7983 */ /* 0x000ee20000300800 */
[----:B------:R-:W-:-:S02]  /*12c90*/  IMAD.MOV.U32 R27, RZ, RZ, R18 ;  /* 0x000000ffff1b7224 */ /* 0x000fc400078e0012 */
[----:B------:R-:W-:Y:S01]  /*12ca0*/  IMAD.MOV.U32 R26, RZ, RZ, R19 ;  /* 0x000000ffff1a7224 */ /* 0x000fe200078e0013 */
[----:B---3--:R0:W-:Y:S04]  /*12cb0*/  STL.64 [R1+0xd30], R14 ;  /* 0x000d300e01007387 */ /* 0x0081e80000100a00 */
[----:B----4-:R1:W-:Y:S01]  /*12cc0*/  STL.64 [R1+0xd28], R12 ;  /* 0x000d280c01007387 */ /* 0x0103e20000100a00 */
[----:B0-----:R-:W-:Y:S02]  /*12cd0*/  IMAD.MOV.U32 R14, RZ, RZ, R17 ;  /* 0x000000ffff0e7224 */ /* 0x001fe400078e0011 */
[----:B------:R-:W-:Y:S02]  /*12ce0*/  IMAD.MOV.U32 R15, RZ, RZ, R16 ;  /* 0x000000ffff0f7224 */ /* 0x000fe400078e0010 */
[----:B------:R-:W3:Y:S04]  /*12cf0*/  LDL.LU R16, [R1+0x270] ;  /* 0x0002700001107983 */ /* 0x000ee80000300800 */
[----:B------:R-:W3:Y:S04]  /*12d00*/  LDL.LU R17, [R1+0x274] ;  /* 0x0002740001117983 */ /* 0x000ee80000300800 */
[----:B------:R-:W3:Y:S04]  /*12d10*/  LDL.LU R18, [R1+0x278] ;  /* 0x0002780001127983 */ /* 0x000ee80000300800 */
[----:B------:R-:W3:Y:S04]  /*12d20*/  LDL.LU R19, [R1+0x27c] ;  /* 0x00027c0001137983 */ /* 0x000ee80000300800 */
[----:B------:R0:W-:Y:S04]  /*12d30*/  STL.64 [R1+0xd48], R14 ;  /* 0x000d480e01007387 */ /* 0x0001e80000100a00 */
[----:B-1----:R-:W4:Y:S04]  /*12d40*/  LDL.LU R12, [R1+0x220] ;  /* 0x00022000010c7983 */ /* 0x002f280000300800 */
[----:B------:R-:W4:Y:S04]  /*12d50*/  LDL.LU R13, [R1+0x224] ;  /* 0x00022400010d7983 */ /* 0x000f280000300800 */
[----:B0-----:R-:W3:Y:S04]  /*12d60*/  LDL.LU R14, [R1+0x228] ;  /* 0x00022800010e7983 */ /* 0x001ee80000300800 */
[----:B------:R-:W3:Y:S01]  /*12d70*/  LDL.LU R15, [R1+0x22c] ;  /* 0x00022c00010f7983 */ /* 0x000ee20000300800 */
[C---:B--2---:R-:W-:Y:S03]  /*12d80*/  HMMA.16816.F32 R4, R20.reuse, R10, R4 ;  /* 0x0000000a1404723c */ /* 0x044fe60000001804 */
[----:B---3--:R-:W-:Y:S04]  /*12d90*/  STL.64 [R1+0xd60], R14 ;  /* 0x000d600e01007387 */ /* 0x008fe80000100a00 */
[----:B----4-:R0:W-:Y:S04]  /*12da0*/  STL.64 [R1+0xd58], R12 ;  /* 0x000d580c01007387 */ /* 0x0101e80000100a00 */
[----:B0-----:R-:W2:Y:S04]  /*12db0*/  LDL.LU R12, [R1+0x230] ;  /* 0x00023000010c7983 */ /* 0x001ea80000300800 */
[----:B------:R-:W2:Y:S04]  /*12dc0*/  LDL.LU R13, [R1+0x234] ;  /* 0x00023400010d7983 */ /* 0x000ea80000300800 */
[----:B------:R-:W3:Y:S04]  /*12dd0*/  LDL.LU R14, [R1+0x238] ;  /* 0x00023800010e7983 */ /* 0x000ee80000300800 */
        /* <DEDUP_REMOVED lines=10> */
[----:B------:R-:W4:Y:S04]  /*12e80*/  LDL.LU.64 R4, [R1+0xd90] ;  /* 0x000d900001047983 */ /* 0x000f280000300a00 */
[----:B------:R-:W-:Y:S04]  /*12e90*/  STL.64 [R1+0xd18], R10 ;  /* 0x000d180a01007387 */ /* 0x000fe80000100a00 */
[----:B------:R0:W-:Y:S04]  /*12ea0*/  STL.64 [R1+0xd10], R8 ;  /* 0x000d100801007387 */ /* 0x0001e80000100a00 */
[----:B0-----:R-:W2:Y:S04]  /*12eb0*/  LDL.LU R8, [R1+0x1f0] ;  /* 0x0001f00001087983 */ /* 0x001ea80000300800 */
[----:B------:R-:W2:Y:S04]  /*12ec0*/  LDL.LU R9, [R1+0x1f4] ;  /* 0x0001f40001097983 */ /* 0x000ea80000300800 */
[----:B------:R-:W4:Y:S04]  /*12ed0*/  LDL.LU R10, [R1+0x1f8] ;  /* 0x0001f800010a7983 */ /* 0x000f280000300800 */
[----:B------:R-:W4:Y:S01]  /*12ee0*/  LDL.LU R11, [R1+0x1fc] ;  /* 0x0001fc00010b7983 */ /* 0x000f220000300800 */
[----:B---3--:R-:W-:Y:S03]  /*12ef0*/  HMMA.16816.F32 R20, R20, R6, R16 ;  /* 0x000000061414723c */ /* 0x008fe60000001810 */
[----:B----4-:R-:W-:Y:S04]  /*12f00*/  STL.64 [R1+0xd40], R10 ;  /* 0x000d400a01007387 */ /* 0x010fe80000100a00 */
        /* <DEDUP_REMOVED lines=8> */
[----:B------:R-:W-:Y:S01]  /*12f90*/  STL.64 [R1+0x278], R22 ;  /* 0x0002781601007387 */ /* 0x000fe20000100a00 */
[----:B---3--:R-:W-:Y:S03]  /*12fa0*/  HMMA.16816.F32 R24, R16, R26, R12 ;  /* 0x0000001a1018723c */ /* 0x008fe6000000180c */
[----:B------:R-:W3:Y:S04]  /*12fb0*/  LDL.LU.64 R14, [R1+0xd78] ;  /* 0x000d7800010e7983 */ /* 0x000ee80000300a00 */
[----:B------:R-:W3:-:S15]  /*12fc0*/  LDL.LU.64 R12, [R1+0xd70] ;  /* 0x000d7000010c7983 */ /* 0x000ede0000300a00 */
[----:B------:R-:W-:-:S01]  /*12fd0*/  NOP ;  /* 0x0000000000007918 */ /* 0x000fc20000000000 */
[----:B------:R-:W-:Y:S04]  /*12fe0*/  STL.64 [R1+0x240], R24 ;  /* 0x0002401801007387 */ /* 0x000fe80000100a00 */
[----:B------:R0:W-:Y:S04]  /*12ff0*/  STL.64 [R1+0x248], R26 ;  /* 0x0002481a01007387 */ /* 0x0001e80000100a00 */
[----:B0-----:R-:W3:Y:S02]  /*13000*/  LDL.LU.64 R26, [R1+0xd68] ;  /* 0x000d6800011a7983 */ /* 0x001ee40000300a00 */
[----:B---3--:R-:W-:Y:S02]  /*13010*/  HMMA.16816.F32 R24, R16, R26, R12 ;  /* 0x0000001a1018723c */ /* 0x008fe4000000180c */
[----:B------:R-:W3:Y:S04]  /*13020*/  LDL.LU.64 R14, [R1+0xd60] ;  /* 0x000d6000010e7983 */ /* 0x000ee80000300a00 */
[----:B------:R-:W3:-:S15]  /*13030*/  LDL.LU.64 R12, [R1+0xd58] ;  /* 0x000d5800010c7983 */ /* 0x000ede0000300a00 */
[----:B------:R-:W-:-:S02]  /*13040*/  NOP ;  /* 0x0000000000007918 */ /* 0x000fc40000000000 */
[----:B------:R-:W-:Y:S04]  /*13050*/  STL.64 [R1+0x230], R24 ;  /* 0x0002301801007387 */ /* 0x000fe80000100a00 */
[----:B------:R0:W-:Y:S04]  /*13060*/  STL.64 [R1+0x238], R26 ;  /* 0x0002381a01007387 */ /* 0x0001e80000100a00 */
[----:B0-----:R-:W3:Y:S01]  /*13070*/  LDL.LU.64 R26, [R1+0xd50] ;  /* 0x000d5000011a7983 */ /* 0x001ee20000300a00 */
[----:B------:R-:W-:Y:S02]  /*13080*/  IMAD.MOV.U32 R22, RZ, RZ, R5 ;  /* 0x000000ffff167224 */ /* 0x000fe400078e0005 */
[----:B------:R-:W-:Y:S01]  /*13090*/  IMAD.MOV.U32 R23, RZ, RZ, R4 ;  /* 0x000000ffff177224 */ /* 0x000fe200078e0004 */
[----:B---3--:R-:W-:Y:S06]  /*130a0*/  HMMA.16816.F32 R12, R16, R26, R12 ;  /* 0x0000001a100c723c */ /* 0x008fec000000180c */
[----:B------:R-:W-:-:S02]  /*130b0*/  IMAD.MOV.U32 R5, RZ, RZ, R26 ;  /* 0x000000ffff057224 */ /* 0x000fc400078e001a */
[----:B------:R-:W-:-:S15]  /*130c0*/  IMAD.MOV.U32 R4, RZ, RZ, R27 ;  /* 0x000000ffff047224 */ /* 0x000fde00078e001b */
[----:B------:R-:W-:Y:S04]  /*130d0*/  STL.64 [R1+0x220], R12 ;  /* 0x0002200c01007387 */ /* 0x000fe80000100a00 */
[----:B------:R0:W-:Y:S04]  /*130e0*/  STL.64 [R1+0x228], R14 ;  /* 0x0002280e01007387 */ /* 0x0001e80000100a00 */
[----:B0-----:R-:W2:Y:S04]  /*130f0*/  LDL.LU.64 R14, [R1+0xd48] ;  /* 0x000d4800010e7983 */ /* 0x001ea80000300a00 */
[----:B------:R-:W3:Y:S04]  /*13100*/  LDL.LU R24, [R1+0x1a0] ;  /* 0x0001a00001187983 */ /* 0x000ee80000300800 */
[----:B------:R-:W3:Y:S04]  /*13110*/  LDL.LU R25, [R1+0x1a4] ;  /* 0x0001a40001197983 */ /* 0x000ee80000300800 */
[----:B------:R-:W4:Y:S04]  /*13120*/  LDL.LU R26, [R1+0x1a8] ;  /* 0x0001a800011a7983 */ /* 0x000f280000300800 */
[----:B------:R-:W4:Y:S04]  /*13130*/  LDL.LU R27, [R1+0x1ac] ;  /* 0x0001ac00011b7983 */ /* 0x000f280000300800 */
[----:B----4-:R-:W-:Y:S04]  /*13140*/  STL.64 [R1+0xcd8], R26 ;  /* 0x000cd81a01007387 */ /* 0x010fe80000100a00 */
[----:B---3--:R0:W-:Y:S04]  /*13150*/  STL.64 [R1+0xcd0], R24 ;  /* 0x000cd01801007387 */ /* 0x0081e80000100a00 */
[----:B0-----:R-:W3:Y:S04]  /*13160*/  LDL.LU R24, [R1+0x1b0] ;  /* 0x0001b00001187983 */ /* 0x001ee80000300800 */
[----:B------:R-:W3:Y:S04]  /*13170*/  LDL.LU R25, [R1+0x1b4] ;  /* 0x0001b40001197983 */ /* 0x000ee80000300800 */
[----:B------:R-:W4:Y:S04]  /*13180*/  LDL.LU R26, [R1+0x1b8] ;  /* 0x0001b800011a7983 */ /* 0x000f280000300800 */
[----:B------:R-:W4:Y:S01]  /*13190*/  LDL.LU R27, [R1+0x1bc] ;  /* 0x0001bc00011b7983 */ /* 0x000f220000300800 */
[C---:B--2---:R-:W-:Y:S03]  /*131a0*/  HMMA.16816.F32 R12, R16.reuse, R14, R8 ;  /* 0x0000000e100c723c */ /* 0x044fe60000001808 */
[----:B----4-:R0:W-:Y:S04]  /*131b0*/  STL.64 [R1+0xce8], R26 ;  /* 0x000ce81a01007387 */ /* 0x0101e80000100a00 */
[----:B---3--:R-:W-:Y:S04]  /*131c0*/  STL.64 [R1+0xce0], R24 ;  /* 0x000ce01801007387 */ /* 0x008fe80000100a00 */
[----:B0-----:R-:W2:Y:S04]  /*131d0*/  LDL.LU.64 R26, [R1+0x68] ;  /* 0x00006800011a7983 */ /* 0x001ea80000300a00 */
[----:B------:R-:W3:Y:S04]  /*131e0*/  LDL.LU.64 R10, [R1+0xd40] ;  /* 0x000d4000010a7983 */ /* 0x000ee80000300a00 */
[----:B------:R-:W3:Y:S04]  /*131f0*/  LDL.LU.64 R8, [R1+0xd38] ;  /* 0x000d380001087983 */ /* 0x000ee80000300a00 */
        /* <DEDUP_REMOVED lines=8> */
[----:B0-----:R-:W3:Y:S04]  /*13280*/  LDL.LU.64 R14, [R1+0xd20] ;  /* 0x000d2000010e7983 */ /* 0x001ee80000300a00 */
[----:B------:R0:W-:Y:S04]  /*13290*/  STL.64 [R1+0xcb8], R22 ;  /* 0x000cb81601007387 */ /* 0x0001e80000100a00 */
[----:B------:R-:W4:Y:S04]  /*132a0*/  LDL.LU R20, [R1+0x100] ;  /* 0x0001000001147983 */ /* 0x000f280000300800 */
[----:B------:R-:W4:Y:S04]  /*132b0*/  LDL.LU R21, [R1+0x104] ;  /* 0x0001040001157983 */ /* 0x000f280000300800 */
[----:B0-----:R-:W4:Y:S04]  /*132c0*/  LDL.LU R22, [R1+0x108] ;  /* 0x0001080001167983 */ /* 0x001f280000300800 */
[----:B------:R-:W4:Y:S01]  /*132d0*/  LDL.LU R23, [R1+0x10c] ;  /* 0x00010c0001177983 */ /* 0x000f220000300800 */
[----:B---3--:R-:W-:Y:S03]  /*132e0*/  HMMA.16816.F32 R12, R16, R14, R8 ;  /* 0x0000000e100c723c */ /* 0x008fe60000001808 */
[----:B------:R-:W3:Y:S04]  /*132f0*/  LDL.LU.64 R10, [R1+0xd18] ;  /* 0x000d1800010a7983 */ /* 0x000ee80000300a00 */
[----:B------:R-:W2:-:S15]  /*13300*/  LDL.LU.64 R8, [R1+0xd10] ;  /* 0x000d100001087983 */ /* 0x000e9e0000300a00 */
[----:B------:R-:W-:-:S01]  /*13310*/  NOP ;  /* 0x0000000000007918 */ /* 0x000fc20000000000 */
[----:B------:R-:W-:Y:S04]  /*13320*/  STL.64 [R1+0x1f0], R12 ;  /* 0x0001f00c01007387 */ /* 0x000fe80000100a00 */
[----:B------:R0:W-:Y:S04]  /*13330*/  STL.64 [R1+0x1f8], R14 ;  /* 0x0001f80e01007387 */ /* 0x0001e80000100a00 */
[----:B0-----:R-:W3:Y:S04]  /*13340*/  LDL.LU.64 R14, [R1+0xd08] ;  /* 0x000d0800010e7983 */ /* 0x001ee80000300a00 */
[----:B------:R-:W3:Y:S02]  /*13350*/  LDL.LU.64 R12, [R1+0xd00] ;  /* 0x000d0000010c7983 */ /* 0x000ee40000300a00 */
[C---:B---3--:R-:W-:Y:S06]  /*13360*/  HMMA.16816.F32 R12, R16.reuse, R10, R12 ;  /* 0x0000000a100c723c */ /* 0x048fec000000180c */
[----:B----4-:R-:W-:-:S15]  /*13370*/  HMMA.16816.F32 R16, R16, R6, R20 ;  /* 0x000000061010723c */ /* 0x010fde0000001814 */
[----:B------:R-:W-:-:S02]  /*13380*/  NOP ;  /* 0x0000000000007918 */ /* 0x000fc40000000000 */
[----:B------:R-:W-:Y:S04]  /*13390*/  STL.64 [R1+0x1e0], R12 ;  /* 0x0001e00c01007387 */ /* 0x000fe80000100a00 */
[----:B------:R0:W-:Y:S04]  /*133a0*/  STL.64 [R1+0x1e8], R14 ;  /* 0x0001e80e01007387 */ /* 0x0001e80000100a00 */
[----:B0-----:R-:W3:Y:S04]  /*133b0*/  LDL.LU.64 R14, [R1+0xcf8] ;  /* 0x000cf800010e7983 */ /* 0x001ee80000300a00 */
[----:B------:R-:W3:Y:S04]  /*133c0*/  LDL.LU.64 R12, [R1+0xcf0] ;  /* 0x000cf000010c7983 */ /* 0x000ee80000300a00 */
[----:B------:R-:W-:Y:S04]  /*133d0*/  STL.64 [R1+0xc98], R10 ;  /* 0x000c980a01007387 */ /* 0x000fe80000100a00 */
[----:B--2---:R0:W-:Y:S04]  /*133e0*/  STL.64 [R1+0xc90], R8 ;  /* 0x000c900801007387 */ /* 0x0041e80000100a00 */
[----:B0-----:R-:W3:Y:S04]  /*133f0*/  LDL.LU R8, [R1+0x1c0] ;  /* 0x0001c00001087983 */ /* 0x001ee80000300800 */
[----:B------:R-:W3:Y:S04]  /*13400*/  LDL.LU R9, [R1+0x1c4] ;  /* 0x0001c40001097983 */ /* 0x000ee80000300800 */
[----:B------:R-:W3:Y:S04]  /*13410*/  LDL.LU R10, [R1+0x1c8] ;  /* 0x0001c800010a7983 */ /* 0x000ee80000300800 */
[----:B------:R-:W3:Y:S04]  /*13420*/  LDL.LU R11, [R1+0x1cc] ;  /* 0x0001cc00010b7983 */ /* 0x000ee80000300800 */
[----:B------:R0:W-:Y:S04]  /*13430*/  STL.64 [R1+0xca0], R6 ;  /* 0x000ca00601007387 */ /* 0x0001e80000100a00 */
[----:B0-----:R-:W2:Y:S04]  /*13440*/  LDL.LU.64 R6, [R1+0x58] ;  /* 0x0000580001067983 */ /* 0x001ea80000300a00 */
[----:B------:R0:W-:Y:S04]  /*13450*/  STL.64 [R1+0x470], R16 ;  /* 0x0004701001007387 */ /* 0x0001e80000100a00 */
[----:B------:R1:W-:Y:S04]  /*13460*/  STL.64 [R1+0x478], R18 ;  /* 0x0004781201007387 */ /* 0x0003e80000100a00 */
[----:B0-----:R-:W4:Y:S04]  /*13470*/  LDL.LU R16, [R1+0xa0] ;  /* 0x0000a00001107983 */ /* 0x001f280000300800 */
[----:B------:R-:W4:Y:S04]  /*13480*/  LDL.LU R17, [R1+0xa4] ;  /* 0x0000a40001117983 */ /* 0x000f280000300800 */
[----:B-1----:R-:W3:Y:S04]  /*13490*/  LDL.LU R18, [R1+0xa8] ;  /* 0x0000a80001127983 */ /* 0x002ee80000300800 */
[----:B------:R-:W3:Y:S04]  /*134a0*/  LDL.LU R19, [R1+0xac] ;  /* 0x0000ac0001137983 */ /* 0x000ee80000300800 */
[----:B---3--:R-:W-:Y:S04]  /*134b0*/  STL.64 [R1+0xc20], R18 ;  /* 0x000c201201007387 */ /* 0x008fe80000100a00 */
[----:B----4-:R0:W-:Y:S04]  /*134c0*/  STL.64 [R1+0xc18], R16 ;  /* 0x000c181001007387 */ /* 0x0101e80000100a00 */
[----:B0-----:R-:W3:Y:S04]  /*134d0*/  LDL.LU R16, [R1+0xb0] ;  /* 0x0000b00001107983 */ /* 0x001ee80000300800 */
[----:B------:R-:W3:Y:S04]  /*134e0*/  LDL.LU R17, [R1+0xb4] ;  /* 0x0000b40001117983 */ /* 0x000ee80000300800 */
[----:B------:R-:W4:Y:S04]  /*134f0*/  LDL.LU R18, [R1+0xb8] ;  /* 0x0000b80001127983 */ /* 0x000f280000300800 */
[----:B------:R-:W4:Y:S01]  /*13500*/  LDL.LU R19, [R1+0xbc] ;  /* 0x0000bc0001137983 */ /* 0x000f220000300800 */
[----:B------:R-:W-:Y:S03]  /*13510*/  HMMA.16816.F32 R8, R12, R26, R8 ;  /* 0x0000001a0c08723c */ /* 0x000fe60000001808 */
[----:B----4-:R-:W-:Y:S04]  /*13520*/  STL.64 [R1+0xc30], R18 ;  /* 0x000c301201007387 */ /* 0x010fe80000100a00 */
[----:B---3--:R-:W-:Y:S04]  /*13530*/  STL.64 [R1+0xc28], R16 ;  /* 0x000c281001007387 */ /* 0x008fe80000100a00 */
[----:B------:R-:W3:-:S12]  /*13540*/  LDL.LU.64 R22, [R1+0x38] ;  /* 0x0000380001167983 */ /* 0x000ed80000300a00 */
[----:B------:R0:W-:Y:S04]  /*13550*/  STL.64 [R1+0x1c0], R8 ;  /* 0x0001c00801007387 */ /* 0x0001e80000100a00 */
[----:B------:R-:W-:Y:S01]  /*13560*/  STL.64 [R1+0x1c8], R10 ;  /* 0x0001c80a01007387 */ /* 0x000fe20000100a00 */
[----:B0-----:R-:W-:Y:S02]  /*13570*/  IMAD.MOV.U32 R9, RZ, RZ, R26 ;  /* 0x000000ffff097224 */ /* 0x001fe400078e001a */
[----:B------:R-:W-:Y:S02]  /*13580*/  IMAD.MOV.U32 R8, RZ, RZ, R27 ;  /* 0x000000ffff087224 */ /* 0x000fe400078e001b */
[----:B------:R-:W2:Y:S04]  /*13590*/  LDL.LU.64 R26, [R1+0xce8] ;  /* 0x000ce800011a7983 */ /* 0x000ea80000300a00 */
[----:B------:R-:W2:Y:S02]  /*135a0*/  LDL.LU.64 R24, [R1+0xce0] ;  /* 0x000ce00001187983 */ /* 0x000ea40000300a00 */
[----:B--2---:R-:W-:-:S15]  /*135b0*/  HMMA.16816.F32 R24, R12, R6, R24 ;  /* 0x000000060c18723c */ /* 0x004fde0000001818 */
[----:B------:R-:W-:-:S08]  /*135c0*/  NOP ;  /* 0x0000000000007918 */ /* 0x000fd00000000000 */
[----:B------:R-:W-:Y:S04]  /*135d0*/  STL.64 [R1+0x1b0], R24 ;  /* 0x0001b01801007387 */ /* 0x000fe80000100a00 */
[----:B------:R0:W-:Y:S04]  /*135e0*/  STL.64 [R1+0x1b8], R26 ;  /* 0x0001b81a01007387 */ /* 0x0001e80000100a00 */
[----:B0-----:R-:W2:Y:S04]  /*135f0*/  LDL.LU.64 R26, [R1+0xcd8] ;  /* 0x000cd800011a7983 */ /* 0x001ea80000300a00 */
[----:B------:R-:W2:Y:S01]  /*13600*/  LDL.LU.64 R24, [R1+0xcd0] ;  /* 0x000cd00001187983 */ /* 0x000ea20000300a00 */
[----:B------:R-:W-:-:S02]  /*13610*/  IMAD.MOV.U32 R18, RZ, RZ, R5 ;  /* 0x000000ffff127224 */ /* 0x000fc400078e0005 */
[----:B------:R-:W-:Y:S02]  /*13620*/  IMAD.MOV.U32 R19, RZ, RZ, R4 ;  /* 0x000000ffff137224 */ /* 0x000fe400078e0004 */
[----:B------:R-:W-:Y:S02]  /*13630*/  IMAD.MOV.U32 R17, RZ, RZ, R6 ;  /* 0x000000ffff117224 */ /* 0x000fe400078e0006 */
[----:B------:R-:W-:-:S03]  /*13640*/  IMAD.MOV.U32 R16, RZ, RZ, R7 ;  /* 0x000000ffff107224 */ /* 0x000fc600078e0007 */
[----:B--2---:R-:W-:Y:S01]  /*13650*/  HMMA.16816.F32 R4, R12, R18, R24 ;  /* 0x000000120c04723c */ /* 0x004fe20000001818 */
[----:B------:R-:W2:-:S15]  /*13660*/  LDL.LU R24, [R1+0xf0] ;  /* 0x0000f00001187983 */ /* 0x000e9e0000300800 */
[----:B------:R-:W-:-:S07]  /*13670*/  NOP ;  /* 0x0000000000007918 */ /* 0x000fce0000000000 */
[----:B------:R0:W-:Y:S04]  /*13680*/  STL.64 [R1+0x1a0], R4 ;  /* 0x0001a00401007387 */ /* 0x0001e80000100a00 */
[----:B------:R1:W-:Y:S04]  /*13690*/  STL.64 [R1+0x1a8], R6 ;  /* 0x0001a80601007387 */ /* 0x0003e80000100a00 */
[----:B------:R-:W2:Y:S04]  /*136a0*/  LDL.LU R25, [R1+0xf4] ;  /* 0x0000f40001197983 */ /* 0x000ea80000300800 */
[----:B------:R-:W4:Y:S04]  /*136b0*/  LDL.LU R26, [R1+0xf8] ;  /* 0x0000f800011a7983 */ /* 0x000f280000300800 */
[----:B------:R-:W4:Y:S04]  /*136c0*/  LDL.LU R27, [R1+0xfc] ;  /* 0x0000fc00011b7983 */ /* 0x000f280000300800 */
[----:B0-----:R-:W3:Y:S04]  /*136d0*/  LDL.LU R4, [R1+0x170] ;  /* 0x0001700001047983 */ /* 0x001ee80000300800 */
[----:B------:R-:W3:Y:S04]  /*136e0*/  LDL.LU R5, [R1+0x174] ;  /* 0x0001740001057983 */ /* 0x000ee80000300800 */
[----:B-1----:R-:W2:Y:S04]  /*136f0*/  LDL.LU R6, [R1+0x178] ;  /* 0x0001780001067983 */ /* 0x002ea80000300800 */
[----:B------:R-:W2:Y:S04]  /*13700*/  LDL.LU R7, [R1+0x17c] ;  /* 0x00017c0001077983 */ /* 0x000ea80000300800 */
[----:B--2---:R-:W-:Y:S04]  /*13710*/  STL.64 [R1+0xcb0], R6 ;  /* 0x000cb00601007387 */ /* 0x004fe80000100a00 */
[----:B---3--:R0:W-:Y:S04]  /*13720*/  STL.64 [R1+0xca8], R4 ;  /* 0x000ca80401007387 */ /* 0x0081e80000100a00 */
        /* <DEDUP_REMOVED lines=10> */
[----:B------:R-:W3:Y:S04]  /*137d0*/  LDL.LU.64 R10, [R1+0x18] ;  /* 0x00001800010a7983 */ /* 0x000ee80000300a00 */
[----:B----4-:R-:W-:Y:S04]  /*137e0*/  STL.64 [R1+0xc88], R26 ;  /* 0x000c881a01007387 */ /* 0x010fe80000100a00 */
[----:B------:R0:W-:Y:S04]  /*137f0*/  STL.64 [R1+0xc80], R24 ;  /* 0x000c801801007387 */ /* 0x0001e80000100a00 */
[----:B0-----:R-:W4:Y:S04]  /*13800*/  LDL.LU R24, [R1+0x160] ;  /* 0x0001600001187983 */ /* 0x001f280000300800 */
[----:B------:R-:W4:Y:S04]  /*13810*/  LDL.LU R25, [R1+0x164] ;  /* 0x0001640001197983 */ /* 0x000f280000300800 */
[----:B------:R-:W4:Y:S04]  /*13820*/  LDL.LU R26, [R1+0x168] ;  /* 0x00016800011a7983 */ /* 0x000f280000300800 */
[----:B------:R-:W4:Y:S04]  /*13830*/  LDL.LU R27, [R1+0x16c] ;  /* 0x00016c00011b7983 */ /* 0x000f280000300800 */
[----:B------:R0:W-:Y:S02]  /*13840*/  STL.64 [R1+0xc40], R18 ;  /* 0x000c401201007387 */ /* 0x0001e40000100a00 */
[----:B0-----:R-:W-:-:S02]  /*13850*/  IMAD.MOV.U32 R18, RZ, RZ, R17 ;  /* 0x000000ffff127224 */ /* 0x001fc400078e0011 */
[----:B------:R-:W-:Y:S02]  /*13860*/  IMAD.MOV.U32 R19, RZ, RZ, R16 ;  /* 0x000000ffff137224 */ /* 0x000fe400078e0010 */
[----:B------:R-:W-:-:S03]  /*13870*/  IMAD.MOV.U32 R17, RZ, RZ, R22 ;  /* 0x000000ffff117224 */ /* 0x000fc600078e0016 */
[----:B------:R-:W-:Y:S01]  /*13880*/  STL.64 [R1+0xc58], R18 ;  /* 0x000c581201007387 */ /* 0x000fe20000100a00 */
        /* <DEDUP_REMOVED lines=12> */
[----:B0-----:R-:W3:Y:S04]  /*13950*/  LDL.LU.64 R6, [R1+0xcb0] ;  /* 0x000cb00001067983 */ /* 0x001ee80000300a00 */
[----:B------:R-:W3:Y:S04]  /*13960*/  LDL.LU.64 R4, [R1+0xca8] ;  /* 0x000ca80001047983 */ /* 0x000ee80000300a00 */
        /* <DEDUP_REMOVED lines=18> */
[----:B------:R0:W-:Y:S04]  /*13a90*/  STL.64 [R1+0x4a0], R4 ;  /* 0x0004a00401007387 */ /* 0x0001e80000100a00 */
[----:B------:R1:W-:Y:S01]  /*13aa0*/  STL.64 [R1+0x4a8], R6 ;  /* 0x0004a80601007387 */ /* 0x0003e20000100a00 */
[----:B0-----:R-:W-:-:S03]  /*13ab0*/  IMAD.MOV.U32 R5, RZ, RZ, R10 ;  /* 0x000000ffff057224 */ /* 0x001fc600078e000a */
[----:B-1----:R-:W3:Y:S01]  /*13ac0*/  LDL.LU.64 R6, [R1+0xca0] ;  /* 0x000ca00001067983 */ /* 0x002ee20000300a00 */
[----:B------:R-:W-:-:S03]  /*13ad0*/  IMAD.MOV.U32 R4, RZ, RZ, R11 ;  /* 0x000000ffff047224 */ /* 0x000fc600078e000b */
[----:B------:R-:W4:Y:S01]  /*13ae0*/  LDL.LU.64 R10, [R1+0xc98] ;  /* 0x000c9800010a7983 */ /* 0x000f220000300a00 */
[----:B------:R-:W-:Y:S02]  /*13af0*/  IMAD.MOV.U32 R18, RZ, RZ, R9 ;  /* 0x000000ffff127224 */ /* 0x000fe400078e0009 */
[----:B------:R-:W-:Y:S02]  /*13b00*/  IMAD.MOV.U32 R19, RZ, RZ, R8 ;  /* 0x000000ffff137224 */ /* 0x000fe400078e0008 */
[----:B------:R-:W2:Y:S01]  /*13b10*/  LDL.LU.64 R8, [R1+0xc90] ;  /* 0x000c900001087983 */ /* 0x000ea20000300a00 */
[----:B----4-:R-:W-:-:S15]  /*13b20*/  HMMA.16816.F32 R24, R12, R10, R24 ;  /* 0x0000000a0c18723c */ /* 0x010fde0000001818 */
[----:B------:R-:W-:-:S08]  /*13b30*/  NOP ;  /* 0x0000000000007918 */ /* 0x000fd00000000000 */
[----:B------:R-:W-:Y:S04]  /*13b40*/  STL.64 [R1+0x490], R24 ;  /* 0x0004901801007387 */ /* 0x000fe80000100a00 */
[----:B------:R0:W-:Y:S04]  /*13b50*/  STL.64 [R1+0x498], R26 ;  /* 0x0004981a01007387 */ /* 0x0001e80000100a00 */
[----:B0-----:R-:W3:Y:S04]  /*13b60*/  LDL.LU.64 R26, [R1+0xc88] ;  /* 0x000c8800011a7983 */ /* 0x001ee80000300a00 */
[----:B------:R-:W3:Y:S02]  /*13b70*/  LDL.LU.64 R24, [R1+0xc80] ;  /* 0x000c800001187983 */ /* 0x000ee40000300a00 */
[----:B---3--:R-:W-:Y:S02]  /*13b80*/  HMMA.16816.F32 R12, R12, R6, R24 ;  /* 0x000000060c0c723c */ /* 0x008fe40000001818 */
[----:B------:R-:W2:Y:S04]  /*13b90*/  LDL.LU.64 R26, [R1+0xc78] ;  /* 0x000c7800011a7983 */ /* 0x000ea80000300a00 */
[----:B------:R-:W2:-:S15]  /*13ba0*/  LDL.LU.64 R24, [R1+0xc70] ;  /* 0x000c700001187983 */ /* 0x000e9e0000300a00 */
[----:B------:R-:W-:-:S02]  /*13bb0*/  NOP ;  /* 0x0000000000007918 */ /* 0x000fc40000000000 */
[----:B------:R-:W-:Y:S04]  /*13bc0*/  STL.64 [R1+0x460], R12 ;  /* 0x0004600c01007387 */ /* 0x000fe80000100a00 */
[----:B------:R0:W-:Y:S02]  /*13bd0*/  STL.64 [R1+0x468], R14 ;  /* 0x0004680e01007387 */ /* 0x0001e40000100a00 */
[----:B0-----:R-:W-:Y:S02]  /*13be0*/  IMAD.MOV.U32 R14, RZ, RZ, R17 ;  /* 0x000000ffff0e7224 */ /* 0x001fe400078e0011 */
[----:B------:R-:W-:Y:S02]  /*13bf0*/  IMAD.MOV.U32 R15, RZ, RZ, R16 ;  /* 0x000000ffff0f7224 */ /* 0x000fe400078e0010 */
[----:B--2---:R-:W-:Y:S01]  /*13c00*/  HMMA.16816.F32 R16, R24, R18, R20 ;  /* 0x000000121810723c */ /* 0x004fe20000001814 */
[----:B------:R-:W2:Y:S04]  /*13c10*/  LDL.LU.64 R22, [R1+0xc68] ;  /* 0x000c680001167983 */ /* 0x000ea80000300a00 */
[----:B------:R-:W2:-:S15]  /*13c20*/  LDL.LU.64 R20, [R1+0xc60] ;  /* 0x000c600001147983 */ /* 0x000e9e0000300a00 */
[----:B------:R-:W-:-:S03]  /*13c30*/  NOP ;  /* 0x0000000000007918 */ /* 0x000fc60000000000 */
        /* <DEDUP_REMOVED lines=21> */
[----:B------:R0:W-:Y:S04]  /*13d90*/  STL.64 [R1+0x500], R12 ;  /* 0x0005000c01007387 */ /* 0x0001e80000100a00 */
[----:B------:R-:W-:Y:S04]  /*13da0*/  STL.64 [R1+0x508], R14 ;  /* 0x0005080e01007387 */ /* 0x000fe80000100a00 */
[----:B0-----:R-:W3:Y:S04]  /*13db0*/  LDL.LU R12, [R1+0x5b4] ;  /* 0x0005b400010c7983 */ /* 0x001ee80000300800 */
[----:B------:R-:W3:Y:S01]  /*13dc0*/  LDL.LU R13, [R1+0x970] ;  /* 0x00097000010d7983 */ /* 0x000ee20000300800 */
[----:B--2---:R-:W-:-:S15]  /*13dd0*/  HMMA.16816.F32 R16, R24, R22, R16 ;  /* 0x000000161810723c */ /* 0x004fde0000001810 */
[----:B------:R-:W-:-:S08]  /*13de0*/  NOP ;  /* 0x0000000000007918 */ /* 0x000fd00000000000 */
[----:B------:R-:W-:Y:S04]  /*13df0*/  STL.64 [R1+0x4f0], R16 ;  /* 0x0004f01001007387 */ /* 0x000fe80000100a00 */
[----:B------:R-:W-:Y:S04]  /*13e00*/  STL.64 [R1+0x4f8], R18 ;  /* 0x0004f81201007387 */ /* 0x000fe80000100a00 */
[----:B---3--:R0:W-:Y:S04]  /*13e10*/  STL.64 [R1+0xb98], R12 ;  /* 0x000b980c01007387 */ /* 0x0081e80000100a00 */
[----:B0-----:R-:W2:Y:S04]  /*13e20*/  LDL.LU R12, [R1+0x694] ;  /* 0x00069400010c7983 */ /* 0x001ea80000300800 */
[----:B------:R-:W2:Y:S04]  /*13e30*/  LDL.LU R13, [R1+0x998] ;  /* 0x00099800010d7983 */ /* 0x000ea80000300800 */
[----:B--2---:R0:W-:Y:S04]  /*13e40*/  STL.64 [R1+0xba0], R12 ;  /* 0x000ba00c01007387 */ /* 0x0041e80000100a00 */
[----:B0-----:R-:W2:Y:S04]  /*13e50*/  LDL.LU R12, [R1+0x990] ;  /* 0x00099000010c7983 */ /* 0x001ea80000300800 */
[----:B------:R-:W3:Y:S04]  /*13e60*/  LDL.LU R13, [R1+0x69c] ;  /* 0x00069c00010d7983 */ /* 0x000ee80000300800 */
[----:B---3--:R0:W-:Y:S04]  /*13e70*/  STL [R1+0xbac], R13 ;  /* 0x000bac0d01007387 */ /* 0x0081e80000100800 */
[----:B0-----:R-:W2:Y:S04]  /*13e80*/  LDL.LU R13, [R1+0x950] ;  /* 0x00095000010d7983 */ /* 0x001ea80000300800 */
[----:B--2---:R0:W-:Y:S04]  /*13e90*/  STL.64 [R1+0xbb0], R12 ;  /* 0x000bb00c01007387 */ /* 0x0041e80000100a00 */
[----:B0-----:R-:W2:Y:S04]  /*13ea0*/  LDL.LU R12, [R1+0x964] ;  /* 0x00096400010c7983 */ /* 0x001ea80000300800 */
[----:B------:R-:W2:Y:S04]  /*13eb0*/  LDL.LU R13, [R1+0x98c] ;  /* 0x00098c00010d7983 */ /* 0x000ea80000300800 */
[----:B--2---:R0:W-:Y:S04]  /*13ec0*/  STL.64 [R1+0xbb8], R12 ;  /* 0x000bb80c01007387 */ /* 0x0041e80000100a00 */
[----:B0-----:R-:W2:Y:S04]  /*13ed0*/  LDL.LU R12, [R1+0x96c] ;  /* 0x00096c00010c7983 */ /* 0x001ea80000300800 */
[----:B------:R-:W2:Y:S04]  /*13ee0*/  LDL.LU R13, [R1+0x988] ;  /* 0x00098800010d7983 */ /* 0x000ea80000300800 */
[----:B--2---:R0:W-:Y:S04]  /*13ef0*/  STL.64 [R1+0xbc0], R12 ;  /* 0x000bc00c01007387 */ /* 0x0041e80000100a00 */
[----:B0-----:R-:W2:Y:S04]  /*13f00*/  LDL.LU R12, [R1+0x974] ;  /* 0x00097400010c7983 */ /* 0x001ea80000300800 */
[----:B------:R-:W2:Y:S04]  /*13f10*/  LDL.LU R13, [R1+0x984] ;  /* 0x00098400010d7983 */ /* 0x000ea80000300800 */
[----:B------:R-:W3:Y:S04]  /*13f20*/  LDL.LU R14, [R1+0x5b8] ;  /* 0x0005b800010e7983 */ /* 0x000ee80000300800 */
[----:B------:R-:W4:Y:S04]  /*13f30*/  LDL.LU R29, [R1+0x968] ;  /* 0x00096800011d7983 */ /* 0x000f280000300800 */
[----:B------:R-:W4:Y:S04]  /*13f40*/  LDL.LU R28, [R1+0x5bc] ;  /* 0x0005bc00011c7983 */ /* 0x000f280000300800 */
[----:B------:R-:W3:Y:S04]  /*13f50*/  LDL.LU R15, [R1+0x5c0] ;  /* 0x0005c000010f7983 */ /* 0x000ee80000300800 */
[----:B---3--:R-:W-:Y:S04]  /*13f60*/  STL.64 [R1+0xbd0], R14 ;  /* 0x000bd00e01007387 */ /* 0x008fe80000100a00 */
[----:B--2---:R0:W-:Y:S04]  /*13f70*/  STL.64 [R1+0xbc8], R12 ;  /* 0x000bc80c01007387 */ /* 0x0041e80000100a00 */
[----:B0-----:R-:W2:Y:S01]  /*13f80*/  LDL.LU R12, [R1+0x70] ;  /* 0x00007000010c7983 */ /* 0x001ea20000300800 */
[----:B------:R-:W-:-:S02]  /*13f90*/  IMAD.MOV.U32 R14, RZ, RZ, R2 ;  /* 0x000000ffff0e7224 */ /* 0x000fc400078e0002 */
[----:B------:R-:W-:Y:S02]  /*13fa0*/  IMAD.MOV.U32 R15, RZ, RZ, R3 ;  /* 0x000000ffff0f7224 */ /* 0x000fe400078e0003 */
[----:B------:R-:W-:Y:S02]  /*13fb0*/  IMAD.MOV.U32 R13, RZ, RZ, R0 ;  /* 0x000000ffff0d7224 */ /* 0x000fe400078e0000 */
[----:B------:R-:W3:Y:S04]  /*13fc0*/  LDL.LU R0, [R1+0xc14] ;  /* 0x000c140001007983 */ /* 0x000ee80000300800 */
[----:B------:R-:W4:Y:S04]  /*13fd0*/  LDL.LU R2, [R1+0xc10] ;  /* 0x000c100001027983 */ /* 0x000f280000300800 */
[----:B------:R-:W3:Y:S04]  /*13fe0*/  LDL.LU R3, [R1+0xc0c] ;  /* 0x000c0c0001037983 */ /* 0x000ee80000300800 */
[----:B------:R-:W-:Y:S04]  /*13ff0*/  STL.64 [R1+0xbe0], R14 ;  /* 0x000be00e01007387 */ /* 0x000fe80000100a00 */
[----:B--2---:R0:W-:Y:S04]  /*14000*/  STL.64 [R1+0xbd8], R12 ;  /* 0x000bd80c01007387 */ /* 0x0041e80000100a00 */
[----:B0-----:R-:W2:Y:S04]  /*14010*/  LDL.LU R12, [R1+0x80] ;  /* 0x00008000010c7983 */ /* 0x001ea80000300800 */
[----:B------:R-:W2:Y:S01]  /*14020*/  LDL.LU R13, [R1+0x84] ;  /* 0x00008400010d7983 */ /* 0x000ea20000300800 */
[----:B------:R-:W-:-:S02]  /*14030*/  IMAD.MOV.U32 R14, RZ, RZ, R9 ;  /* 0x000000ffff0e7224 */ /* 0x000fc400078e0009 */
[----:B------:R-:W-:-:S05]  /*14040*/  IMAD.MOV.U32 R15, RZ, RZ, R8 ;  /* 0x000000ffff0f7224 */ /* 0x000fca00078e0008 */
[----:B------:R0:W-:Y:S02]  /*14050*/  STL.64 [R1+0xbf0], R14 ;  /* 0x000bf00e01007387 */ /* 0x0001e40000100a00 */
[----:B0-----:R-:W-:Y:S02]  /*14060*/  IMAD.MOV.U32 R15, RZ, RZ, R4 ;  /* 0x000000ffff0f7224 */ /* 0x001fe400078e0004 */
[----:B------:R-:W-:Y:S01]  /*14070*/  IMAD.MOV.U32 R14, RZ, RZ, R5 ;  /* 0x000000ffff0e7224 */ /* 0x000fe200078e0005 */
[----:B--2---:R-:W-:Y:S04]  /*14080*/  STL.64 [R1+0xbe8], R12 ;  /* 0x000be80c01007387 */ /* 0x004fe80000100a00 */
[----:B------:R-:W2:Y:S04]  /*14090*/  LDL.LU R16, [R1+0x6a4] ;  /* 0x0006a40001107983 */ /* 0x000ea80000300800 */
[----:B------:R-:W4:Y:S04]  /*140a0*/  LDL.LU R4, [R1+0x5c4] ;  /* 0x0005c40001047983 */ /* 0x000f280000300800 */
[----:B------:R-:W4:Y:S04]  /*140b0*/  LDL.LU R5, [R1+0x6ac] ;  /* 0x0006ac0001057983 */ /* 0x000f280000300800 */
[----:B------:R-:W-:Y:S04]  /*140c0*/  STL.64 [R1+0xc00], R6 ;  /* 0x000c000601007387 */ /* 0x000fe80000100a00 */
[----:B----4-:R0:W-:Y:S04]  /*140d0*/  STL.64 [R1+0xbf8], R4 ;  /* 0x000bf80401007387 */ /* 0x0101e80000100a00 */
[----:B0-----:R-:W4:Y:S01]  /*140e0*/  LDL.LU R4, [R1+0x90] ;  /* 0x0000900001047983 */ /* 0x001f220000300800 */
[----:B---3--:R-:W-:-:S02]  /*140f0*/  IMAD.MOV.U32 R5, RZ, RZ, R3 ;  /* 0x000000ffff057224 */ /* 0x008fc400078e0003 */
[----:B------:R-:W-:Y:S02]  /*14100*/  IMAD.MOV.U32 R6, RZ, RZ, R2 ;  /* 0x000000ffff067224 */ /* 0x000fe400078e0002 */
[----:B------:R-:W-:Y:S01]  /*14110*/  IMAD.MOV.U32 R7, RZ, RZ, R0 ;  /* 0x000000ffff077224 */ /* 0x000fe200078e0000 */
[----:B------:R-:W3:Y:S04]  /*14120*/  LDL.LU R3, [R1+0xc08] ;  /* 0x000c080001037983 */ /* 0x000ee80000300800 */
[----:B------:R-:W2:Y:S04]  /*14130*/  LDL.LU R17, [R1+0x5c8] ;  /* 0x0005c80001117983 */ /* 0x000ea80000300800 */
        /* <DEDUP_REMOVED lines=8> */
[----:B------:R-:W2:Y:S01]  /*141c0*/  LDL.LU R0, [R1+0x8a8] ;  /* 0x0008a80001007983 */ /* 0x000ea20000300800 */
[----:B----4-:R-:W-:Y:S03]  /*141d0*/  HMMA.16816.F32 R12, R24, R14, R4 ;  /* 0x0000000e180c723c */ /* 0x010fe60000001804 */
[----:B------:R-:W4:Y:S04]  /*141e0*/  LDL.LU.64 R6, [R1+0xc00] ;  /* 0x000c000001067983 */ /* 0x000f280000300a00 */
[----:B------:R-:W2:-:S15]  /*141f0*/  LDL.LU.64 R4, [R1+0xbf8] ;  /* 0x000bf80001047983 */ /* 0x000e9e0000300a00 */
[----:B------:R-:W-:-:S01]  /*14200*/  NOP ;  /* 0x0000000000007918 */ /* 0x000fc20000000000 */
[----:B------:R-:W-:Y:S04]  /*14210*/  STL.64 [R1+0x4e0], R12 ;  /* 0x0004e00c01007387 */ /* 0x000fe80000100a00 */
[----:B------:R0:W-:Y:S04]  /*14220*/  STL.64 [R1+0x4e8], R14 ;  /* 0x0004e80e01007387 */ /* 0x0001e80000100a00 */
[----:B0-----:R-:W3:Y:S04]  /*14230*/  LDL.LU.64 R14, [R1+0xbf0] ;  /* 0x000bf000010e7983 */ /* 0x001ee80000300a00 */
[----:B------:R-:W3:Y:S04]  /*14240*/  LDL.LU.64 R12, [R1+0xbe8] ;  /* 0x000be800010c7983 */ /* 0x000ee80000300a00 */
[----:B------:R-:W2:Y:S01]  /*14250*/  LDL.LU R2, [R1+0x5dc] ;  /* 0x0005dc0001027983 */ /* 0x000ea20000300800 */
[----:B---3--:R-:W-:-:S15]  /*14260*/  HMMA.16816.F32 R12, R24, R10, R12 ;  /* 0x0000000a180c723c */ /* 0x008fde000000180c */
[----:B------:R-:W-:-:S08]  /*14270*/  NOP ;  /* 0x0000000000007918 */ /* 0x000fd00000000000 */
[----:B------:R-:W-:Y:S04]  /*14280*/  STL.64 [R1+0x520], R12 ;  /* 0x0005200c01007387 */ /* 0x000fe80000100a00 */
[----:B------:R0:W-:Y:S04]  /*14290*/  STL.64 [R1+0x528], R14 ;  /* 0x0005280e01007387 */ /* 0x0001e80000100a00 */
[----:B0-----:R-:W4:Y:S04]  /*142a0*/  LDL.LU.64 R14, [R1+0xbe0] ;  /* 0x000be000010e7983 */ /* 0x001f280000300a00 */
[----:B------:R-:W4:Y:S04]  /*142b0*/  LDL.LU.64 R12, [R1+0xbd8] ;  /* 0x000bd800010c7983 */ /* 0x000f280000300a00 */
[----:B------:R-:W3:Y:S04]  /*142c0*/  LDL.LU R10, [R1+0x5b0] ;  /* 0x0005b000010a7983 */ /* 0x000ee80000300800 */
[----:B------:R-:W2:Y:S01]  /*142d0*/  LDL.LU R11, [R1+0x978] ;  /* 0x00097800010b7983 */ /* 0x000ea20000300800 */
[----:B----4-:R-:W-:Y:S03]  /*142e0*/  HMMA.16816.F32 R24, R24, R6, R12 ;  /* 0x000000061818723c */ /* 0x010fe6000000180c */
[----:B------:R-:W4:Y:S04]  /*142f0*/  LDL.LU.64 R14, [R1+0xbd0] ;  /* 0x000bd000010e7983 */ /* 0x000f280000300a00 */
[----:B------:R-:W3:-:S15]  /*14300*/  LDL.LU.64 R12, [R1+0xbc8] ;  /* 0x000bc800010c7983 */ /* 0x000ede0000300a00 */
[----:B------:R-:W-:-:S01]  /*14310*/  NOP ;  /* 0x0000000000007918 */ /* 0x000fc20000000000 */
[----:B------:R0:W-:Y:S04]  /*14320*/  STL.64 [R1+0x4d0], R24 ;  /* 0x0004d01801007387 */ /* 0x0001e80000100a00 */
[----:B------:R1:W-:Y:S04]  /*14330*/  STL.64 [R1+0x4d8], R26 ;  /* 0x0004d81a01007387 */ /* 0x0003e80000100a00 */
[----:B0-----:R-:W2:Y:S04]  /*14340*/  LDL.LU R24, [R1+0x5a4] ;  /* 0x0005a40001187983 */ /* 0x001ea80000300800 */
[----:B------:R-:W2:Y:S04]  /*14350*/  LDL.LU R25, [R1+0x99c] ;  /* 0x00099c0001197983 */ /* 0x000ea80000300800 */
[----:B-1----:R-:W4:Y:S04]  /*14360*/  LDL.LU R26, [R1+0x5a8] ;  /* 0x0005a800011a7983 */ /* 0x002f280000300800 */
[----:B------:R-:W4:Y:S04]  /*14370*/  LDL.LU R27, [R1+0x980] ;  /* 0x00098000011b7983 */ /* 0x000f280000300800 */
[----:B------:R-:W4:Y:S04]  /*14380*/  LDL.LU R6, [R1+0x5ac] ;  /* 0x0005ac0001067983 */ /* 0x000f280000300800 */
[----:B------:R-:W4:Y:S01]  /*14390*/  LDL.LU R7, [R1+0x97c] ;  /* 0x00097c0001077983 */ /* 0x000f220000300800 */
[----:B---3--:R-:W-:-:S04]  /*143a0*/  LOP3.LUT R13, R13, R12, RZ, 0x3c, !PT ;  /* 0x0000000c0d0d7212 */ /* 0x008fc800078e3cff */
[----:B------:R-:W-:-:S04]  /*143b0*/  LOP3.LUT R12, R13, R12, RZ, 0x3c, !PT ;  /* 0x0000000c0d0c7212 */ /* 0x000fc800078e3cff */
[----:B------:R-:W-:-:S05]  /*143c0*/  LOP3.LUT R13, R13, R12, RZ, 0x3c, !PT ;  /* 0x0000000c0d0d7212 */ /* 0x000fca00078e3cff */
[----:B------:R0:W-:Y:S04]  /*143d0*/  STL.64 [R1+0x58], R12 ;  /* 0x0000580c01007387 */ /* 0x0001e80000100a00 */
[----:B0-----:R-:W3:Y:S02]  /*143e0*/  LDL.LU.64 R12, [R1+0xbc0] ;  /* 0x000bc000010c7983 */ /* 0x001ee40000300a00 */
        /* <DEDUP_REMOVED lines=9> */
[----:B0-----:R-:W3:Y:S04]  /*14480*/  LDL.LU.64 R12, [R1+0xbb0] ;  /* 0x000bb000010c7983 */ /* 0x001ee80000300a00 */
[----:B---3--:R0:W-:Y:S04]  /*14490*/  STL.64 [R1+0x40], R12 ;  /* 0x0000400c01007387 */ /* 0x0081e80000100a00 */
[----:B0-----:R-:W3:Y:S01]  /*144a0*/  LDL.LU R13, [R1+0xbac] ;  /* 0x000bac00010d7983 */ /* 0x001ee20000300800 */
[----:B------:R-:W-:-:S03]  /*144b0*/  IMAD.MOV.U32 R12, RZ, RZ, R3 ;  /* 0x000000ffff0c7224 */ /* 0x000fc600078e0003 */
[----:B------:R-:W4:Y:S04]  /*144c0*/  LDL.LU R3, [R1+0xba8] ;  /* 0x000ba80001037983 */ /* 0x000f280000300800 */
[----:B---3--:R0:W-:Y:S04]  /*144d0*/  STL.64 [R1+0x38], R12 ;  /* 0x0000380c01007387 */ /* 0x0081e80000100a00 */
[----:B0-----:R-:W3:Y:S01]  /*144e0*/  LDL.LU.64 R12, [R1+0xba0] ;  /* 0x000ba000010c7983 */ /* 0x001ee20000300a00 */
[----:B--2---:R-:W-:Y:S02]  /*144f0*/  LOP3.LUT R25, R25, R24, RZ, 0x3c, !PT ;  /* 0x0000001819197212 */ /* 0x004fe400078e3cff */
[----:B---3--:R-:W-:-:S04]  /*14500*/  LOP3.LUT R13, R13, R12, RZ, 0x3c, !PT ;  /* 0x0000000c0d0d7212 */ /* 0x008fc800078e3cff */
[----:B------:R-:W-:-:S04]  /*14510*/  LOP3.LUT R12, R13, R12, RZ, 0x3c, !PT ;  /* 0x0000000c0d0c7212 */ /* 0x000fc800078e3cff */
[----:B------:R-:W-:-:S05]  /*14520*/  LOP3.LUT R13, R13, R12, RZ, 0x3c, !PT ;  /* 0x0000000c0d0d7212 */ /* 0x000fca00078e3cff */
[----:B------:R0:W-:Y:S04]  /*14530*/  STL.64 [R1+0x30], R12 ;  /* 0x0000300c01007387 */ /* 0x0001e80000100a00 */
[----:B0-----:R-:W2:Y:S01]  /*14540*/  LDL.LU.64 R12, [R1+0xb98] ;  /* 0x000b9800010c7983 */ /* 0x001ea20000300a00 */
[----:B----4-:R-:W-:Y:S02]  /*14550*/  LOP3.LUT R27, R27, R26, RZ, 0x3c, !PT ;  /* 0x0000001a1b1b7212 */ /* 0x010fe400078e3cff */
[----:B------:R-:W-:Y:S02]  /*14560*/  LOP3.LUT R24, R25, R24, RZ, 0x3c, !PT ;  /* 0x0000001819187212 */ /* 0x000fe400078e3cff */
[----:B------:R-:W-:Y:S02]  /*14570*/  LOP3.LUT R7, R7, R6, RZ, 0x3c, !PT ;  /* 0x0000000607077212 */ /* 0x000fe400078e3cff */
[----:B------:R-:W-:-:S02]  /*14580*/  LOP3.LUT R26, R27, R26, RZ, 0x3c, !PT ;  /* 0x0000001a1b1a7212 */ /* 0x000fc400078e3cff */
[----:B------:R-:W-:Y:S02]  /*14590*/  LOP3.LUT R25, R25, R24, RZ, 0x3c, !PT ;  /* 0x0000001819197212 */ /* 0x000fe400078e3cff */
[----:B------:R-:W-:Y:S02]  /*145a0*/  LOP3.LUT R6, R7, R6, RZ, 0x3c, !PT ;  /* 0x0000000607067212 */ /* 0x000fe400078e3cff */
[----:B------:R-:W-:Y:S02]  /*145b0*/  LOP3.LUT R27, R27, R26, RZ, 0x3c, !PT ;  /* 0x0000001a1b1b7212 */ /* 0x000fe400078e3cff */
[----:B------:R-:W-:Y:S01]  /*145c0*/  LOP3.LUT R7, R7, R6, RZ, 0x3c, !PT ;  /* 0x0000000607077212 */ /* 0x000fe200078e3cff */
[----:B------:R0:W-:Y:S04]  /*145d0*/  STL.64 [R1+0x28], R24 ;  /* 0x0000281801007387 */ /* 0x0001e80000100a00 */
[----:B------:R-:W-:Y:S04]  /*145e0*/  STL.64 [R1+0x20], R26 ;  /* 0x0000201a01007387 */ /* 0x000fe80000100a00 */
[----:B------:R1:W-:Y:S01]  /*145f0*/  STL.64 [R1+0x18], R6 ;  /* 0x0000180601007387 */ /* 0x0003e20000100a00 */
[----:B0-----:R-:W-:-:S02]  /*14600*/  IMAD.MOV.U32 R24, RZ, RZ, R11 ;  /* 0x000000ffff187224 */ /* 0x001fc400078e000b */
[----:B------:R-:W-:Y:S02]  /*14610*/  IMAD.MOV.U32 R25, RZ, RZ, R10 ;  /* 0x000000ffff197224 */ /* 0x000fe400078e000a */
[----:B-1----:R-:W-:Y:S02]  /*14620*/  IMAD.MOV.U32 R6, RZ, RZ, R29 ;  /* 0x000000ffff067224 */ /* 0x002fe400078e001d */
[----:B------:R-:W-:Y:S01]  /*14630*/  IMAD.MOV.U32 R29, RZ, RZ, R28 ;  /* 0x000000ffff1d7224 */ /* 0x000fe200078e001c */
[----:B------:R-:W-:Y:S01]  /*14640*/  STL.64 [R1+0x10], R24 ;  /* 0x0000101801007387 */ /* 0x000fe20000100a00 */
[----:B------:R-:W-:Y:S02]  /*14650*/  IMAD.MOV.U32 R28, RZ, RZ, R3 ;  /* 0x000000ffff1c7224 */ /* 0x000fe400078e0003 */
[----:B--2---:R-:W-:Y:S02]  /*14660*/  IMAD.MOV.U32 R10, RZ, RZ, R13 ;  /* 0x000000ffff0a7224 */ /* 0x004fe400078e000d */
[----:B------:R-:W-:-:S05]  /*14670*/  IMAD.MOV.U32 R11, RZ, RZ, R12 ;  /* 0x000000ffff0b7224 */ /* 0x000fca00078e000c */
[----:B------:R0:W-:Y:S04]  /*14680*/  STL.64 [R1+0x8], R10 ;  /* 0x0000080a01007387 */ /* 0x0001e80000100a00 */
[----:B------:R-:W2:Y:S01]  /*14690*/  LDL.LU R3, [R1+0xb94] ;  /* 0x000b940001037983 */ /* 0x000ea20000300800 */
[----:B------:R-:W-:Y:S02]  /*146a0*/  LOP3.LUT R5, R5, R4, RZ, 0x3c, !PT ;  /* 0x0000000405057212 */ /* 0x000fe400078e3cff */
[----:B------:R-:W-:Y:S01]  /*146b0*/  LOP3.LUT R9, R9, R8, RZ, 0x3c, !PT ;  /* 0x0000000809097212 */ /* 0x000fe200078e3cff */
[----:B------:R-:W-:Y:S01]  /*146c0*/  IMAD.MOV.U32 R7, RZ, RZ, R14 ;  /* 0x000000ffff077224 */ /* 0x000fe200078e000e */
[----:B------:R-:W-:Y:S02]  /*146d0*/  LOP3.LUT R4, R5, R4, RZ, 0x3c, !PT ;  /* 0x0000000405047212 */ /* 0x000fe400078e3cff */
[----:B------:R-:W-:Y:S01]  /*146e0*/  LOP3.LUT R8, R9, R8, RZ, 0x3c, !PT ;  /* 0x0000000809087212 */ /* 0x000fe200078e3cff */
[----:B------:R-:W-:-:S02]  /*146f0*/  IMAD.MOV.U32 R26, RZ, RZ, R16 ;  /* 0x000000ffff1a7224 */ /* 0x000fc400078e0010 */
[----:B------:R-:W-:Y:S01]  /*14700*/  IMAD.MOV.U32 R27, RZ, RZ, R15 ;  /* 0x000000ffff1b7224 */ /* 0x000fe200078e000f */
[----:B------:R1:W-:Y:S01]  /*14710*/  STL.64 [R1], R6 ;  /* 0x0000000601007387 */ /* 0x0003e20000100a00 */
[----:B------:R-:W-:Y:S02]  /*14720*/  LOP3.LUT R5, R5, R4, RZ, 0x3c, !PT ;  /* 0x0000000405057212 */ /* 0x000fe400078e3cff */
[----:B------:R-:W-:Y:S01]  /*14730*/  LOP3.LUT R9, R9, R8, RZ, 0x3c, !PT ;  /* 0x0000000809097212 */ /* 0x000fe200078e3cff */
[----:B------:R-:W-:Y:S01]  /*14740*/  STL.64 [R1+0xa70], R28 ;  /* 0x000a701c01007387 */ /* 0x000fe20000100a00 */
[----:B0-----:R-:W-:Y:S02]  /*14750*/  IMAD.MOV.U32 R10, RZ, RZ, R20 ;  /* 0x000000ffff0a7224 */ /* 0x001fe400078e0014 */
[----:B------:R-:W-:Y:S01]  /*14760*/  IMAD.MOV.U32 R11, RZ, RZ, R19 ;  /* 0x000000ffff0b7224 */ /* 0x000fe200078e0013 */
[----:B------:R-:W-:Y:S01]  /*14770*/  STL.64 [R1+0xa78], R26 ;  /* 0x000a781a01007387 */ /* 0x000fe20000100a00 */
[----:B------:R-:W-:-:S02]  /*14780*/  IMAD.MOV.U32 R12, RZ, RZ, R22 ;  /* 0x000000ffff0c7224 */ /* 0x000fc400078e0016 */
[----:B------:R-:W-:Y:S02]  /*14790*/  IMAD.MOV.U32 R13, RZ, RZ, R21 ;  /* 0x000000ffff0d7224 */ /* 0x000fe400078e0015 */
[----:B-1----:R-:W-:Y:S02]  /*147a0*/  IMAD.MOV.U32 R6, RZ, RZ, R18 ;  /* 0x000000ffff067224 */ /* 0x002fe400078e0012 */
[----:B------:R-:W-:Y:S01]  /*147b0*/  IMAD.MOV.U32 R7, RZ, RZ, R17 ;  /* 0x000000ffff077224 */ /* 0x000fe200078e0011 */
[----:B------:R-:W-:Y:S01]  /*147c0*/  STL.64 [R1+0xa80], R4 ;  /* 0x000a800401007387 */ /* 0x000fe20000100a00 */
[----:B------:R-:W-:Y:S02]  /*147d0*/  IMAD.MOV.U32 R14, RZ, RZ, R0 ;  /* 0x000000ffff0e7224 */ /* 0x000fe400078e0000 */
[----:B------:R-:W-:Y:S01]  /*147e0*/  IMAD.MOV.U32 R15, RZ, RZ, R23 ;  /* 0x000000ffff0f7224 */ /* 0x000fe200078e0017 */
[----:B------:R-:W-:Y:S04]  /*147f0*/  STL.64 [R1+0xa88], R6 ;  /* 0x000a880601007387 */ /* 0x000fe80000100a00 */
[----:B------:R-:W-:Y:S04]  /*14800*/  STL.64 [R1+0xa90], R8 ;  /* 0x000a900801007387 */ /* 0x000fe80000100a00 */
[----:B------:R-:W-:Y:S04]  /*14810*/  STL.64 [R1+0xa98], R10 ;  /* 0x000a980a01007387 */ /* 0x000fe80000100a00 */
[----:B------:R-:W-:Y:S04]  /*14820*/  STL.64 [R1+0xaa0], R12 ;  /* 0x000aa00c01007387 */ /* 0x000fe80000100a00 */
[----:B------:R0:W-:Y:S01]  /*14830*/  STL.64 [R1+0xaa8], R14 ;  /* 0x000aa80e01007387 */ /* 0x0001e20000100a00 */
[----:B--2---:R-:W-:-:S03]  /*14840*/  IMAD.MOV.U32 R16, RZ, RZ, R3 ;  /* 0x000000ffff107224 */ /* 0x004fc600078e0003 */
[----:B------:R-:W2:Y:S04]  /*14850*/  LDL.LU R3, [R1+0xb90] ;  /* 0x000b900001037983 */ /* 0x000ea80000300800 */
[----:B------:R-:W3:Y:S04]  /*14860*/  LDL.LU R19, [R1+0x5e0] ;  /* 0x0005e00001137983 */ /* 0x000ee80000300800 */
[----:B------:R-:W4:Y:S04]  /*14870*/  LDL.LU R20, [R1+0x5e4] ;  /* 0x0005e40001147983 */ /* 0x000f280000300800 */
[----:B------:R-:W4:Y:S04]  /*14880*/  LDL.LU R21, [R1+0x8b4] ;  /* 0x0008b40001157983 */ /* 0x000f280000300800 */
[----:B------:R-:W3:Y:S04]  /*14890*/  LDL.LU R22, [R1+0x5e8] ;  /* 0x0005e80001167983 */ /* 0x000ee80000300800 */
[----:B------:R-:W3:Y:S04]  /*148a0*/  LDL.LU R23, [R1+0x8b8] ;  /* 0x0008b80001177983 */ /* 0x000ee80000300800 */
[----:B------:R-:W3:Y:S04]  /*148b0*/  LDL.LU R24, [R1+0x5ec] ;  /* 0x0005ec0001187983 */ /* 0x000ee80000300800 */
[----:B------:R-:W3:Y:S04]  /*148c0*/  LDL.LU R25, [R1+0x8bc] ;  /* 0x0008bc0001197983 */ /* 0x000ee80000300800 */
[----:B------:R-:W3:Y:S04]  /*148d0*/  LDL.LU R0, [R1+0x8ec] ;  /* 0x0008ec0001007983 */ /* 0x000ee80000300800 */
        /* <DEDUP_REMOVED lines=10> */
[----:B------:R-:W4:Y:S04]  /*14980*/  LDL.LU R15, [R1+0x600] ;  /* 0x00060000010f7983 */ /* 0x000f280000300800 */
[----:B----4-:R0:W-:Y:S04]  /*14990*/  STL [R1+0xb6c], R15 ;  /* 0x000b6c0f01007387 */ /* 0x0101e80000100800 */
[----:B0-----:R-:W2:Y:S04]  /*149a0*/  LDL.LU R15, [R1+0x5fc] ;  /* 0x0005fc00010f7983 */ /* 0x001ea80000300800 */
[----:B--2---:R0:W-:Y:S04]  /*149b0*/  STL.64 [R1+0xb70], R14 ;  /* 0x000b700e01007387 */ /* 0x0041e80000100a00 */
[----:B0-----:R-:W2:Y:S04]  /*149c0*/  LDL.LU R14, [R1+0x5f8] ;  /* 0x0005f800010e7983 */ /* 0x001ea80000300800 */
[----:B------:R-:W2:Y:S04]  /*149d0*/  LDL.LU R15, [R1+0x8c8] ;  /* 0x0008c800010f7983 */ /* 0x000ea80000300800 */
[----:B--2---:R0:W-:Y:S04]  /*149e0*/  STL.64 [R1+0xb78], R14 ;  /* 0x000b780e01007387 */ /* 0x0041e80000100a00 */
[----:B0-----:R-:W2:Y:S04]  /*149f0*/  LDL.LU R14, [R1+0x5f4] ;  /* 0x0005f400010e7983 */ /* 0x001ea80000300800 */
[----:B------:R-:W2:Y:S01]  /*14a00*/  LDL.LU R15, [R1+0x8c4] ;  /* 0x0008c400010f7983 */ /* 0x000ea20000300800 */
[----:B------:R-:W-:-:S02]  /*14a10*/  IMAD.MOV.U32 R17, RZ, RZ, R2 ;  /* 0x000000ffff117224 */ /* 0x000fc400078e0002 */
[----:B------:R-:W-:Y:S01]  /*14a20*/  IMAD.MOV.U32 R18, RZ, RZ, R3 ;  /* 0x000000ffff127224 */ /* 0x000fe200078e0003 */
[----:B--2---:R0:W-:Y:S04]  /*14a30*/  STL.64 [R1+0xb80], R14 ;  /* 0x000b800e01007387 */ /* 0x0041e80000100a00 */
[----:B0-----:R-:W2:Y:S04]  /*14a40*/  LDL.LU R15, [R1+0x5f0] ;  /* 0x0005f000010f7983 */ /* 0x001ea80000300800 */
        /* <DEDUP_REMOVED lines=15> */
[----:B------:R0:W-:Y:S04]  /*14b40*/  STL.64 [R1+0xab0], R16 ;  /* 0x000ab01001007387 */ /* 0x0001e80000100a00 */
[----:B0-----:R-:W4:Y:S04]  /*14b50*/  LDL.LU R16, [R1+0x628] ;  /* 0x0006280001107983 */ /* 0x001f280000300800 */
[----:B------:R-:W4:Y:S04]  /*14b60*/  LDL.LU R17, [R1+0x8f0] ;  /* 0x0008f00001117983 */ /* 0x000f280000300800 */
[----:B------:R-:W2:Y:S01]  /*14b70*/  LDL.LU R3, [R1+0xb8c] ;  /* 0x000b8c0001037983 */ /* 0x000ea20000300800 */
[----:B------:R-:W-:-:S02]  /*14b80*/  LOP3.LUT R21, R21, R20, RZ, 0x3c, !PT ;  /* 0x0000001415157212 */ /* 0x000fc400078e3cff */
[----:B---3--:R-:W-:Y:S02]  /*14b90*/  LOP3.LUT R23, R23, R22, RZ, 0x3c, !PT ;  /* 0x0000001617177212 */ /* 0x008fe400078e3cff */
[----:B------:R-:W-:Y:S02]  /*14ba0*/  LOP3.LUT R25, R25, R24, RZ, 0x3c, !PT ;  /* 0x0000001819197212 */ /* 0x000fe400078e3cff */
[----:B------:R-:W-:Y:S02]  /*14bb0*/  LOP3.LUT R20, R21, R20, RZ, 0x3c, !PT ;  /* 0x0000001415147212 */ /* 0x000fe400078e3cff */
[----:B------:R-:W-:Y:S01]  /*14bc0*/  LOP3.LUT R22, R23, R22, RZ, 0x3c, !PT ;  /* 0x0000001617167212 */ /* 0x000fe200078e3cff */
[----:B------:R0:W-:Y:S01]  /*14bd0*/  STL.64 [R1+0xab8], R18 ;  /* 0x000ab81201007387 */ /* 0x0001e20000100a00 */
[----:B------:R-:W-:Y:S02]  /*14be0*/  LOP3.LUT R21, R21, R20, RZ, 0x3c, !PT ;  /* 0x0000001415157212 */ /* 0x000fe400078e3cff */
[----:B------:R-:W-:-:S02]  /*14bf0*/  LOP3.LUT R24, R25, R24, RZ, 0x3c, !PT ;  /* 0x0000001819187212 */ /* 0x000fc400078e3cff */
[----:B------:R-:W-:Y:S02]  /*14c00*/  LOP3.LUT R23, R23, R22, RZ, 0x3c, !PT ;  /* 0x0000001617177212 */ /* 0x000fe400078e3cff */
[----:B------:R-:W-:Y:S01]  /*14c10*/  LOP3.LUT R25, R25, R24, RZ, 0x3c, !PT ;  /* 0x0000001819197212 */ /* 0x000fe200078e3cff */
[----:B0-----:R-:W3:Y:S04]  /*14c20*/  LDL.LU R18, [R1+0x8e8] ;  /* 0x0008e80001127983 */ /* 0x001ee80000300800 */
[----:B------:R-:W3:Y:S04]  /*14c30*/  LDL.LU R19, [R1+0x624] ;  /* 0x0006240001137983 */ /* 0x000ee80000300800 */
[----:B------:R0:W-:Y:S04]  /*14c40*/  STL.64 [R1+0xac0], R20 ;  /* 0x000ac01401007387 */ /* 0x0001e80000100a00 */
[----:B0-----:R-:W3:Y:S04]  /*14c50*/  LDL.LU R20, [R1+0x8e4] ;  /* 0x0008e40001147983 */ /* 0x001ee80000300800 */
[----:B------:R-:W3:Y:S04]  /*14c60*/  LDL.LU R21, [R1+0x620] ;  /* 0x0006200001157983 */ /* 0x000ee80000300800 */
[----:B------:R0:W-:Y:S04]  /*14c70*/  STL.64 [R1+0xac8], R22 ;  /* 0x000ac81601007387 */ /* 0x0001e80000100a00 */
[----:B0-----:R-:W3:Y:S04]  /*14c80*/  LDL.LU R22, [R1+0x618] ;  /* 0x0006180001167983 */ /* 0x001ee80000300800 */
[----:B------:R-:W3:Y:S04]  /*14c90*/  LDL.LU R23, [R1+0x61c] ;  /* 0x00061c0001177983 */ /* 0x000ee80000300800 */
[----:B------:R0:W-:Y:S04]  /*14ca0*/  STL.64 [R1+0xad0], R24 ;  /* 0x000ad01801007387 */ /* 0x0001e80000100a00 */
[----:B0-----:R-:W4:Y:S04]  /*14cb0*/  LDL.LU R24, [R1+0x60c] ;  /* 0x00060c0001187983 */ /* 0x001f280000300800 */
[----:B------:R-:W4:Y:S01]  /*14cc0*/  LDL.LU R25, [R1+0x8dc] ;  /* 0x0008dc0001197983 */ /* 0x000f220000300800 */
[----:B--2---:R-:W-:-:S03]  /*14cd0*/  IMAD.MOV.U32 R14, RZ, RZ, R3 ;  /* 0x000000ffff0e7224 */ /* 0x004fc600078e0003 */
[----:B------:R-:W2:Y:S04]  /*14ce0*/  LDL.LU R3, [R1+0xb88] ;  /* 0x000b880001037983 */ /* 0x000ea80000300800 */
        /* <DEDUP_REMOVED lines=14> */
[----:B--2---:R-:W-:-:S03]  /*14dd0*/  IMAD.MOV.U32 R14, RZ, RZ, R3 ;  /* 0x000000ffff0e7224 */ /* 0x004fc600078e0003 */
[----:B------:R-:W2:Y:S04]  /*14de0*/  LDL.LU R3, [R1+0xb68] ;  /* 0x000b680001037983 */ /* 0x000ea80000300800 */
[----:B---3--:R0:W-:Y:S04]  /*14df0*/  STL.64 [R1+0x80], R14 ;  /* 0x0000800e01007387 */ /* 0x0081e80000100a00 */
[----:B0-----:R-:W3:Y:S02]  /*14e00*/  LDL.LU.64 R14, [R1+0xb60] ;  /* 0x000b6000010e7983 */ /* 0x001ee40000300a00 */
[----:B---3--:R-:W-:-:S04]  /*14e10*/  LOP3.LUT R15, R15, R14, RZ, 0x3c, !PT ;  /* 0x0000000e0f0f7212 */ /* 0x008fc800078e3cff */
[----:B------:R-:W-:-:S04]  /*14e20*/  LOP3.LUT R14, R15, R14, RZ, 0x3c, !PT ;  /* 0x0000000e0f0e7212 */ /* 0x000fc800078e3cff */
[----:B------:R-:W-:-:S05]  /*14e30*/  LOP3.LUT R15, R15, R14, RZ, 0x3c, !PT ;  /* 0x0000000e0f0f7212 */ /* 0x000fca00078e3cff */
[----:B------:R0:W-:Y:S04]  /*14e40*/  STL.64 [R1+0x88], R14 ;  /* 0x0000880e01007387 */ /* 0x0001e80000100a00 */
[----:B0-----:R-:W3:Y:S01]  /*14e50*/  LDL.LU.64 R14, [R1+0xb58] ;  /* 0x000b5800010e7983 */ /* 0x001ee20000300a00 */
[----:B----4-:R-:W-:-:S04]  /*14e60*/  LOP3.LUT R25, R25, R24, RZ, 0x3c, !PT ;  /* 0x0000001819197212 */ /* 0x010fc800078e3cff */
[----:B------:R-:W-:-:S04]  /*14e70*/  LOP3.LUT R24, R25, R24, RZ, 0x3c, !PT ;  /* 0x0000001819187212 */ /* 0x000fc800078e3cff */
[----:B------:R-:W-:Y:S02]  /*14e80*/  LOP3.LUT R25, R25, R24, RZ, 0x3c, !PT ;  /* 0x0000001819197212 */ /* 0x000fe400078e3cff */
[----:B---3--:R-:W-:-:S04]  /*14e90*/  LOP3.LUT R15, R15, R14, RZ, 0x3c, !PT ;  /* 0x0000000e0f0f7212 */ /* 0x008fc800078e3cff */
[----:B------:R-:W-:-:S04]  /*14ea0*/  LOP3.LUT R14, R15, R14, RZ, 0x3c, !PT ;  /* 0x0000000e0f0e7212 */ /* 0x000fc800078e3cff */
[----:B------:R-:W-:-:S05]  /*14eb0*/  LOP3.LUT R15, R15, R14, RZ, 0x3c, !PT ;  /* 0x0000000e0f0f7212 */ /* 0x000fca00078e3cff */
[----:B------:R0:W-:Y:S04]  /*14ec0*/  STL.64 [R1+0x90], R14 ;  /* 0x0000900e01007387 */ /* 0x0001e80000100a00 */
[----:B0-----:R-:W3:Y:S04]  /*14ed0*/  LDL.LU.64 R14, [R1+0xb50] ;  /* 0x000b5000010e7983 */ /* 0x001ee80000300a00 */
[----:B------:R2:W-:Y:S02]  /*14ee0*/  STL.64 [R1+0x198], R24 ;  /* 0x0001981801007387 */ /* 0x0005e40000100a00 */
[----:B--2---:R-:W-:-:S02]  /*14ef0*/  IMAD.MOV.U32 R24, RZ, RZ, R3 ;  /* 0x000000ffff187224 */ /* 0x004fc400078e0003 */
[----:B------:R-:W2:Y:S01]  /*14f00*/  LDL.LU R3, [R1+0xb4c] ;  /* 0x000b4c0001037983 */ /* 0x000ea20000300800 */
[----:B------:R-:W-:Y:S02]  /*14f10*/  LOP3.LUT R17, R17, R16, RZ, 0x3c, !PT ;  /* 0x0000001011117212 */ /* 0x000fe400078e3cff */
[----:B------:R-:W-:Y:S01]  /*14f20*/  LOP3.LUT R13, R13, R12, RZ, 0x3c, !PT ;  /* 0x0000000c0d0d7212 */ /* 0x000fe200078e3cff */
[----:B------:R-:W-:Y:S01]  /*14f30*/  IMAD.MOV.U32 R25, RZ, RZ, R22 ;  /* 0x000000ffff197224 */ /* 0x000fe200078e0016 */
[----:B------:R-:W-:Y:S02]  /*14f40*/  LOP3.LUT R11, R11, R10, RZ, 0x3c, !PT ;  /* 0x0000000a0b0b7212 */ /* 0x000fe400078e3cff */
[----:B------:R-:W-:Y:S01]  /*14f50*/  LOP3.LUT R16, R17, R16, RZ, 0x3c, !PT ;  /* 0x0000001011107212 */ /* 0x000fe200078e3cff */
[----:B------:R-:W-:Y:S02]  /*14f60*/  IMAD.MOV.U32 R22, RZ, RZ, R20 ;  /* 0x000000ffff167224 */ /* 0x000fe400078e0014 */
[----:B------:R-:W-:Y:S01]  /*14f70*/  IMAD.MOV.U32 R20, RZ, RZ, R18 ;  /* 0x000000ffff147224 */ /* 0x000fe200078e0012 */
[----:B------:R-:W-:Y:S01]  /*14f80*/  LOP3.LUT R12, R13, R12, RZ, 0x3c, !PT ;  /* 0x0000000c0d0c7212 */ /* 0x000fe200078e3cff */
[----:B------:R-:W-:Y:S01]  /*14f90*/  IMAD.MOV.U32 R18, RZ, RZ, R0 ;  /* 0x000000ffff127224 */ /* 0x000fe200078e0000 */
[----:B------:R-:W-:-:S02]  /*14fa0*/  LOP3.LUT R17, R17, R16, RZ, 0x3c, !PT ;  /* 0x0000001011117212 */ /* 0x000fc400078e3cff */
[----:B------:R-:W-:Y:S01]  /*14fb0*/  LOP3.LUT R10, R11, R10, RZ, 0x3c, !PT ;  /* 0x0000000a0b0a7212 */ /* 0x000fe200078e3cff */
[----:B------:R-:W-:Y:S04]  /*14fc0*/  STL.64 [R1+0x5a0], R24 ;  /* 0x0005a01801007387 */ /* 0x000fe80000100a00 */
[----:B------:R-:W-:Y:S01]  /*14fd0*/  STL.64 [R1+0x5a8], R22 ;  /* 0x0005a81601007387 */ /* 0x000fe20000100a00 */
[----:B------:R-:W-:-:S03]  /*14fe0*/  LOP3.LUT R13, R13, R12, RZ, 0x3c, !PT ;  /* 0x0000000c0d0d7212 */ /* 0x000fc600078e3cff */
[----:B------:R-:W-:Y:S04]  /*14ff0*/  STL.64 [R1+0x5b0], R20 ;  /* 0x0005b01401007387 */ /* 0x000fe80000100a00 */
[----:B------:R-:W-:Y:S01]  /*15000*/  STL.64 [R1+0x5b8], R18 ;  /* 0x0005b81201007387 */ /* 0x000fe20000100a00 */
[----:B------:R-:W-:-:S03]  /*15010*/  LOP3.LUT R11, R11, R10, RZ, 0x3c, !PT ;  /* 0x0000000a0b0b7212 */ /* 0x000fc600078e3cff */
[----:B------:R-:W-:Y:S01]  /*15020*/  STL.64 [R1+0x5c0], R16 ;  /* 0x0005c01001007387 */ /* 0x000fe20000100a00 */
[----:B------:R-:W0:Y:S01]  /*15030*/  LDC R0, c[0x0][0x23c] ;  /* 0x00008f00ff007b82 */ /* 0x000e220000000800 */
[----:B---3--:R-:W-:-:S04]  /*15040*/  LOP3.LUT R15, R15, R14, RZ, 0x3c, !PT ;  /* 0x0000000e0f0f7212 */ /* 0x008fc800078e3cff */
[----:B------:R-:W-:-:S04]  /*15050*/  LOP3.LUT R14, R15, R14, RZ, 0x3c, !PT ;  /* 0x0000000e0f0e7212 */ /* 0x000fc800078e3cff */
[----:B------:R-:W-:-:S05]  /*15060*/  LOP3.LUT R15, R15, R14, RZ, 0x3c, !PT ;  /* 0x0000000e0f0f7212 */ /* 0x000fca00078e3cff */
[----:B------:R2:W-:Y:S04]  /*15070*/  STL.64 [R1+0x5c8], R14 ;  /* 0x0005c80e01007387 */ /* 0x0005e80000100a00 */
[----:B------:R1:W-:Y:S01]  /*15080*/  STL.64 [R1+0x5d0], R12 ;  /* 0x0005d00c01007387 */ /* 0x0003e20000100a00 */
[----:B--2---:R-:W-:Y:S02]  /*15090*/  IMAD.MOV.U32 R14, RZ, RZ, R3 ;  /* 0x000000ffff0e7224 */ /* 0x004fe400078e0003 */
[----:B------:R-:W-:Y:S01]  /*150a0*/  IMAD.MOV.U32 R15, RZ, RZ, R8 ;  /* 0x000000ffff0f7224 */ /* 0x000fe200078e0008 */
[----:B------:R-:W2:Y:S04]  /*150b0*/  LDL.LU R3, [R1+0xb48] ;  /* 0x000b480001037983 */ /* 0x000ea80000300800 */
[----:B------:R3:W-:Y:S01]  /*150c0*/  STL.64 [R1+0x5d8], R10 ;  /* 0x0005d80a01007387 */ /* 0x0007e20000100a00 */
[----:B-1----:R-:W-:-:S02]  /*150d0*/  IMAD.MOV.U32 R12, RZ, RZ, R6 ;  /* 0x000000ffff0c7224 */ /* 0x002fc400078e0006 */
[----:B------:R-:W-:Y:S02]  /*150e0*/  IMAD.MOV.U32 R13, RZ, RZ, R9 ;  /* 0x000000ffff0d7224 */ /* 0x000fe400078e0009 */
[----:B------:R-:W-:Y:S02]  /*150f0*/  IMAD.MOV.U32 R8, RZ, RZ, R26 ;  /* 0x000000ffff087224 */ /* 0x000fe400078e001a */
[----:B------:R-:W-:Y:S01]  /*15100*/  IMAD.MOV.U32 R9, RZ, RZ, R5 ;  /* 0x000000ffff097224 */ /* 0x000fe200078e0005 */
[----:B------:R-:W-:Y:S04]  /*15110*/  STL.64 [R1+0x5e0], R14 ;  /* 0x0005e00e01007387 */ /* 0x000fe80000100a00 */
[----:B------:R-:W-:Y:S01]  /*15120*/  STL.64 [R1+0x5e8], R12 ;  /* 0x0005e80c01007387 */ /* 0x000fe20000100a00 */
[----:B---3--:R-:W-:-:S02]  /*15130*/  IMAD.MOV.U32 R10, RZ, RZ, R4 ;  /* 0x000000ffff0a7224 */ /* 0x008fc400078e0004 */
[----:B------:R-:W-:Y:S02]  /*15140*/  IMAD.MOV.U32 R11, RZ, RZ, R7 ;  /* 0x000000ffff0b7224 */ /* 0x000fe400078e0007 */
[----:B------:R-:W-:-:S03]  /*15150*/  IMAD.MOV.U32 R4, RZ, RZ, R2 ;  /* 0x000000ffff047224 */ /* 0x000fc600078e0002 */
[----:B------:R-:W-:Y:S04]  /*15160*/  STL.64 [R1+0x5f0], R10 ;  /* 0x0005f00a01007387 */ /* 0x000fe80000100a00 */
[----:B------:R-:W-:Y:S04]  /*15170*/  STL.64 [R1+0x5f8], R8 ;  /* 0x0005f80801007387 */ /* 0x000fe80000100a00 */
[----:B------:R-:W2:Y:S01]  /*15180*/  LDL.LU R2, [R1+0x664] ;  /* 0x0006640001027983 */ /* 0x000ea20000300800 */
[----:B------:R-:W-:Y:S02]  /*15190*/  IMAD.MOV.U32 R6, RZ, RZ, R28 ;  /* 0x000000ffff067224 */ /* 0x000fe400078e001c */
[----:B------:R-:W-:-:S02]  /*151a0*/  IMAD.MOV.U32 R7, RZ, RZ, R27 ;  /* 0x000000ffff077224 */ /* 0x000fc400078e001b */
[----:B------:R-:W-:-:S03]  /*151b0*/  IMAD.MOV.U32 R5, RZ, RZ, R29 ;  /* 0x000000ffff057224 */ /* 0x000fc600078e001d */
[----:B------:R-:W-:Y:S04]  /*151c0*/  STL.64 [R1+0x600], R6 ;  /* 0x0006000601007387 */ /* 0x000fe80000100a00 */
[----:B--2---:R1:W-:Y:S04]  /*151d0*/  STL.64 [R1+0xb30], R2 ;  /* 0x000b300201007387 */ /* 0x0043e80000100a00 */
[----:B------:R-:W-:Y:S04]  /*151e0*/  STL.64 [R1+0x608], R4 ;  /* 0x0006080401007387 */ /* 0x000fe80000100a00 */
[----:B-1----:R-:W2:Y:S04]  /*151f0*/  LDL.LU R2, [R1+0x660] ;  /* 0x0006600001027983 */ /* 0x002ea80000300800 */
[----:B------:R-:W2:Y:S04]  /*15200*/  LDL.LU R3, [R1+0x920] ;  /* 0x0009200001037983 */ /* 0x000ea80000300800 */
[----:B--2---:R1:W-:Y:S04]  /*15210*/  STL.64 [R1+0xb38], R2 ;  /* 0x000b380201007387 */ /* 0x0043e80000100a00 */
[----:B-1----:R-:W2:Y:S04]  /*15220*/  LDL.LU R2, [R1+0x65c] ;  /* 0x00065c0001027983 */ /* 0x002ea80000300800 */
[----:B------:R-:W2:Y:S04]  /*15230*/  LDL.LU R3, [R1+0x91c] ;  /* 0x00091c0001037983 */ /* 0x000ea80000300800 */
[----:B--2---:R1:W-:Y:S04]  /*15240*/  STL.64 [R1+0xb40], R2 ;  /* 0x000b400201007387 */ /* 0x0043e80000100a00 */
[----:B-1----:R-:W2:Y:S04]  /*15250*/  LDL.LU R2, [R1+0x658] ;  /* 0x0006580001027983 */ /* 0x002ea80000300800 */
[----:B------:R-:W2:Y:S04]  /*15260*/  LDL.LU R3, [R1+0x918] ;  /* 0x0009180001037983 */ /* 0x000ea80000300800 */
[----:B------:R-:W3:Y:S04]  /*15270*/  LDL.LU R24, [R1+0x6a0] ;  /* 0x0006a00001187983 */ /* 0x000ee80000300800 */
[----:B------:R-:W3:Y:S04]  /*15280*/  LDL.LU R25, [R1+0x960] ;  /* 0x0009600001197983 */ /* 0x000ee80000300800 */
[----:B---3--:R1:W-:Y:S04]  /*15290*/  STL.64 [R1+0xad8], R24 ;  /* 0x000ad81801007387 */ /* 0x0083e80000100a00 */
[----:B-1----:R-:W3:Y:S04]  /*152a0*/  LDL.LU R24, [R1+0x698] ;  /* 0x0006980001187983 */ /* 0x002ee80000300800 */
        /* <DEDUP_REMOVED lines=27> */
[----:B------:R-:W3:Y:S01]  /*15460*/  LDL.LU R25, [R1+0x92c] ;  /* 0x00092c0001197983 */ /* 0x000ee20000300800 */
[----:B--2---:R-:W-:-:S04]  /*15470*/  LOP3.LUT R3, R3, R2, RZ, 0x3c, !PT ;  /* 0x0000000203037212 */ /* 0x004fc800078e3cff */
[----:B------:R-:W-:-:S04]  /*15480*/  LOP3.LUT R2, R3, R2, RZ, 0x3c, !PT ;  /* 0x0000000203027212 */ /* 0x000fc800078e3cff */
[----:B------:R-:W-:Y:S01]  /*15490*/  LOP3.LUT R3, R3, R2, RZ, 0x3c, !PT ;  /* 0x0000000203037212 */ /* 0x000fe200078e3cff */
[----:B---3--:R1:W-:Y:S04]  /*154a0*/  STL.64 [R1+0xb28], R24 ;  /* 0x000b281801007387 */ /* 0x0083e80000100a00 */
[----:B-1----:R-:W2:Y:S04]  /*154b0*/  LDL.LU R24, [R1+0x668] ;  /* 0x0006680001187983 */ /* 0x002ea80000300800 */
[----:B------:R-:W2:Y:S04]  /*154c0*/  LDL.LU R25, [R1+0x928] ;  /* 0x0009280001197983 */ /* 0x000ea80000300800 */
[----:B------:R-:W3:Y:S04]  /*154d0*/  LDL.LU R22, [R1+0x6a8] ;  /* 0x0006a80001167983 */ /* 0x000ee80000300800 */
[----:B------:R-:W3:Y:S04]  /*154e0*/  LDL.LU R23, [R1+0x94c] ;  /* 0x00094c0001177983 */ /* 0x000ee80000300800 */
[----:B------:R-:W4:Y:S04]  /*154f0*/  LDL.LU.64 R20, [R1+0x58] ;  /* 0x0000580001147983 */ /* 0x000f280000300a00 */
        /* <DEDUP_REMOVED lines=10> */
[----:B------:R1:W-:Y:S04]  /*155a0*/  STL.64 [R1+0x618], R2 ;  /* 0x0006180201007387 */ /* 0x0003e80000100a00 */
[----:B-1----:R-:W2:Y:S02]  /*155b0*/  LDL.LU.64 R2, [R1+0xb40] ;  /* 0x000b400001027983 */ /* 0x002ea40000300a00 */
[----:B--2---:R-:W-:-:S04]  /*155c0*/  LOP3.LUT R3, R3, R2, RZ, 0x3c, !PT ;  /* 0x0000000203037212 */ /* 0x004fc800078e3cff */
[----:B------:R-:W-:-:S04]  /*155d0*/  LOP3.LUT R2, R3, R2, RZ, 0x3c, !PT ;  /* 0x0000000203027212 */ /* 0x000fc800078e3cff */
[----:B------:R-:W-:-:S05]  /*155e0*/  LOP3.LUT R3, R3, R2, RZ, 0x3c, !PT ;  /* 0x0000000203037212 */ /* 0x000fca00078e3cff */
[----:B------:R1:W-:Y:S04]  /*155f0*/  STL.64 [R1+0x620], R2 ;  /* 0x0006200201007387 */ /* 0x0003e80000100a00 */
[----:B-1----:R-:W2:Y:S02]  /*15600*/  LDL.LU.64 R2, [R1+0xb38] ;  /* 0x000b380001027983 */ /* 0x002ea40000300a00 */
[----:B--2---:R-:W-:-:S04]  /*15610*/  LOP3.LUT R3, R3, R2, RZ, 0x3c, !PT ;  /* 0x0000000203037212 */ /* 0x004fc800078e3cff */
[----:B------:R-:W-:-:S04]  /*15620*/  LOP3.LUT R2, R3, R2, RZ, 0x3c, !PT ;  /* 0x0000000203027212 */ /* 0x000fc800078e3cff */
[----:B------:R-:W-:-:S05]  /*15630*/  LOP3.LUT R3, R3, R2, RZ, 0x3c, !PT ;  /* 0x0000000203037212 */ /* 0x000fca00078e3cff */
[----:B------:R1:W-:Y:S04]  /*15640*/  STL.64 [R1+0x628], R2 ;  /* 0x0006280201007387 */ /* 0x0003e80000100a00 */
[----:B-1----:R-:W2:Y:S01]  /*15650*/  LDL.LU.64 R2, [R1+0xb30] ;  /* 0x000b300001027983 */ /* 0x002ea20000300a00 */
[----:B------:R-:W-:-:S04]  /*15660*/  LOP3.LUT R25, R25, R24, RZ, 0x3c, !PT ;  /* 0x0000001819197212 */ /* 0x000fc800078e3cff */
[----:B------:R-:W-:-:S04]  /*15670*/  LOP3.LUT R24, R25, R24, RZ, 0x3c, !PT ;  /* 0x0000001819187212 */ /* 0x000fc800078e3cff */
[----:B------:R-:W-:Y:S02]  /*15680*/  LOP3.LUT R25, R25, R24, RZ, 0x3c, !PT ;  /* 0x0000001819197212 */ /* 0x000fe400078e3cff */
[----:B--2---:R-:W-:-:S04]  /*15690*/  LOP3.LUT R3, R3, R2, RZ, 0x3c, !PT ;  /* 0x0000000203037212 */ /* 0x004fc800078e3cff */
[----:B------:R-:W-:-:S04]  /*156a0*/  LOP3.LUT R2, R3, R2, RZ, 0x3c, !PT ;  /* 0x0000000203027212 */ /* 0x000fc800078e3cff */
[----:B------:R-:W-:-:S05]  /*156b0*/  LOP3.LUT R3, R3, R2, RZ, 0x3c, !PT ;  /* 0x0000000203037212 */ /* 0x000fca00078e3cff */
[----:B------:R1:W-:Y:S04]  /*156c0*/  STL.64 [R1+0xa30], R2 ;  /* 0x000a300201007387 */ /* 0x0003e80000100a00 */
[----:B-1----:R-:W2:Y:S04]  /*156d0*/  LDL.LU.64 R2, [R1] ;  /* 0x0000000001027983 */ /* 0x002ea80000300a00 */
[----:B------:R1:W-:Y:S04]  /*156e0*/  STL.64 [R1+0x638], R24 ;  /* 0x0006381801007387 */ /* 0x0003e80000100a00 */
[----:B-1----:R-:W3:Y:S02]  /*156f0*/  LDL.LU.64 R24, [R1+0xb28] ;  /* 0x000b280001187983 */ /* 0x002ee40000300a00 */
[----:B---3--:R-:W-:-:S04]  /*15700*/  LOP3.LUT R25, R25, R24, RZ, 0x3c, !PT ;  /* 0x0000001819197212 */ /* 0x008fc800078e3cff */
[----:B------:R-:W-:-:S04]  /*15710*/  LOP3.LUT R24, R25, R24, RZ, 0x3c, !PT ;  /* 0x0000001819187212 */ /* 0x000fc800078e3cff */
[----:B------:R-:W-:-:S05]  /*15720*/  LOP3.LUT R25, R25, R24, RZ, 0x3c, !PT ;  /* 0x0000001819197212 */ /* 0x000fca00078e3cff */
        /* <DEDUP_REMOVED lines=46> */
[----:B-1----:R-:W3:Y:S01]  /*15a10*/  LDL.LU.64 R24, [R1+0xad8] ;  /* 0x000ad80001187983 */ /* 0x002ee20000300a00 */
[----:B------:R-:W-:Y:S01]  /*15a20*/  LOP3.LUT R23, R23, R22, RZ, 0x3c, !PT ;  /* 0x0000001617177212 */ /* 0x000fe200078e3cff */
[----:B0-----:R-:W-:-:S03]  /*15a30*/  IMAD.SHL.U32 R0, R0, 0x20, RZ ;  /* 0x0000002000007824 */ /* 0x001fc600078e00ff */
[----:B------:R-:W-:Y:S01]  /*15a40*/  LOP3.LUT R22, R23, R22, RZ, 0x3c, !PT ;  /* 0x0000001617167212 */ /* 0x000fe200078e3cff */
[----:B----4-:R-:W-:-:S03]  /*15a50*/  IMAD.WIDE R20, R0, 0x2, R20 ;  /* 0x0000000200147825 */ /* 0x010fc600078e0214 */
[----:B------:R-:W-:Y:S01]  /*15a60*/  LOP3.LUT R23, R23, R22, RZ, 0x3c, !PT ;  /* 0x0000001617177212 */ /* 0x000fe200078e3cff */
[----:B------:R-:W-:-:S04]  /*15a70*/  IMAD.WIDE R18, R0, 0x2, R18 ;  /* 0x0000000200127825 */ /* 0x000fc800078e0212 */
        /* <DEDUP_REMOVED lines=8> */
[----:B------:R-:W-:Y:S01]  /*15b00*/  IMAD.WIDE R28, R0, 0x2, R28 ;  /* 0x00000002001c7825 */ /* 0x000fe200078e021c */
[----:B---3--:R-:W-:-:S04]  /*15b10*/  LOP3.LUT R25, R25, R24, RZ, 0x3c, !PT ;  /* 0x0000001819197212 */ /* 0x008fc800078e3cff */
[----:B------:R-:W-:-:S04]  /*15b20*/  LOP3.LUT R24, R25, R24, RZ, 0x3c, !PT ;  /* 0x0000001819187212 */ /* 0x000fc800078e3cff */
[----:B------:R-:W-:-:S05]  /*15b30*/  LOP3.LUT R25, R25, R24, RZ, 0x3c, !PT ;  /* 0x0000001819197212 */ /* 0x000fca00078e3cff */
[----:B------:R0:W-:Y:S04]  /*15b40*/  STL.64 [R1+0x6a0], R24 ;  /* 0x0006a01801007387 */ /* 0x0001e80000100a00 */
[----:B0-----:R-:W3:Y:S04]  /*15b50*/  LDL.LU.64 R24, [R1+0xad0] ;  /* 0x000ad00001187983 */ /* 0x001ee80000300a00 */
[----:B------:R0:W-:Y:S04]  /*15b60*/  STL.64 [R1+0x6a8], R22 ;  /* 0x0006a81601007387 */ /* 0x0001e80000100a00 */
[----:B0-----:R-:W4:Y:S04]  /*15b70*/  LDL.LU.64 R22, [R1+0xac8] ;  /* 0x000ac80001167983 */ /* 0x001f280000300a00 */
        /* <DEDUP_REMOVED lines=19> */
[----:B0-----:R-:W3:Y:S04]  /*15cb0*/  LDL.LU.64 R26, [R1+0xa78] ;  /* 0x000a7800011a7983 */ /* 0x001ee80000300a00 */
[----:B------:R0:W-:Y:S04]  /*15cc0*/  STL.64 [R1+0x140], R28 ;  /* 0x0001401c01007387 */ /* 0x0001e80000100a00 */
[----:B0-----:R-:W3:Y:S01]  /*15cd0*/  LDL.LU.64 R28, [R1+0xa70] ;  /* 0x000a7000011c7983 */ /* 0x001ee20000300a00 */
[----:B--2---:R-:W-:-:S05]  /*15ce0*/  IMAD.WIDE R2, R0, 0x2, R2 ;  /* 0x0000000200027825 */ /* 0x004fca00078e0202 */
[----:B------:R0:W-:Y:S01]  /*15cf0*/  STL.64 [R1+0x138], R2 ;  /* 0x0001380201007387 */ /* 0x0001e20000100a00 */
[----:B----4-:R-:W-:-:S04]  /*15d00*/  IMAD.WIDE R6, R0, 0x2, R6 ;  /* 0x0000000200067825 */ /* 0x010fc800078e0206 */
[----:B---3--:R-:W-:-:S04]  /*15d10*/  IMAD.WIDE R4, R0, 0x2, R4 ;  /* 0x0000000200047825 */ /* 0x008fc800078e0204 */
[----:B0-----:R-:W-:-:S04]  /*15d20*/  IMAD.WIDE R2, R0, 0x2, R26 ;  /* 0x0000000200027825 */ /* 0x001fc800078e021a */
[----:B------:R-:W-:-:S05]  /*15d30*/  IMAD.WIDE R28, R0, 0x2, R28 ;  /* 0x00000002001c7825 */ /* 0x000fca00078e021c */
[----:B------:R-:W-:Y:S04]  /*15d40*/  STL.64 [R1+0x130], R28 ;  /* 0x0001301c01007387 */ /* 0x000fe80000100a00 */
[----:B------:R0:W-:Y:S04]  /*15d50*/  STL.64 [R1+0x128], R2 ;  /* 0x0001280201007387 */ /* 0x0001e80000100a00 */
[----:B------:R1:W-:Y:S04]  /*15d60*/  STL.64 [R1+0x120], R4 ;  /* 0x0001200401007387 */ /* 0x0003e80000100a00 */
[----:B------:R2:W-:Y:S01]  /*15d70*/  STL.64 [R1+0x118], R6 ;  /* 0x0001180601007387 */ /* 0x0005e20000100a00 */
[----:B0-----:R-:W-:-:S04]  /*15d80*/  IMAD.WIDE R2, R0, 0x2, R8 ;  /* 0x0000000200027825 */ /* 0x001fc800078e0208 */
[----:B-1----:R-:W-:-:S04]  /*15d90*/  IMAD.WIDE R4, R0, 0x2, R10 ;  /* 0x0000000200047825 */ /* 0x002fc800078e020a */
[C---:B--2---:R-:W-:Y:S01]  /*15da0*/  IMAD.WIDE R6, R0.reuse, 0x2, R12 ;  /* 0x0000000200067825 */ /* 0x044fe200078e020c */
[----:B------:R0:W-:Y:S04]  /*15db0*/  STL.64 [R1+0x110], R2 ;  /* 0x0001100201007387 */ /* 0x0001e80000100a00 */
[----:B0-----:R-:W2:Y:S04]  /*15dc0*/  LDL.LU.64 R2, [R1+0x60] ;  /* 0x0000600001027983 */ /* 0x001ea80000300a00 */
[----:B------:R0:W-:Y:S04]  /*15dd0*/  STL.64 [R1+0x108], R4 ;  /* 0x0001080401007387 */ /* 0x0001e80000100a00 */
[----:B------:R1:W-:Y:S01]  /*15de0*/  STL.64 [R1+0x100], R6 ;  /* 0x0001000601007387 */ /* 0x0003e20000100a00 */
[----:B0-----:R-:W-:-:S04]  /*15df0*/  IMAD.WIDE R4, R0, 0x2, R14 ;  /* 0x0000000200047825 */ /* 0x001fc800078e020e */
[C---:B-1----:R-:W-:Y:S02]  /*15e00*/  IMAD.WIDE R6, R0.reuse, 0x2, R16 ;  /* 0x0000000200067825 */ /* 0x042fe400078e0210 */
[----:B------:R-:W3:Y:S04]  /*15e10*/  LDL.LU.64 R16, [R1+0x68] ;  /* 0x0000680001107983 */ /* 0x000ee80000300a00 */
[----:B------:R0:W-:Y:S04]  /*15e20*/  STL.64 [R1+0xf8], R4 ;  /* 0x0000f80401007387 */ /* 0x0001e80000100a00 */
[----:B------:R1:W-:Y:S01]  /*15e30*/  STL.64 [R1+0xf0], R6 ;  /* 0x0000f00601007387 */ /* 0x0003e20000100a00 */
[----:B0-----:R-:W-:-:S04]  /*15e40*/  IMAD.WIDE R4, R0, 0x2, R18 ;  /* 0x0000000200047825 */ /* 0x001fc800078e0212 */
[C---:B-1----:R-:W-:Y:S01]  /*15e50*/  IMAD.WIDE R6, R0.reuse, 0x2, R20 ;  /* 0x0000000200067825 */ /* 0x042fe200078e0214 */
[----:B------:R-:W4:Y:S04]  /*15e60*/  LDL.LU.64 R18, [R1+0x70] ;  /* 0x0000700001127983 */ /* 0x000f280000300a00 */
[----:B------:R0:W-:Y:S04]  /*15e70*/  STL.64 [R1+0xe8], R4 ;  /* 0x0000e80401007387 */ /* 0x0001e80000100a00 */
[----:B------:R-:W3:Y:S04]  /*15e80*/  LDL.LU.64 R20, [R1+0x78] ;  /* 0x0000780001147983 */ /* 0x000ee80000300a00 */
[----:B------:R-:W-:Y:S04]  /*15e90*/  STL.64 [R1+0xe0], R6 ;  /* 0x0000e00601007387 */ /* 0x000fe80000100a00 */
[----:B------:R-:W2:Y:S01]  /*15ea0*/  LDL.LU.64 R28, [R1+0x90] ;  /* 0x00009000011c7983 */ /* 0x000ea20000300a00 */
[----:B0-----:R-:W-:-:S05]  /*15eb0*/  IMAD.WIDE R4, R0, 0x2, R22 ;  /* 0x0000000200047825 */ /* 0x001fca00078e0216 */
[----:B------:R-:W-:Y:S04]  /*15ec0*/  STL.64 [R1+0xd8], R4 ;  /* 0x0000d80401007387 */ /* 0x000fe80000100a00 */
[----:B--2---:R0:W-:Y:S04]  /*15ed0*/  STL.64 [R1+0xa60], R28 ;  /* 0x000a601c01007387 */ /* 0x0041e80000100a00 */
[----:B0-----:R-:W2:Y:S04]  /*15ee0*/  LDL.LU.64 R28, [R1+0x88] ;  /* 0x00008800011c7983 */ /* 0x001ea80000300a00 */
[----:B--2---:R0:W-:Y:S04]  /*15ef0*/  STL.64 [R1+0xa68], R28 ;  /* 0x000a681c01007387 */ /* 0x0041e80000100a00 */
[----:B0-----:R-:W2:Y:S04]  /*15f00*/  LDL.LU.64 R28, [R1+0x80] ;  /* 0x00008000011c7983 */ /* 0x001ea80000300a00 */
[----:B------:R-:W4:Y:S04]  /*15f10*/  LDL.LU.64 R26, [R1+0x5a0] ;  /* 0x0005a000011a7983 */ /* 0x000f280000300a00 */
[----:B----4-:R0:W-:Y:S04]  /*15f20*/  STL.64 [R1+0xa58], R26 ;  /* 0x000a581a01007387 */ /* 0x0101e80000100a00 */
[----:B0-----:R-:W4:Y:S04]  /*15f30*/  LDL.LU.64 R26, [R1+0x198] ;  /* 0x00019800011a7983 */ /* 0x001f280000300a00 */
[----:B------:R-:W3:Y:S04]  /*15f40*/  LDL.LU.64 R4, [R1+0x5b0] ;  /* 0x0005b00001047983 */ /* 0x000ee80000300a00 */
[----:B---3--:R0:W-:Y:S04]  /*15f50*/  STL.64 [R1+0xa50], R4 ;  /* 0x000a500401007387 */ /* 0x0081e80000100a00 */
[----:B0-----:R-:W3:Y:S04]  /*15f60*/  LDL.LU.64 R4, [R1+0x5a8] ;  /* 0x0005a80001047983 */ /* 0x001ee80000300a00 */
[----:B------:R-:W2:Y:S04]  /*15f70*/  LDL.LU.64 R6, [R1+0x5c0] ;  /* 0x0005c00001067983 */ /* 0x000ea80000300a00 */
[----:B--2---:R0:W-:Y:S04]  /*15f80*/  STL.64 [R1+0xa48], R6 ;  /* 0x000a480601007387 */ /* 0x0041e80000100a00 */
[----:B0-----:R-:W2:Y:S04]  /*15f90*/  LDL.LU.64 R6, [R1+0x5b8] ;  /* 0x0005b80001067983 */ /* 0x001ea80000300a00 */
[----:B------:R-:W4:Y:S01]  /*15fa0*/  LDL.LU.64 R8, [R1+0x5d0] ;  /* 0x0005d00001087983 */ /* 0x000f220000300a00 */
[----:B------:R-:W-:-:S03]  /*15fb0*/  IMAD.WIDE R14, R0, 0x2, R24 ;  /* 0x00000002000e7825 */ /* 0x000fc600078e0218 */
[----:B----4-:R0:W-:Y:S04]  /*15fc0*/  STL.64 [R1+0xa40], R8 ;  /* 0x000a400801007387 */ /* 0x0101e80000100a00 */
[----:B0-----:R-:W4:Y:S04]  /*15fd0*/  LDL.LU.64 R8, [R1+0x5c8] ;  /* 0x0005c80001087983 */ /* 0x001f280000300a00 */
[----:B------:R-:W4:Y:S04]  /*15fe0*/  LDL.LU.64 R10, [R1+0x5d8] ;  /* 0x0005d800010a7983 */ /* 0x000f280000300a00 */
[----:B------:R-:W3:Y:S04]  /*15ff0*/  LDL.LU.64 R12, [R1+0x5e8] ;  /* 0x0005e800010c7983 */ /* 0x000ee80000300a00 */
[----:B------:R-:W-:Y:S01]  /*16000*/  STL.64 [R1+0xd0], R14 ;  /* 0x0000d00e01007387 */ /* 0x000fe20000100a00 */
[----:B------:R-:W-:-:S04]  /*16010*/  IMAD.WIDE R22, R0, 0x2, R2 ;  /* 0x0000000200167825 */ /* 0x000fc800078e0202 */
[----:B------:R-:W-:-:S04]  /*16020*/  IMAD.WIDE R18, R0, 0x2, R18 ;  /* 0x0000000200127825 */ /* 0x000fc800078e0212 */
[----:B------:R-:W-:-:S04]  /*16030*/  IMAD.WIDE R20, R0, 0x2, R20 ;  /* 0x0000000200147825 */ /* 0x000fc800078e0214 */
[C---:B------:R-:W-:Y:S01]  /*16040*/  IMAD.WIDE R28, R0.reuse, 0x2, R28 ;  /* 0x00000002001c7825 */ /* 0x040fe200078e021c */
[----:B---3--:R0:W-:Y:S04]  /*16050*/  STL.64 [R1+0xa38], R12 ;  /* 0x000a380c01007387 */ /* 0x0081e80000100a00 */
[----:B0-----:R-:W3:Y:S04]  /*16060*/  LDL.LU.64 R12, [R1+0x5e0] ;  /* 0x0005e000010c7983 */ /* 0x001ee80000300a00 */
[----:B------:R-:W3:Y:S04]  /*16070*/  LDL.LU.64 R2, [R1+0x5f0] ;  /* 0x0005f00001027983 */ /* 0x000ee80000300a00 */
[----:B------:R-:W3:Y:S04]  /*16080*/  LDL.LU.64 R14, [R1+0x5f8] ;  /* 0x0005f800010e7983 */ /* 0x000ee80000300a00 */
[----:B------:R0:W-:Y:S02]  /*16090*/  STL.64 [R1+0xc8], R22 ;  /* 0x0000c81601007387 */ /* 0x0001e40000100a00 */
[----:B0-----:R-:W-:-:S02]  /*160a0*/  IMAD.WIDE R22, R0, 0x2, R16 ;  /* 0x0000000200167825 */ /* 0x001fc400078e0210 */
[----:B------:R-:W3:Y:S04]  /*160b0*/  LDL.LU.64 R16, [R1+0x600] ;  /* 0x0006000001107983 */ /* 0x000ee80000300a00 */
[----:B------:R0:W-:Y:S04]  /*160c0*/  STL.64 [R1+0xc0], R22 ;  /* 0x0000c01601007387 */ /* 0x0001e80000100a00 */
[----:B------:R-:W3:Y:S04]  /*160d0*/  LDL.LU.64 R24, [R1+0x608] ;  /* 0x0006080001187983 */ /* 0x000ee80000300a00 */
[----:B0-----:R-:W3:Y:S04]  /*160e0*/  LDL.LU.64 R22, [R1+0x618] ;  /* 0x0006180001167983 */ /* 0x001ee80000300a00 */
[----:B------:R0:W-:Y:S04]  /*160f0*/  STL.64 [R1+0xb8], R18 ;  /* 0x0000b81201007387 */ /* 0x0001e80000100a00 */
[----:B0-----:R-:W3:Y:S04]  /*16100*/  LDL.LU.64 R18, [R1+0x620] ;  /* 0x0006200001127983 */ /* 0x001ee80000300a00 */
[----:B------:R0:W-:Y:S04]  /*16110*/  STL.64 [R1+0xb0], R20 ;  /* 0x0000b01401007387 */ /* 0x0001e80000100a00 */
[----:B0-----:R-:W3:Y:S04]  /*16120*/  LDL.LU.64 R20, [R1+0x628] ;  /* 0x0006280001147983 */ /* 0x001ee80000300a00 */
[----:B------:R0:W-:Y:S04]  /*16130*/  STL.64 [R1+0xa8], R28 ;  /* 0x0000a81c01007387 */ /* 0x0001e80000100a00 */
[----:B0-----:R-:W2:Y:S02]  /*16140*/  LDL.LU.64 R28, [R1+0xa68] ;  /* 0x000a6800011c7983 */ /* 0x001ea40000300a00 */
[----:B--2---:R-:W-:-:S05]  /*16150*/  IMAD.WIDE R28, R0, 0x2, R28 ;  /* 0x00000002001c7825 */ /* 0x004fca00078e021c */
[----:B------:R0:W-:Y:S04]  /*16160*/  STL.64 [R1+0xa0], R28 ;  /* 0x0000a01c01007387 */ /* 0x0001e80000100a00 */
[----:B0-----:R-:W2:Y:S01]  /*16170*/  LDL.LU.64 R28, [R1+0xa60] ;  /* 0x000a6000011c7983 */ /* 0x001ea20000300a00 */
[----:B------:R-:W-:-:S04]  /*16180*/  IMAD.WIDE R26, R0, 0x2, R26 ;  /* 0x00000002001a7825 */ /* 0x000fc800078e021a */
[----:B--2---:R-:W-:-:S05]  /*16190*/  IMAD.WIDE R28, R0, 0x2, R28 ;  /* 0x00000002001c7825 */ /* 0x004fca00078e021c */
[----:B------:R0:W-:Y:S04]  /*161a0*/  STL.64 [R1+0x98], R28 ;  /* 0x0000981c01007387 */ /* 0x0001e80000100a00 */
[----:B0-----:R-:W2:Y:S04]  /*161b0*/  LDL.LU.64 R28, [R1+0x638] ;  /* 0x00063800011c7983 */ /* 0x001ea80000300a00 */
[----:B------:R0:W-:Y:S04]  /*161c0*/  STL.64 [R1+0x90], R26 ;  /* 0x0000901a01007387 */ /* 0x0001e80000100a00 */
[----:B0-----:R-:W4:Y:S01]  /*161d0*/  LDL.LU.64 R26, [R1+0xa58] ;  /* 0x000a5800011a7983 */ /* 0x001f220000300a00 */
[----:B------:R-:W-:-:S04]  /*161e0*/  IMAD.WIDE R4, R0, 0x2, R4 ;  /* 0x0000000200047825 */ /* 0x000fc800078e0204 */
[----:B----4-:R-:W-:-:S05]  /*161f0*/  IMAD.WIDE R26, R0, 0x2, R26 ;  /* 0x00000002001a7825 */ /* 0x010fca00078e021a */
[----:B------:R0:W-:Y:S04]  /*16200*/  STL.64 [R1+0x88], R26 ;  /* 0x0000881a01007387 */ /* 0x0001e80000100a00 */
[----:B0-----:R-:W4:Y:S04]  /*16210*/  LDL.LU.64 R26, [R1+0x640] ;  /* 0x00064000011a7983 */ /* 0x001f280000300a00 */
[----:B------:R0:W-:Y:S04]  /*16220*/  STL.64 [R1+0x80], R4 ;  /* 0x0000800401007387 */ /* 0x0001e80000100a00 */
[----:B0-----:R-:W3:Y:S01]  /*16230*/  LDL.LU.64 R4, [R1+0xa50] ;  /* 0x000a500001047983 */ /* 0x001ee20000300a00 */
[----:B------:R-:W-:-:S04]  /*16240*/  IMAD.WIDE R6, R0, 0x2, R6 ;  /* 0x0000000200067825 */ /* 0x000fc800078e0206 */
[----:B---3--:R-:W-:-:S05]  /*16250*/  IMAD.WIDE R4, R0, 0x2, R4 ;  /* 0x0000000200047825 */ /* 0x008fca00078e0204 */
[----:B------:R0:W-:Y:S04]  /*16260*/  STL.64 [R1+0x78], R4 ;  /* 0x0000780401007387 */ /* 0x0001e80000100a00 */
[----:B0-----:R-:W3:Y:S04]  /*16270*/  LDL.LU.64 R4, [R1+0x648] ;  /* 0x0006480001047983 */ /* 0x001ee80000300a00 */
        /* <DEDUP_REMOVED lines=9> */
[----:B------:R-:W-:-:S04]  /*16310*/  IMAD.WIDE R12, R0, 0x2, R12 ;  /* 0x00000002000c7825 */ /* 0x000fc800078e020c */
[----:B----4-:R-:W-:-:S05]  /*16320*/  IMAD.WIDE R8, R0, 0x2, R8 ;  /* 0x0000000200087825 */ /* 0x010fca00078e0208 */
[----:B------:R0:W-:Y:S04]  /*16330*/  STL.64 [R1+0x58], R8 ;  /* 0x0000580801007387 */ /* 0x0001e80000100a00 */
[----:B0-----:R-:W4:Y:S04]  /*16340*/  LDL.LU.64 R8, [R1+0x660] ;  /* 0x0006600001087983 */ /* 0x001f280000300a00 */
[----:B------:R0:W-:Y:S04]  /*16350*/  STL.64 [R1+0x50], R10 ;  /* 0x0000500a01007387 */ /* 0x0001e80000100a00 */
[----:B0-----:R-:W4:Y:S04]  /*16360*/  LDL.LU.64 R10, [R1+0x668] ;  /* 0x00066800010a7983 */ /* 0x001f280000300a00 */
[----:B------:R0:W-:Y:S04]  /*16370*/  STL.64 [R1+0x48], R12 ;  /* 0x0000480c01007387 */ /* 0x0001e80000100a00 */
[----:B0-----:R-:W3:Y:S01]  /*16380*/  LDL.LU.64 R12, [R1+0xa38] ;  /* 0x000a3800010c7983 */ /* 0x001ee20000300a00 */
[----:B------:R-:W-:-:S04]  /*16390*/  IMAD.WIDE R2, R0, 0x2, R2 ;  /* 0x0000000200027825 */ /* 0x000fc800078e0202 */
[----:B------:R-:W-:-:S04]  /*163a0*/  IMAD.WIDE R14, R0, 0x2, R14 ;  /* 0x00000002000e7825 */ /* 0x000fc800078e020e */
[----:B------:R-:W-:-:S04]  /*163b0*/  IMAD.WIDE R16, R0, 0x2, R16 ;  /* 0x0000000200107825 */ /* 0x000fc800078e0210 */
[----:B------:R-:W-:-:S04]  /*163c0*/  IMAD.WIDE R24, R0, 0x2, R24 ;  /* 0x0000000200187825 */ /* 0x000fc800078e0218 */
[----:B---3--:R-:W-:-:S05]  /*163d0*/  IMAD.WIDE R12, R0, 0x2, R12 ;  /* 0x00000002000c7825 */ /* 0x008fca00078e020c */
[----:B------:R0:W-:Y:S04]  /*163e0*/  STL.64 [R1+0x40], R12 ;  /* 0x0000400c01007387 */ /* 0x0001e80000100a00 */
[----:B0-----:R-:W3:Y:S04]  /*163f0*/  LDL.LU.64 R12, [R1+0x670] ;  /* 0x00067000010c7983 */ /* 0x001ee80000300a00 */
[----:B------:R0:W-:Y:S04]  /*16400*/  STL.64 [R1+0x38], R2 ;  /* 0x0000380201007387 */ /* 0x0001e80000100a00 */
[----:B0-----:R-:W3:Y:S04]  /*16410*/  LDL.LU.64 R2, [R1+0xa30] ;  /* 0x000a300001027983 */ /* 0x001ee80000300a00 */
[----:B------:R0:W-:Y:S04]  /*16420*/  STL.64 [R1+0x30], R14 ;  /* 0x0000300e01007387 */ /* 0x0001e80000100a00 */
[----:B0-----:R-:W3:Y:S04]  /*16430*/  LDL.LU.64 R14, [R1+0x680] ;  /* 0x00068000010e7983 */ /* 0x001ee80000300a00 */
[----:B------:R0:W-:Y:S04]  /*16440*/  STL.64 [R1+0x28], R16 ;  /* 0x0000281001007387 */ /* 0x0001e80000100a00 */
[----:B0-----:R-:W3:Y:S04]  /*16450*/  LDL.LU.64 R16, [R1+0x688] ;  /* 0x0006880001107983 */ /* 0x001ee80000300a00 */
[----:B------:R0:W-:Y:S02]  /*16460*/  STL.64 [R1+0x20], R24 ;  /* 0x0000201801007387 */ /* 0x0001e40000100a00 */
[----:B0-----:R-:W-:-:S02]  /*16470*/  IMAD.WIDE R24, R0, 0x2, R18 ;  /* 0x0000000200187825 */ /* 0x001fc400078e0212 */
[----:B------:R-:W3:Y:S02]  /*16480*/  LDL.LU.64 R18, [R1+0x690] ;  /* 0x0006900001127983 */ /* 0x000ee40000300a00 */
[----:B------:R-:W-:-:S05]  /*16490*/  IMAD.WIDE R22, R0, 0x2, R22 ;  /* 0x0000000200167825 */ /* 0x000fca00078e0216 */
[----:B------:R0:W-:Y:S04]  /*164a0*/  STL.64 [R1+0x18], R22 ;  /* 0x0000181601007387 */ /* 0x0001e80000100a00 */
[----:B------:R-:W-:Y:S01]  /*164b0*/  STL.64 [R1+0x10], R24 ;  /* 0x0000101801007387 */ /* 0x000fe20000100a00 */
[----:B------:R-:W-:-:S04]  /*164c0*/  IMAD.WIDE R28, R0, 0x2, R28 ;  /* 0x00000002001c7825 */ /* 0x000fc800078e021c */
[C---:B0-----:R-:W-:Y:S02]  /*164d0*/  IMAD.WIDE R22, R0.reuse, 0x2, R20 ;  /* 0x0000000200167825 */ /* 0x041fe400078e0214 */
[----:B------:R-:W3:Y:S04]  /*164e0*/  LDL.LU.64 R20, [R1+0x698] ;  /* 0x0006980001147983 */ /* 0x000ee80000300a00 */
[----:B------:R0:W-:Y:S01]  /*164f0*/  STL.64 [R1+0x8], R22 ;  /* 0x0000081601007387 */ /* 0x0001e20000100a00 */
[----:B------:R-:W-:-:S04]  /*16500*/  IMAD.WIDE R26, R0, 0x2, R26 ;  /* 0x00000002001a7825 */ /* 0x000fc800078e021a */
[----:B------:R-:W-:-:S04]  /*16510*/  IMAD.WIDE R4, R0, 0x2, R4 ;  /* 0x0000000200047825 */ /* 0x000fc800078e0204 */
[----:B--2---:R-:W-:-:S04]  /*16520*/  IMAD.WIDE R6, R0, 0x2, R6 ;  /* 0x0000000200067825 */ /* 0x004fc800078e0206 */
[----:B----4-:R-:W-:-:S04]  /*16530*/  IMAD.WIDE R8, R0, 0x2, R8 ;  /* 0x0000000200087825 */ /* 0x010fc800078e0208 */
[----:B------:R-:W-:-:S04]  /*16540*/  IMAD.WIDE R10, R0, 0x2, R10 ;  /* 0x00000002000a7825 */ /* 0x000fc800078e020a */
[----:B---3--:R-:W-:-:S05]  /*16550*/  IMAD.WIDE R2, R0, 0x2, R2 ;  /* 0x0000000200027825 */ /* 0x008fca00078e0202 */
[----:B------:R-:W-:Y:S04]  /*16560*/  STL.64 [R1+0x9b0], R2 ;  /* 0x0009b00201007387 */ /* 0x000fe80000100a00 */
[----:B0-----:R-:W2:Y:S04]  /*16570*/  LDL.LU.64 R22, [R1+0x6a0] ;  /* 0x0006a00001167983 */ /* 0x001ea80000300a00 */
[----:B------:R0:W-:Y:S04]  /*16580*/  STL.64 [R1+0x9b8], R28 ;  /* 0x0009b81c01007387 */ /* 0x0001e80000100a00 */
[----:B------:R-:W3:Y:S04]  /*16590*/  LDL.LU.64 R24, [R1+0x6a8] ;  /* 0x0006a80001187983 */ /* 0x000ee80000300a00 */
[----:B------:R-:W-:Y:S01]  /*165a0*/  STL.64 [R1+0x9c0], R26 ;  /* 0x0009c01a01007387 */ /* 0x000fe20000100a00 */
[----:B------:R-:W-:-:S03]  /*165b0*/  IMAD.WIDE R12, R0, 0x2, R12 ;  /* 0x00000002000c7825 */ /* 0x000fc600078e020c */
[----:B0-----:R-:W4:Y:S04]  /*165c0*/  LDL.LU.64 R28, [R1+0x190] ;  /* 0x00019000011c7983 */ /* 0x001f280000300a00 */
[----:B------:R-:W-:Y:S04]  /*165d0*/  STL.64 [R1+0x9c8], R4 ;  /* 0x0009c80401007387 */ /* 0x000fe80000100a00 */
[----:B------:R-:W4:Y:S04]  /*165e0*/  LDL.LU.64 R2, [R1+0x188] ;  /* 0x0001880001027983 */ /* 0x000f280000300a00 */
[----:B------:R-:W-:Y:S04]  /*165f0*/  STL.64 [R1+0x9d0], R6 ;  /* 0x0009d00601007387 */ /* 0x000fe80000100a00 */
[----:B------:R-:W-:Y:S04]  /*16600*/  STL.64 [R1+0x9d8], R8 ;  /* 0x0009d80801007387 */ /* 0x000fe80000100a00 */
[----:B------:R0:W-:Y:S01]  /*16610*/  STL.64 [R1+0x9e0], R10 ;  /* 0x0009e00a01007387 */ /* 0x0001e20000100a00 */
[----:B------:R-:W-:-:S04]  /*16620*/  IMAD.WIDE R14, R0, 0x2, R14 ;  /* 0x00000002000e7825 */ /* 0x000fc800078e020e */
[C---:B------:R-:W-:Y:S01]  /*16630*/  IMAD.WIDE R16, R0.reuse, 0x2, R16 ;  /* 0x0000000200107825 */ /* 0x040fe200078e0210 */
[----:B0-----:R-:W4:Y:S04]  /*16640*/  LDL.LU.64 R10, [R1+0x178] ;  /* 0x00017800010a7983 */ /* 0x001f280000300a00 */
[----:B------:R0:W-:Y:S01]  /*16650*/  STL.64 [R1+0x9e8], R12 ;  /* 0x0009e80c01007387 */ /* 0x0001e20000100a00 */
[----:B------:R-:W-:-:S03]  /*16660*/  IMAD.WIDE R18, R0, 0x2, R18 ;  /* 0x0000000200127825 */ /* 0x000fc600078e0212 */
[----:B0-----:R-:W4:Y:S04]  /*16670*/  LDL.LU.64 R12, [R1+0x180] ;  /* 0x00018000010c7983 */ /* 0x001f280000300a00 */
[----:B------:R-:W-:Y:S04]  /*16680*/  STL.64 [R1+0x9f0], R14 ;  /* 0x0009f00e01007387 */ /* 0x000fe80000100a00 */
[----:B------:R-:W4:Y:S04]  /*16690*/  LDL.LU.64 R8, [R1+0x160] ;  /* 0x0001600001087983 */ /* 0x000f280000300a00 */
[----:B------:R0:W-:Y:S04]  /*166a0*/  STL.64 [R1+0x9f8], R16 ;  /* 0x0009f81001007387 */ /* 0x0001e80000100a00 */
[----:B0-----:R-:W4:Y:S04]  /*166b0*/  LDL.LU.64 R16, [R1+0x168] ;  /* 0x0001680001107983 */ /* 0x001f280000300a00 */
[----:B------:R-:W4:Y:S04]  /*166c0*/  LDL.LU.64 R6, [R1+0x158] ;  /* 0x0001580001067983 */ /* 0x000f280000300a00 */
[----:B------:R0:W-:Y:S04]  /*166d0*/  STL.64 [R1+0xa00], R18 ;  /* 0x000a001201007387 */ /* 0x0001e80000100a00 */
[----:B0-----:R-:W4:Y:S04]  /*166e0*/  LDL.LU.64 R18, [R1+0x170] ;  /* 0x0001700001127983 */ /* 0x001f280000300a00 */
[----:B------:R-:W4:Y:S01]  /*166f0*/  LDL.LU.64 R4, [R1+0x150] ;  /* 0x0001500001047983 */ /* 0x000f220000300a00 */
[----:B------:R-:W-:-:S05]  /*16700*/  IMAD.WIDE R20, R0, 0x2, R20 ;  /* 0x0000000200147825 */ /* 0x000fca00078e0214 */
[----:B------:R-:W-:Y:S04]  /*16710*/  STL.64 [R1+0xa08], R20 ;  /* 0x000a081401007387 */ /* 0x000fe80000100a00 */
[----:B------:R-:W4:Y:S01]  /*16720*/  LDL.LU.64 R14, [R1+0x148] ;  /* 0x00014800010e7983 */ /* 0x000f220000300a00 */
[----:B--2---:R-:W-:-:S04]  /*16730*/  IMAD.WIDE R22, R0, 0x2, R22 ;  /* 0x0000000200167825 */ /* 0x004fc800078e0216 */
[----:B---3--:R-:W-:Y:S01]  /*16740*/  IMAD.WIDE R24, R0, 0x2, R24 ;  /* 0x0000000200187825 */ /* 0x008fe200078e0218 */
[----:B------:R-:W-:Y:S04]  /*16750*/  STL.64 [R1+0xa10], R22 ;  /* 0x000a101601007387 */ /* 0x000fe80000100a00 */
[----:B------:R-:W-:Y:S04]  /*16760*/  STL.64 [R1+0xa18], R24 ;  /* 0x000a181801007387 */ /* 0x000fe80000100a00 */
[----:B----4-:R0:W-:Y:S01]  /*16770*/  STL [R1+0x984], R28 ;  /* 0x0009841c01007387 */ /* 0x0101e20000100800 */
[----:B------:R-:W-:-:S03]  /*16780*/  IMAD.MOV.U32 R0, RZ, RZ, R29 ;  /* 0x000000ffff007224 */ /* 0x000fc600078e001d */
[----:B------:R-:W2:Y:S04]  /*16790*/  LDL.LU.64 R26, [R1+0x140] ;  /* 0x00014000011a7983 */ /* 0x000ea80000300a00 */
[----:B------:R-:W-:Y:S04]  /*167a0*/  STL [R1+0x988], R2 ;  /* 0x0009880201007387 */ /* 0x000fe80000100800 */
[----:B------:R1:W-:Y:S04]  /*167b0*/  STL [R1+0x974], R0 ;  /* 0x0009740001007387 */ /* 0x0003e80000100800 */
[----:B0-----:R-:W3:Y:S01]  /*167c0*/  LDL.LU.64 R28, [R1+0x138] ;  /* 0x00013800011c7983 */ /* 0x001ee20000300a00 */
[----:B-1----:R-:W-:-:S03]  /*167d0*/  IMAD.MOV.U32 R0, RZ, RZ, R3 ;  /* 0x000000ffff007224 */ /* 0x002fc600078e0003 */
[----:B------:R-:W-:Y:S04]  /*167e0*/  STL [R1+0x98c], R12 ;  /* 0x00098c0c01007387 */ /* 0x000fe80000100800 */
[----:B------:R0:W-:Y:S04]  /*167f0*/  STL [R1+0x96c], R0 ;  /* 0x00096c0001007387 */ /* 0x0001e80000100800 */
[----:B------:R-:W4:Y:S04]  /*16800*/  LDL.LU.64 R2, [R1+0x130] ;  /* 0x0001300001027983 */ /* 0x000f280000300a00 */
[----:B------:R-:W-:Y:S01]  /*16810*/  STL [R1+0x990], R10 ;  /* 0x0009900a01007387 */ /* 0x000fe20000100800 */
[----:B0-----:R-:W-:-:S05]  /*16820*/  IMAD.MOV.U32 R0, RZ, RZ, R13 ;  /* 0x000000ffff007224 */ /* 0x001fca00078e000d */
[----:B------:R0:W-:Y:S04]  /*16830*/  STL [R1+0x964], R0 ;  /* 0x0009640001007387 */ /* 0x0001e80000100800 */
[----:B------:R-:W4:Y:S01]  /*16840*/  LDL.LU.64 R12, [R1+0x128] ;  /* 0x00012800010c7983 */ /* 0x000f220000300a00 */
[----:B0-----:R-:W-:-:S03]  /*16850*/  IMAD.MOV.U32 R0, RZ, RZ, R11 ;  /* 0x000000ffff007224 */ /* 0x001fc600078e000b */
[----:B------:R-:W-:Y:S04]  /*16860*/  STL [R1+0x994], R18 ;  /* 0x0009941201007387 */ /* 0x000fe80000100800 */
[----:B------:R0:W-:Y:S04]  /*16870*/  STL [R1+0x950], R0 ;  /* 0x0009500001007387 */ /* 0x0001e80000100800 */
[----:B------:R-:W4:Y:S04]  /*16880*/  LDL.LU.64 R10, [R1+0x120] ;  /* 0x00012000010a7983 */ /* 0x000f280000300a00 */
[----:B------:R-:W-:Y:S01]  /*16890*/  STL [R1+0x998], R16 ;  /* 0x0009981001007387 */ /* 0x000fe20000100800 */
[----:B0-----:R-:W-:-:S05]  /*168a0*/  IMAD.MOV.U32 R0, RZ, RZ, R19 ;  /* 0x000000ffff007224 */ /* 0x001fca00078e0013 */
[----:B------:R0:W-:Y:S04]  /*168b0*/  STL [R1+0x69c], R0 ;  /* 0x00069c0001007387 */ /* 0x0001e80000100800 */
[----:B------:R-:W4:Y:S01]  /*168c0*/  LDL.LU.64 R22, [R1+0x118] ;  /* 0x0001180001167983 */ /* 0x000f220000300a00 */
[----:B0-----:R-:W-:-:S05]  /*168d0*/  IMAD.MOV.U32 R0, RZ, RZ, R17 ;  /* 0x000000ffff007224 */ /* 0x001fca00078e0011 */
[----:B------:R0:W-:Y:S04]  /*168e0*/  STL [R1+0x694], R0 ;  /* 0x0006940001007387 */ /* 0x0001e80000100800 */
[----:B------:R1:W-:Y:S04]  /*168f0*/  STL [R1+0x99c], R8 ;  /* 0x00099c0801007387 */ /* 0x0003e80000100800 */
[----:B------:R-:W4:Y:S01]  /*16900*/  LDL.LU.64 R20, [R1+0x110] ;  /* 0x0001100001147983 */ /* 0x000f220000300a00 */
[----:B0-----:R-:W-:-:S03]  /*16910*/  IMAD.MOV.U32 R0, RZ, RZ, R9 ;  /* 0x000000ffff007224 */ /* 0x001fc600078e0009 */
[----:B-1----:R-:W4:Y:S04]  /*16920*/  LDL.LU.64 R8, [R1+0x108] ;  /* 0x0001080001087983 */ /* 0x002f280000300a00 */
[----:B------:R0:W-:Y:S04]  /*16930*/  STL [R1+0x5a4], R0 ;  /* 0x0005a40001007387 */ /* 0x0001e80000100800 */
[----:B------:R1:W-:Y:S04]  /*16940*/  STL [R1+0x980], R6 ;  /* 0x0009800601007387 */ /* 0x0003e80000100800 */
[----:B------:R-:W4:Y:S04]  /*16950*/  LDL.LU.64 R18, [R1+0x100] ;  /* 0x0001000001127983 */ /* 0x000f280000300a00 */
[----:B------:R-:W-:Y:S01]  /*16960*/  STL [R1+0x97c], R4 ;  /* 0x00097c0401007387 */ /* 0x000fe20000100800 */
[----:B0-----:R-:W-:-:S05]  /*16970*/  IMAD.MOV.U32 R0, RZ, RZ, R7 ;  /* 0x000000ffff007224 */ /* 0x001fca00078e0007 */
[----:B------:R0:W-:Y:S04]  /*16980*/  STL [R1+0x5a8], R0 ;  /* 0x0005a80001007387 */ /* 0x0001e80000100800 */
[----:B-1----:R-:W4:Y:S04]  /*16990*/  LDL.LU.64 R6, [R1+0xf8] ;  /* 0x0000f80001067983 */ /* 0x002f280000300a00 */
[----:B------:R-:W-:Y:S01]  /*169a0*/  STL [R1+0x978], R14 ;  /* 0x0009780e01007387 */ /* 0x000fe20000100800 */
[----:B0-----:R-:W-:-:S05]  /*169b0*/  IMAD.MOV.U32 R0, RZ, RZ, R5 ;  /* 0x000000ffff007224 */ /* 0x001fca00078e0005 */
[----:B------:R0:W-:Y:S04]  /*169c0*/  STL [R1+0x5ac], R0 ;  /* 0x0005ac0001007387 */ /* 0x0001e80000100800 */
[----:B------:R-:W4:Y:S04]  /*169d0*/  LDL.LU.64 R4, [R1+0xf0] ;  /* 0x0000f00001047983 */ /* 0x000f280000300a00 */
[----:B------:R-:W4:Y:S01]  /*169e0*/  LDL.LU.64 R16, [R1+0xe8] ;  /* 0x0000e80001107983 */ /* 0x000f220000300a00 */
[----:B0-----:R-:W-:-:S05]  /*169f0*/  IMAD.MOV.U32 R0, RZ, RZ, R15 ;  /* 0x000000ffff007224 */ /* 0x001fca00078e000f */
[----:B------:R0:W-:Y:S04]  /*16a00*/  STL [R1+0x5b0], R0 ;  /* 0x0005b00001007387 */ /* 0x0001e80000100800 */
[----:B--2---:R1:W-:Y:S01]  /*16a10*/  STL [R1+0x970], R26 ;  /* 0x0009701a01007387 */ /* 0x0043e20000100800 */
[----:B0-----:R-:W-:-:S03]  /*16a20*/  IMAD.MOV.U32 R0, RZ, RZ, R27 ;  /* 0x000000ffff007224 */ /* 0x001fc600078e001b */
[----:B-1----:R-:W2:Y:S04]  /*16a30*/  LDL.LU.64 R26, [R1+0xe0] ;  /* 0x0000e000011a7983 */ /* 0x002ea80000300a00 */
[----:B------:R0:W-:Y:S04]  /*16a40*/  STL [R1+0x5b4], R0 ;  /* 0x0005b40001007387 */ /* 0x0001e80000100800 */
[----:B---3--:R1:W-:Y:S01]  /*16a50*/  STL [R1+0x968], R28 ;  /* 0x0009681c01007387 */ /* 0x0083e20000100800 */
[----:B0-----:R-:W-:-:S03]  /*16a60*/  IMAD.MOV.U32 R0, RZ, RZ, R29 ;  /* 0x000000ffff007224 */ /* 0x001fc600078e001d */
[----:B-1----:R-:W3:Y:S04]  /*16a70*/  LDL.LU.64 R28, [R1+0xd8] ;  /* 0x0000d800011c7983 */ /* 0x002ee80000300a00 */
[----:B------:R0:W-:Y:S04]  /*16a80*/  STL [R1+0x5b8], R0 ;  /* 0x0005b80001007387 */ /* 0x0001e80000100800 */
[----:B----4-:R1:W-:Y:S04]  /*16a90*/  STL [R1+0x954], R2 ;  /* 0x0009540201007387 */ /* 0x0103e80000100800 */
[----:B------:R-:W4:Y:S01]  /*16aa0*/  LDL.LU.64 R14, [R1+0xd0] ;  /* 0x0000d000010e7983 */ /* 0x000f220000300a00 */
[----:B0-----:R-:W-:-:S03]  /*16ab0*/  IMAD.MOV.U32 R0, RZ, RZ, R3 ;  /* 0x000000ffff007224 */ /* 0x001fc600078e0003 */
[----:B------:R-:W-:Y:S04]  /*16ac0*/  STL [R1+0x6a4], R12 ;  /* 0x0006a40c01007387 */ /* 0x000fe80000100800 */
[----:B------:R0:W-:Y:S04]  /*16ad0*/  STL [R1+0x5bc], R0 ;  /* 0x0005bc0001007387 */ /* 0x0001e80000100800 */
[----:B-1----:R-:W4:Y:S01]  /*16ae0*/  LDL.LU.64 R2, [R1+0xc8] ;  /* 0x0000c80001027983 */ /* 0x002f220000300a00 */
[----:B0-----:R-:W-:-:S03]  /*16af0*/  IMAD.MOV.U32 R0, RZ, RZ, R13 ;  /* 0x000000ffff007224 */ /* 0x001fc600078e000d */
[----:B------:R-:W-:Y:S04]  /*16b00*/  STL [R1+0x6ac], R10 ;  /* 0x0006ac0a01007387 */ /* 0x000fe80000100800 */
[----:B------:R0:W-:Y:S04]  /*16b10*/  STL [R1+0x5c0], R0 ;  /* 0x0005c00001007387 */ /* 0x0001e80000100800 */
[----:B------:R-:W4:Y:S01]  /*16b20*/  LDL.LU.64 R12, [R1+0xc0] ;  /* 0x0000c000010c7983 */ /* 0x000f220000300a00 */
[----:B0-----:R-:W-:-:S03]  /*16b30*/  IMAD.MOV.U32 R0, RZ, RZ, R11 ;  /* 0x000000ffff007224 */ /* 0x001fc600078e000b */
[----:B------:R-:W4:Y:S04]  /*16b40*/  LDL.LU.64 R10, [R1+0xb8] ;  /* 0x0000b800010a7983 */ /* 0x000f280000300a00 */
[----:B------:R0:W-:Y:S04]  /*16b50*/  STL [R1+0x5c4], R0 ;  /* 0x0005c40001007387 */ /* 0x0001e80000100800 */
[----:B------:R-:W-:Y:S01]  /*16b60*/  STL [R1+0x898], R22 ;  /* 0x0008981601007387 */ /* 0x000fe20000100800 */
[----:B0-----:R-:W-:-:S03]  /*16b70*/  IMAD.MOV.U32 R0, RZ, RZ, R23 ;  /* 0x000000ffff007224 */ /* 0x001fc600078e0017 */
[----:B------:R-:W-:Y:S04]  /*16b80*/  STL [R1+0x89c], R20 ;  /* 0x00089c1401007387 */ /* 0x000fe80000100800 */
[----:B------:R0:W-:Y:S02]  /*16b90*/  STL [R1+0x5c8], R0 ;  /* 0x0005c80001007387 */ /* 0x0001e40000100800 */
[----:B0-----:R-:W-:Y:S02]  /*16ba0*/  IMAD.MOV.U32 R0, RZ, RZ, R21 ;  /* 0x000000ffff007224 */ /* 0x001fe400078e0015 */
[----:B------:R-:W-:Y:S04]  /*16bb0*/  STL [R1+0x8a0], R8 ;  /* 0x0008a00801007387 */ /* 0x000fe80000100800 */
[----:B------:R0:W-:Y:S04]  /*16bc0*/  STL [R1+0x5cc], R0 ;  /* 0x0005cc0001007387 */ /* 0x0001e80000100800 */
[----:B------:R-:W-:Y:S01]  /*16bd0*/  STL [R1+0x8a4], R18 ;  /* 0x0008a41201007387 */ /* 0x000fe20000100800 */
[----:B0-----:R-:W-:-:S05]  /*16be0*/  IMAD.MOV.U32 R0, RZ, RZ, R9 ;  /* 0x000000ffff007224 */ /* 0x001fca00078e0009 */
[----:B------:R0:W-:Y:S04]  /*16bf0*/  STL [R1+0x5d0], R0 ;  /* 0x0005d00001007387 */ /* 0x0001e80000100800 */
[----:B------:R-:W4:Y:S04]  /*16c00*/  LDL.LU.64 R8, [R1+0xb0] ;  /* 0x0000b00001087983 */ /* 0x000f280000300a00 */
[----:B------:R-:W-:Y:S01]  /*16c10*/  STL [R1+0x8a8], R6 ;  /* 0x0008a80601007387 */ /* 0x000fe20000100800 */
[----:B0-----:R-:W-:-:S05]  /*16c20*/  IMAD.MOV.U32 R0, RZ, RZ, R19 ;  /* 0x000000ffff007224 */ /* 0x001fca00078e0013 */
[----:B------:R0:W-:Y:S02]  /*16c30*/  STL [R1+0x5d4], R0 ;  /* 0x0005d40001007387 */ /* 0x0001e40000100800 */
[----:B0-----:R-:W-:Y:S02]  /*16c40*/  IMAD.MOV.U32 R0, RZ, RZ, R7 ;  /* 0x000000ffff007224 */ /* 0x001fe400078e0007 */
[----:B------:R-:W4:Y:S04]  /*16c50*/  LDL.LU.64 R6, [R1+0xa8] ;  /* 0x0000a80001067983 */ /* 0x000f280000300a00 */
[----:B------:R0:W-:Y:S04]  /*16c60*/  STL [R1+0x5d8], R0 ;  /* 0x0005d80001007387 */ /* 0x0001e80000100800 */
[----:B------:R1:W-:Y:S04]  /*16c70*/  STL [R1+0x8ac], R4 ;  /* 0x0008ac0401007387 */ /* 0x0003e80000100800 */
[----:B------:R-:W-:Y:S01]  /*16c80*/  STL [R1+0x8b0], R16 ;  /* 0x0008b01001007387 */ /* 0x000fe20000100800 */
[----:B0-----:R-:W-:-:S05]  /*16c90*/  IMAD.MOV.U32 R0, RZ, RZ, R5 ;  /* 0x000000ffff007224 */ /* 0x001fca00078e0005 */
[----:B------:R0:W-:Y:S04]  /*16ca0*/  STL [R1+0x5dc], R0 ;  /* 0x0005dc0001007387 */ /* 0x0001e80000100800 */
[----:B-1----:R-:W4:Y:S01]  /*16cb0*/  LDL.LU.64 R4, [R1+0xa0] ;  /* 0x0000a00001047983 */ /* 0x002f220000300a00 */
[----:B0-----:R-:W-:-:S03]  /*16cc0*/  IMAD.MOV.U32 R0, RZ, RZ, R17 ;  /* 0x000000ffff007224 */ /* 0x001fc600078e0011 */
[----:B--2---:R-:W-:Y:S04]  /*16cd0*/  STL [R1+0x8b4], R26 ;  /* 0x0008b41a01007387 */ /* 0x004fe80000100800 */
[----:B------:R0:W-:Y:S02]  /*16ce0*/  STL [R1+0x5e0], R0 ;  /* 0x0005e00001007387 */ /* 0x0001e40000100800 */
[----:B0-----:R-:W-:Y:S02]  /*16cf0*/  IMAD.MOV.U32 R0, RZ, RZ, R27 ;  /* 0x000000ffff007224 */ /* 0x001fe400078e001b */
[----:B------:R-:W2:Y:S04]  /*16d00*/  LDL.LU.64 R26, [R1+0x98] ;  /* 0x00009800011a7983 */ /* 0x000ea80000300a00 */
[----:B------:R0:W-:Y:S04]  /*16d10*/  STL [R1+0x5e4], R0 ;  /* 0x0005e40001007387 */ /* 0x0001e80000100800 */
[----:B---3--:R1:W-:Y:S04]  /*16d20*/  STL [R1+0x8b8], R28 ;  /* 0x0008b81c01007387 */ /* 0x0083e80000100800 */
[----:B----4-:R-:W-:Y:S01]  /*16d30*/  STL [R1+0x8bc], R14 ;  /* 0x0008bc0e01007387 */ /* 0x010fe20000100800 */
[----:B0-----:R-:W-:-:S05]  /*16d40*/  IMAD.MOV.U32 R0, RZ, RZ, R29 ;  /* 0x000000ffff007224 */ /* 0x001fca00078e001d */
[----:B------:R0:W-:Y:S04]  /*16d50*/  STL [R1+0x5e8], R0 ;  /* 0x0005e80001007387 */ /* 0x0001e80000100800 */
[----:B-1----:R-:W3:Y:S04]  /*16d60*/  LDL.LU.64 R28, [R1+0x90] ;  /* 0x00009000011c7983 */ /* 0x002ee80000300a00 */
[----:B------:R-:W-:Y:S01]  /*16d70*/  STL [R1+0x8c0], R2 ;  /* 0x0008c00201007387 */ /* 0x000fe20000100800 */
[----:B0-----:R-:W-:-:S05]  /*16d80*/  IMAD.MOV.U32 R0, RZ, RZ, R15 ;  /* 0x000000ffff007224 */ /* 0x001fca00078e000f */
[----:B------:R0:W-:Y:S02]  /*16d90*/  STL [R1+0x5ec], R0 ;  /* 0x0005ec0001007387 */ /* 0x0001e40000100800 */
[----:B0-----:R-:W-:Y:S02]  /*16da0*/  IMAD.MOV.U32 R0, RZ, RZ, R3 ;  /* 0x000000ffff007224 */ /* 0x001fe400078e0003 */
[----:B------:R-:W4:Y:S04]  /*16db0*/  LDL.LU.64 R2, [R1+0x88] ;  /* 0x0000880001027983 */ /* 0x000f280000300a00 */
[----:B------:R0:W-:Y:S04]  /*16dc0*/  STL [R1+0x5f0], R0 ;  /* 0x0005f00001007387 */ /* 0x0001e80000100800 */
[----:B------:R-:W-:Y:S04]  /*16dd0*/  STL [R1+0x8c4], R12 ;  /* 0x0008c40c01007387 */ /* 0x000fe80000100800 */
[----:B------:R-:W-:Y:S01]  /*16de0*/  STL [R1+0x8c8], R10 ;  /* 0x0008c80a01007387 */ /* 0x000fe20000100800 */
[----:B0-----:R-:W-:-:S05]  /*16df0*/  IMAD.MOV.U32 R0, RZ, RZ, R13 ;  /* 0x000000ffff007224 */ /* 0x001fca00078e000d */
[----:B------:R-:W-:Y:S04]  /*16e00*/  STL [R1+0x5f4], R0 ;  /* 0x0005f40001007387 */ /* 0x000fe80000100800 */
[----:B------:R-:W2:Y:S04]  /*16e10*/  LDL.LU.64 R24, [R1+0x70] ;  /* 0x0000700001187983 */ /* 0x000ea80000300a00 */
[----:B--2---:R0:W-:Y:S04]  /*16e20*/  STL.64 [R1+0xa20], R24 ;  /* 0x000a201801007387 */ /* 0x0041e80000100a00 */
[----:B0-----:R-:W2:Y:S01]  /*16e30*/  LDL.LU.64 R24, [R1+0x78] ;  /* 0x0000780001187983 */ /* 0x001ea20000300a00 */
[----:B------:R-:W-:-:S03]  /*16e40*/  IMAD.MOV.U32 R0, RZ, RZ, R11 ;  /* 0x000000ffff007224 */ /* 0x000fc600078e000b */
[----:B--2---:R0:W-:Y:S04]  /*16e50*/  STL.64 [R1+0xa28], R24 ;  /* 0x000a281801007387 */ /* 0x0041e80000100a00 */
[----:B0-----:R-:W2:Y:S04]  /*16e60*/  LDL.LU.64 R24, [R1+0x80] ;  /* 0x0000800001187983 */ /* 0x001ea80000300a00 */
[----:B------:R-:W2:Y:S04]  /*16e70*/  LDL.LU.64 R22, [R1+0x68] ;  /* 0x0000680001167983 */ /* 0x000ea80000300a00 */
[----:B------:R0:W-:Y:S04]  /*16e80*/  STL [R1+0x5f8], R0 ;  /* 0x0005f80001007387 */ /* 0x0001e80000100800 */
[----:B------:R-:W-:Y:S04]  /*16e90*/  STL [R1+0x8cc], R8 ;  /* 0x0008cc0801007387 */ /* 0x000fe80000100800 */
[----:B------:R-:W2:Y:S04]  /*16ea0*/  LDL.LU.64 R20, [R1+0x60] ;  /* 0x0000600001147983 */ /* 0x000ea80000300a00 */
[----:B------:R-:W2:Y:S01]  /*16eb0*/  LDL.LU.64 R18, [R1+0x58] ;  /* 0x0000580001127983 */ /* 0x000ea20000300a00 */
[----:B0-----:R-:W-:-:S05]  /*16ec0*/  IMAD.MOV.U32 R0, RZ, RZ, R9 ;  /* 0x000000ffff007224 */ /* 0x001fca00078e0009 */
        /* <DEDUP_REMOVED lines=11> */
[----:B------:R1:W-:Y:S04]  /*16f80*/  STL [R1+0x8d8], R26 ;  /* 0x0008d81a01007387 */ /* 0x0003e80000100800 */
[----:B------:R-:W2:Y:S04]  /*16f90*/  LDL.LU.64 R8, [R1+0x30] ;  /* 0x0000300001087983 */ /* 0x000ea80000300a00 */
[----:B------:R-:W2:Y:S01]  /*16fa0*/  LDL.LU.64 R6, [R1+0x28] ;  /* 0x0000280001067983 */ /* 0x000ea20000300a00 */
[----:B0-----:R-:W-:-:S05]  /*16fb0*/  IMAD.MOV.U32 R0, RZ, RZ, R27 ;  /* 0x000000ffff007224 */ /* 0x001fca00078e001b */
[----:B------:R0:W-:Y:S04]  /*16fc0*/  STL [R1+0x608], R0 ;  /* 0x0006080001007387 */ /* 0x0001e80000100800 */
[----:B---3--:R3:W-:Y:S04]  /*16fd0*/  STL [R1+0x8dc], R28 ;  /* 0x0008dc1c01007387 */ /* 0x0087e80000100800 */
[----:B------:R-:W2:Y:S04]  /*16fe0*/  LDL.LU.64 R4, [R1+0x20] ;  /* 0x0000200001047983 */ /* 0x000ea80000300a00 */
[----:B-1----:R-:W2:Y:S01]  /*16ff0*/  LDL.LU.64 R26, [R1+0x18] ;  /* 0x00001800011a7983 */ /* 0x002ea20000300a00 */
[----:B0-----:R-:W-:-:S05]  /*17000*/  IMAD.MOV.U32 R0, RZ, RZ, R29 ;  /* 0x000000ffff007224 */ /* 0x001fca00078e001d */
[----:B------:R0:W-:Y:S04]  /*17010*/  STL [R1+0x60c], R0 ;  /* 0x00060c0001007387 */ /* 0x0001e80000100800 */
[----:B----4-:R1:W-:Y:S04]  /*17020*/  STL [R1+0x8e0], R2 ;  /* 0x0008e00201007387 */ /* 0x0103e80000100800 */
[----:B---3--:R-:W3:Y:S01]  /*17030*/  LDL.LU.64 R28, [R1+0x10] ;  /* 0x00001000011c7983 */ /* 0x008ee20000300a00 */
[----:B0-----:R-:W-:-:S03]  /*17040*/  IMAD.MOV.U32 R0, RZ, RZ, R3 ;  /* 0x000000ffff007224 */ /* 0x001fc600078e0003 */
[----:B-1----:R-:W4:Y:S04]  /*17050*/  LDL.LU.64 R2, [R1+0x8] ;  /* 0x0000080001027983 */ /* 0x002f280000300a00 */
[----:B------:R0:W-:Y:S04]  /*17060*/  STL [R1+0x618], R0 ;  /* 0x0006180001007387 */ /* 0x0001e80000100800 */
[----:B--2---:R1:W-:Y:S01]  /*17070*/  STL [R1+0x8e4], R24 ;  /* 0x0008e41801007387 */ /* 0x0043e20000100800 */
[----:B0-----:R-:W-:-:S03]  /*17080*/  IMAD.MOV.U32 R0, RZ, RZ, R25 ;  /* 0x000000ffff007224 */ /* 0x001fc600078e0019 */
[----:B-1----:R-:W2:Y:S04]  /*17090*/  LDL.LU.64 R24, [R1+0xa28] ;  /* 0x000a280001187983 */ /* 0x002ea80000300a00 */
[----:B--2---:R-:W-:Y:S04]  /*170a0*/  STL [R1+0x8e8], R24 ;  /* 0x0008e81801007387 */ /* 0x004fe80000100800 */
[----:B------:R0:W-:Y:S02]  /*170b0*/  STL [R1+0x61c], R0 ;  /* 0x00061c0001007387 */ /* 0x0001e40000100800 */
[----:B0-----:R-:W-:-:S02]  /*170c0*/  IMAD.MOV.U32 R0, RZ, RZ, R25 ;  /* 0x000000ffff007224 */ /* 0x001fc400078e0019 */
[----:B------:R-:W2:Y:S04]  /*170d0*/  LDL.LU.64 R24, [R1+0xa20] ;  /* 0x000a200001187983 */ /* 0x000ea80000300a00 */
[----:B--2---:R-:W-:Y:S04]  /*170e0*/  STL [R1+0x8ec], R24 ;  /* 0x0008ec1801007387 */ /* 0x004fe80000100800 */
[----:B------:R0:W-:Y:S02]  /*170f0*/  STL [R1+0x620], R0 ;  /* 0x0006200001007387 */ /* 0x0001e40000100800 */
[----:B0-----:R-:W-:-:S02]  /*17100*/  IMAD.MOV.U32 R0, RZ, RZ, R25 ;  /* 0x000000ffff007224 */ /* 0x001fc400078e0019 */
[----:B------:R-:W2:Y:S04]  /*17110*/  LDL.LU.64 R24, [R1+0xa18] ;  /* 0x000a180001187983 */ /* 0x000ea80000300a00 */
[----:B------:R-:W-:Y:S04]  /*17120*/  STL [R1+0x8f0], R22 ;  /* 0x0008f01601007387 */ /* 0x000fe80000100800 */
        /* <DEDUP_REMOVED lines=43> */
[----:B---3--:R-:W-:Y:S04]  /*173e0*/  STL [R1+0x91c], R28 ;  /* 0x00091c1c01007387 */ /* 0x008fe80000100800 */
[----:B------:R0:W-:Y:S02]  /*173f0*/  STL [R1+0x658], R0 ;  /* 0x0006580001007387 */ /* 0x0001e40000100800 */
[----:B0-----:R-:W-:-:S02]  /*17400*/  IMAD.MOV.U32 R0, RZ, RZ, R29 ;  /* 0x000000ffff007224 */ /* 0x001fc400078e001d */
[----:B------:R-:W3:Y:S04]  /*17410*/  LDL.LU.64 R28, [R1+0x9b8] ;  /* 0x0009b800011c7983 */ /* 0x000ee80000300a00 */
[----:B----4-:R-:W-:Y:S04]  /*17420*/  STL [R1+0x920], R2 ;  /* 0x0009200201007387 */ /* 0x010fe80000100800 */
[----:B------:R0:W-:Y:S02]  /*17430*/  STL [R1+0x65c], R0 ;  /* 0x00065c0001007387 */ /* 0x0001e40000100800 */
[----:B0-----:R-:W-:-:S02]  /*17440*/  IMAD.MOV.U32 R0, RZ, RZ, R3 ;  /* 0x000000ffff007224 */ /* 0x001fc400078e0003 */
[----:B------:R-:W4:Y:S04]  /*17450*/  LDL.LU.64 R2, [R1+0x9b0] ;  /* 0x0009b00001027983 */ /* 0x000f280000300a00 */
[----:B------:R0:W-:Y:S04]  /*17460*/  STL [R1+0x660], R0 ;  /* 0x0006600001007387 */ /* 0x0001e80000100800 */
[----:B0-----:R0:W5:Y:S04]  /*17470*/  LDL.LU R0, [R1+0x9ac] ;  /* 0x0009ac0001007983 */ /* 0x0011680000300800 */
[----:B----4-:R1:W-:Y:S04]  /*17480*/  STL [R1+0x924], R2 ;  /* 0x0009240201007387 */ /* 0x0103e80000100800 */
[----:B-1----:R0:W5:Y:S04]  /*17490*/  LDL.LU R2, [R1+0x9a8] ;  /* 0x0009a80001027983 */ /* 0x0021680000300800 */
[----:B------:R1:W-:Y:S04]  /*174a0*/  STL [R1+0x664], R3 ;  /* 0x0006640301007387 */ /* 0x0003e80000100800 */
[----:B-1----:R-:W4:Y:S04]  /*174b0*/  LDL.LU R3, [R1+0x9a4] ;  /* 0x0009a40001037983 */ /* 0x002f280000300800 */
[----:B---3--:R-:W-:Y:S04]  /*174c0*/  STL [R1+0x928], R28 ;  /* 0x0009281c01007387 */ /* 0x008fe80000100800 */
[----:B------:R-:W-:Y:S04]  /*174d0*/  STL [R1+0x668], R29 ;  /* 0x0006681d01007387 */ /* 0x000fe80000100800 */
[----:B--2---:R1:W-:Y:S04]  /*174e0*/  STL [R1+0x92c], R26 ;  /* 0x00092c1a01007387 */ /* 0x0043e80000100800 */
[----:B------:R0:W-:Y:S04]  /*174f0*/  STL [R1+0x66c], R27 ;  /* 0x00066c1b01007387 */ /* 0x0001e80000100800 */
[----:B------:R0:W-:Y:S04]  /*17500*/  STL [R1+0x930], R4 ;  /* 0x0009300401007387 */ /* 0x0001e80000100800 */
[----:B------:R0:W-:Y:S04]  /*17510*/  STL [R1+0x670], R5 ;  /* 0x0006700501007387 */ /* 0x0001e80000100800 */
[----:B-1----:R-:W2:Y:S04]  /*17520*/  LDL.LU R26, [R1+0x9a0] ;  /* 0x0009a000011a7983 */ /* 0x002ea80000300800 */
[----:B------:R0:W-:Y:S04]  /*17530*/  STL [R1+0x934], R6 ;  /* 0x0009340601007387 */ /* 0x0001e80000100800 */
        /* <DEDUP_REMOVED lines=14> */
[----:B------:R0:W-:Y:S01]  /*17620*/  STL [R1+0x698], R21 ;  /* 0x0006981501007387 */ /* 0x0001e20000100800 */
[----:B------:R-:W-:-:S04]  /*17630*/  USHF.L.U32 UR6, UR10, 0x5, URZ ;  /* 0x000000050a067899 */ /* 0x000fc8000800063f */
[----:B------:R-:W-:Y:S01]  /*17640*/  UIMAD.WIDE UR4, UR6, 0x2, UR4 ;  /* 0x00000002060478a5 */ /* 0x000fe2000f8e0204 */
[----:B--2---:R-:W-:-:S05]  /*17650*/  VIADD R26, R26, 0xffffffff ;  /* 0xffffffff1a1a7836 */ /* 0x004fca0000000000 */
[----:B------:R0:W-:Y:S04]  /*17660*/  STL [R1+0x9a0], R26 ;  /* 0x0009a01a01007387 */ /* 0x0001e80000100800 */
[----:B------:R0:W-:Y:S04]  /*17670*/  STL [R1+0x960], R22 ;  /* 0x0009601601007387 */ /* 0x0001e80000100800 */
[----:B------:R0:W-:Y:S04]  /*17680*/  STL [R1+0x6a0], R23 ;  /* 0x0006a01701007387 */ /* 0x0001e80000100800 */
[----:B------:R0:W-:Y:S04]  /*17690*/  STL [R1+0x94c], R24 ;  /* 0x00094c1801007387 */ /* 0x0001e80000100800 */
[----:B------:R0:W-:Y:S01]  /*176a0*/  STL [R1+0x6a8], R25 ;  /* 0x0006a81901007387 */ /* 0x0001e20000100800 */
[----:B------:R-:W-:Y:S01]  /*176b0*/  ISETP.NE.U32.AND P0, PT, R26, RZ, PT ;  /* 0x000000ff1a00720c */ /* 0x000fe20003f05070 */
[----:B----4-:R-:W-:-:S12]  /*176c0*/  VIADD R3, R3, 0xffffffe0 ;  /* 0xffffffe003037836 */ /* 0x010fd80000000000 */
[----:B0-----:R-:W-:Y:S05]  /*176d0*/  @P0 BRA `(.L_x_1) ;  /* 0xffffff1400180947 */ /* 0x001fea000383ffff */
[----:B------:R-:W2:Y:S04]  /*176e0*/  LDL.LU R14, [R1+0x4dc] ;  /* 0x0004dc00010e7983 */ /* 0x000ea80000300800 */
[----:B------:R-:W2:Y:S04]  /*176f0*/  LDL.LU R15, [R1+0x46c] ;  /* 0x00046c00010f7983 */ /* 0x000ea80000300800 */
[----:B------:R-:W3:Y:S04]  /*17700*/  LDL.LU R12, [R1+0x4d4] ;  /* 0x0004d400010c7983 */ /* 0x000ee80000300800 */
        /* <DEDUP_REMOVED lines=13> */
[----:B--2--5:R-:W-:-:S05]  /*177e0*/  F2FP.F16.F32.PACK_AB R2, R14, R15 ;  /* 0x0000000f0e02723e */ /* 0x024fca00000000ff */
[----:B------:R0:W-:Y:S01]  /*177f0*/  STL [R1+0x19c], R2 ;  /* 0x00019c0201007387 */ /* 0x0001e20000100800 */
[----:B---3--:R-:W-:-:S05]  /*17800*/  F2FP.F16.F32.PACK_AB R0, R12, R13 ;  /* 0x0000000d0c00723e */ /* 0x008fca00000000ff */
[----:B------:R1:W-:Y:S01]  /*17810*/  STL [R1+0x198], R0 ;  /* 0x0001980001007387 */ /* 0x0003e20000100800 */
[----:B----4-:R-:W-:-:S05]  /*17820*/  F2FP.F16.F32.PACK_AB R3, R10, R11 ;  /* 0x0000000b0a03723e */ /* 0x010fca00000000ff */
[----:B------:R2:W-:Y:S01]  /*17830*/  STL [R1+0x194], R3 ;  /* 0x0001940301007387 */ /* 0x0005e20000100800 */
[----:B0-----:R-:W-:-:S05]  /*17840*/  F2FP.F16.F32.PACK_AB R2, R8, R9 ;  /* 0x000000090802723e */ /* 0x001fca00000000ff */
[----:B------:R0:W-:Y:S01]  /*17850*/  STL [R1+0x190], R2 ;  /* 0x0001900201007387 */ /* 0x0001e20000100800 */
[----:B-1----:R-:W-:-:S05]  /*17860*/  F2FP.F16.F32.PACK_AB R0, R6, R7 ;  /* 0x000000070600723e */ /* 0x002fca00000000ff */
[----:B------:R-:W-:Y:S01]  /*17870*/  STL [R1+0x5ac], R0 ;  /* 0x0005ac0001007387 */ /* 0x000fe20000100800 */
[----:B--2---:R-:W-:-:S05]  /*17880*/  F2FP.F16.F32.PACK_AB R3, R4, R5 ;  /* 0x000000050403723e */ /* 0x004fca00000000ff */
[----:B------:R1:W-:Y:S01]  /*17890*/  STL [R1+0x5a8], R3 ;  /* 0x0005a80301007387 */ /* 0x0003e20000100800 */
[----:B0-----:R-:W-:-:S03]  /*178a0*/  F2FP.F16.F32.PACK_AB R2, R26, R27 ;  /* 0x0000001b1a02723e */ /* 0x001fc600000000ff */
[----:B-1----:R-:W2:Y:S01]  /*178b0*/  LDL.LU R3, [R1+0x490] ;  /* 0x0004900001037983 */ /* 0x002ea20000300800 */
[----:B------:R-:W-:-:S03]  /*178c0*/  F2FP.F16.F32.PACK_AB R0, R28, R29 ;  /* 0x0000001d1c00723e */ /* 0x000fc600000000ff */
[----:B------:R-:W-:Y:S04]  /*178d0*/  STL [R1+0x5a4], R2 ;  /* 0x0005a40201007387 */ /* 0x000fe80000100800 */
[----:B--2---:R0:W-:Y:S04]  /*178e0*/  STL [R1+0xb18], R3 ;  /* 0x000b180301007387 */ /* 0x0041e80000100800 */
[----:B------:R-:W-:Y:S04]  /*178f0*/  STL [R1+0x5a0], R0 ;  /* 0x0005a00001007387 */ /* 0x000fe80000100800 */
[----:B0-----:R-:W2:Y:S04]  /*17900*/  LDL.LU R3, [R1+0x498] ;  /* 0x0004980001037983 */ /* 0x001ea80000300800 */
[----:B--2---:R0:W-:Y:S04]  /*17910*/  STL [R1+0xb20], R3 ;  /* 0x000b200301007387 */ /* 0x0041e80000100800 */
        /* <DEDUP_REMOVED lines=31> */
[----:B------:R-:W3:Y:S04]  /*17b10*/  LDL.LU R0, [R1+0x1e8] ;  /* 0x0001e80001007983 */ /* 0x000ee80000300800 */
[----:B---3--:R0:W-:Y:S04]  /*17b20*/  STL [R1+0xb14], R0 ;  /* 0x000b140001007387 */ /* 0x0081e80000100800 */
[----:B0-----:R-:W3:Y:S04]  /*17b30*/  LDL.LU R0, [R1+0x520] ;  /* 0x0005200001007983 */ /* 0x001ee80000300800 */
        /* <DEDUP_REMOVED lines=33> */
[----:B0-----:R-:W2:Y:S04]  /*17d50*/  LDL.LU R0, [R1+0x4d8] ;  /* 0x0004d80001007983 */ /* 0x001ea80000300800 */
[----:B------:R-:W3:Y:S04]  /*17d60*/  LDL.LU R2, [R1+0x338] ;  /* 0x0003380001027983 */ /* 0x000ee80000300800 */
[----:B------:R-:W4:Y:S04]  /*17d70*/  LDL.LU R24, [R1+0x1e0] ;  /* 0x0001e00001187983 */ /* 0x000f280000300800 */
[----:B------:R-:W4:Y:S04]  /*17d80*/  LDL.LU R25, [R1+0x330] ;  /* 0x0003300001197983 */ /* 0x000f280000300800 */
        /* <DEDUP_REMOVED lines=24> */
[----:B--2---:R-:W-:-:S03]  /*17f10*/  F2FP.F16.F32.PACK_AB R3, R0, R3 ;  /* 0x000000030003723e */ /* 0x004fc600000000ff */
[----:B------:R-:W2:Y:S04]  /*17f20*/  LDL.LU R0, [R1+0xb9c] ;  /* 0x000b9c0001007983 */ /* 0x000ea80000300800 */
[----:B------:R0:W-:Y:S04]  /*17f30*/  STL [R1+0x18c], R3 ;  /* 0x00018c0301007387 */ /* 0x0001e80000100800 */
[----:B0-----:R-:W2:Y:S02]  /*17f40*/  LDL.LU R3, [R1+0xb98] ;  /* 0x000b980001037983 */ /* 0x001ea40000300800 */
[----:B--2---:R-:W-:-:S02]  /*17f50*/  F2FP.F16.F32.PACK_AB R3, R0, R3 ;  /* 0x000000030003723e */ /* 0x004fc400000000ff */
        /* <DEDUP_REMOVED lines=65> */
[----:B------:R3:W-:Y:S02]  /*18370*/  STL [R1+0x138], R3 ;  /* 0x0001380301007387 */ /* 0x0007e40000100800 */
[----:B---3--:R-:W-:Y:S02]  /*18380*/  F2FP.F16.F32.PACK_AB R3, R22, R23 ;  /* 0x000000171603723e */ /* 0x008fe400000000ff */
[----:B--2---:R-:W-:Y:S02]  /*18390*/  F2FP.F16.F32.PACK_AB R2, R0, R2 ;  /* 0x000000020002723e */ /* 0x004fe400000000ff */
[----:B----4-:R-:W-:-:S03]  /*183a0*/  F2FP.F16.F32.PACK_AB R0, R24, R25 ;  /* 0x000000191800723e */ /* 0x010fc600000000ff */
[----:B------:R0:W-:Y:S04]  /*183b0*/  STL [R1+0x134], R2 ;  /* 0x0001340201007387 */ /* 0x0001e80000100800 */
[----:B------:R1:W-:Y:S04]  /*183c0*/  STL [R1+0x130], R0 ;  /* 0x0001300001007387 */ /* 0x0003e80000100800 */
[----:B------:R2:W-:Y:S01]  /*183d0*/  STL [R1+0x12c], R3 ;  /* 0x00012c0301007387 */ /* 0x0005e20000100800 */
[----:B0-----:R-:W-:Y:S02]  /*183e0*/  F2FP.F16.F32.PACK_AB R2, R20, R21 ;  /* 0x000000151402723e */ /* 0x001fe400000000ff */
[----:B-1----:R-:W-:-:S03]  /*183f0*/  F2FP.F16.F32.PACK_AB R0, R18, R19 ;  /* 0x000000131200723e */ /* 0x002fc600000000ff */
[----:B------:R0:W-:Y:S01]  /*18400*/  STL [R1+0x128], R2 ;  /* 0x0001280201007387 */ /* 0x0001e20000100800 */
[----:B--2---:R-:W-:-:S03]  /*18410*/  F2FP.F16.F32.PACK_AB R3, R16, R17 ;  /* 0x000000111003723e */ /* 0x004fc600000000ff */
        /* <DEDUP_REMOVED lines=10> */
[----:B------:R-:W-:Y:S01]  /*184c0*/  STL [R1+0x100], R2 ;  /* 0x0001000201007387 */ /* 0x000fe20000100800 */
[----:B--2---:R-:W-:-:S03]  /*184d0*/  F2FP.F16.F32.PACK_AB R3, R4, R5 ;  /* 0x000000050403723e */ /* 0x004fc600000000ff */
[----:B------:R-:W-:Y:S04]  /*184e0*/  STL [R1+0x11c], R0 ;  /* 0x00011c0001007387 */ /* 0x000fe80000100800 */
[----:B------:R0:W-:Y:S04]  /*184f0*/  STL [R1+0x118], R3 ;  /* 0x0001180301007387 */ /* 0x0001e80000100800 */
[----:B0-----:R-:W2:Y:S01]  /*18500*/  LDL.LU R3, [R1+0x4b0] ;  /* 0x0004b00001037983 */ /* 0x001ea20000300800 */
[----:B------:R-:W-:Y:S02]  /*18510*/  F2FP.F16.F32.PACK_AB R2, R26, R27 ;  /* 0x0000001b1a02723e */ /* 0x000fe400000000ff */
        /* <DEDUP_REMOVED lines=195> */
[----:B------:R-:W-:Y:S04]  /*19150*/  STL [R1+0x98], R3 ;  /* 0x0000980301007387 */ /* 0x000fe80000100800 */
[----:B------:R-:W2:Y:S01]  /*19160*/  LDL.LU R7, [R1+0x3d8] ;  /* 0x0003d80001077983 */ /* 0x000ea20000300800 */
[----:B0-----:R-:W-:Y:S02]  /*19170*/  F2FP.F16.F32.PACK_AB R2, R26, R27 ;  /* 0x0000001b1a02723e */ /* 0x001fe400000000ff */
[----:B-1----:R-:W-:-:S03]  /*19180*/  F2FP.F16.F32.PACK_AB R0, R28, R29 ;  /* 0x0000001d1c00723e */ /* 0x002fc600000000ff */
        /* <DEDUP_REMOVED lines=22> */
[----:B---3--:R0:W-:Y:S04]  /*192f0*/  STL [R1+0xa60], R5 ;  /* 0x000a600501007387 */ /* 0x0081e80000100800 */
[----:B0-----:R-:W3:Y:S04]  /*19300*/  LDL.LU R5, [R1+0x410] ;  /* 0x0004100001057983 */ /* 0x001ee80000300800 */
[----:B------:R-:W4:Y:S04]  /*19310*/  LDL.LU R4, [R1+0x2e0] ;  /* 0x0002e00001047983 */ /* 0x000f280000300800 */
[----:B----4-:R0:W-:Y:S04]  /*19320*/  STL [R1+0xa5c], R4 ;  /* 0x000a5c0401007387 */ /* 0x0101e80000100800 */
[----:B0-----:R-:W4:Y:S04]  /*19330*/  LDL.LU R4, [R1+0x548] ;  /* 0x0005480001047983 */ /* 0x001f280000300800 */
[----:B------:R-:W2:Y:S04]  /*19340*/  LDL.LU R11, [R1+0x1ac] ;  /* 0x0001ac00010b7983 */ /* 0x000ea80000300800 */
[----:B--2---:R0:W-:Y:S04]  /*19350*/  STL [R1+0xa58], R11 ;  /* 0x000a580b01007387 */ /* 0x0041e80000100800 */
[----:B0-----:R-:W2:Y:S04]  /*19360*/  LDL.LU R11, [R1+0x540] ;  /* 0x00054000010b7983 */ /* 0x001ea80000300800 */
[----:B------:R-:W3:Y:S04]  /*19370*/  LDL.LU R10, [R1+0x1a4] ;  /* 0x0001a400010a7983 */ /* 0x000ee80000300800 */
[----:B---3--:R0:W-:Y:S04]  /*19380*/  STL [R1+0xa54], R10 ;  /* 0x000a540a01007387 */ /* 0x0081e80000100800 */
[----:B0-----:R-:W3:Y:S04]  /*19390*/  LDL.LU R10, [R1+0x53c] ;  /* 0x00053c00010a7983 */ /* 0x001ee80000300800 */
[----:B------:R-:W4:Y:S01]  /*193a0*/  LDL.LU R9, [R1+0x37c] ;  /* 0x00037c0001097983 */ /* 0x000f220000300800 */
[----:B------:R-:W-:-:S03]  /*193b0*/  F2FP.F16.F32.PACK_AB R7, R6, R7 ;  /* 0x000000070607723e */ /* 0x000fc600000000ff */
[----:B----4-:R0:W-:Y:S04]  /*193c0*/  STL [R1+0xa50], R9 ;  /* 0x000a500901007387 */ /* 0x0101e80000100800 */
        /* <DEDUP_REMOVED lines=41> */
[----:B0-----:R-:W4:Y:S01]  /*19660*/  LDL.LU R7, [R1+0x424] ;  /* 0x0004240001077983 */ /* 0x001f220000300800 */
[----:B--2---:R-:W-:-:S03]  /*19670*/  F2FP.F16.F32.PACK_AB R6, R5, R6 ;  /* 0x000000060506723e */ /* 0x004fc600000000ff */
        /* <DEDUP_REMOVED lines=8> */
[----:B------:R-:W3:Y:S04]  /*19700*/  LDL.LU R11, [R1+0xa58] ;  /* 0x000a5800010b7983 */ /* 0x000ee80000300800 */
[----:B------:R0:W-:Y:S04]  /*19710*/  STL [R1+0x9b0], R4 ;  /* 0x0009b00401007387 */ /* 0x0001e80000100800 */
[----:B0-----:R-:W2:Y:S01]  /*19720*/  LDL.LU R4, [R1+0x224] ;  /* 0x0002240001047983 */ /* 0x001ea20000300800 */
[----:B---3--:R-:W-:-:S03]  /*19730*/  F2FP.F16.F32.PACK_AB R11, R10, R11 ;  /* 0x0000000b0a0b723e */ /* 0x008fc600000000ff */
[----:B------:R-:W4:Y:S04]  /*19740*/  LDL.LU R10, [R1+0xa54] ;  /* 0x000a5400010a7983 */ /* 0x000f280000300800 */
[----:B------:R0:W-:Y:S04]  /*19750*/  STL [R1+0x9b4], R11 ;  /* 0x0009b40b01007387 */ /* 0x0001e80000100800 */
[----:B0-----:R-:W3:Y:S01]  /*19760*/  LDL.LU R11, [R1+0x22c] ;  /* 0x00022c00010b7983 */ /* 0x001ee20000300800 */
[----:B----4-:R-:W-:-:S03]  /*19770*/  F2FP.F16.F32.PACK_AB R10, R9, R10 ;  /* 0x0000000a090a723e */ /* 0x010fc600000000ff */
[----:B------:R-:W3:Y:S01]  /*19780*/  LDL.LU R9, [R1+0xa50] ;  /* 0x000a500001097983 */ /* 0x000ee20000300800 */
[----:B--2---:R-:W-:Y:S02]  /*19790*/  F2FP.F16.F32.PACK_AB R8, R4, R8 ;  /* 0x000000080408723e */ /* 0x004fe400000000ff */
[----:B------:R-:W-:Y:S01]  /*197a0*/  F2FP.F16.F32.PACK_AB R5, R5, R6 ;  /* 0x000000060505723e */ /* 0x000fe200000000ff */
[----:B------:R-:W-:Y:S01]  /*197b0*/  STL [R1+0x9b8], R10 ;  /* 0x0009b80a01007387 */ /* 0x000fe20000100800 */
[----:B------:R-:W-:Y:S02]  /*197c0*/  F2FP.F16.F32.PACK_AB R4, R7, R3 ;  /* 0x000000030704723e */ /* 0x000fe400000000ff */
[----:B------:R-:W-:Y:S02]  /*197d0*/  F2FP.F16.F32.PACK_AB R0, R0, R2 ;  /* 0x000000020000723e */ /* 0x000fe400000000ff */
[----:B------:R-:W-:Y:S02]  /*197e0*/  F2FP.F16.F32.PACK_AB R3, R24, R25 ;  /* 0x000000191803723e */ /* 0x000fe400000000ff */
[----:B------:R-:W-:-:S02]  /*197f0*/  F2FP.F16.F32.PACK_AB R2, R22, R23 ;  /* 0x000000171602723e */ /* 0x000fc400000000ff */
[----:B---3--:R-:W-:-:S05]  /*19800*/  F2FP.F16.F32.PACK_AB R9, R11, R9 ;  /* 0x000000090b09723e */ /* 0x008fca00000000ff */
[----:B------:R-:W-:Y:S04]  /*19810*/  STL [R1+0x9bc], R9 ;  /* 0x0009bc0901007387 */ /* 0x000fe80000100800 */
[----:B------:R-:W-:Y:S04]  /*19820*/  STL [R1+0x9c0], R8 ;  /* 0x0009c00801007387 */ /* 0x000fe80000100800 */
[----:B------:R-:W-:Y:S04]  /*19830*/  STL [R1+0xc], R5 ;  /* 0x00000c0501007387 */ /* 0x000fe80000100800 */
[----:B------:R-:W-:Y:S04]  /*19840*/  STL [R1+0x8], R4 ;  /* 0x0000080401007387 */ /* 0x000fe80000100800 */
[----:B------:R0:W-:Y:S04]  /*19850*/  STL [R1+0x4], R0 ;  /* 0x0000040001007387 */ /* 0x0001e80000100800 */
[----:B------:R1:W-:Y:S01]  /*19860*/  STL [R1], R3 ;  /* 0x0000000301007387 */ /* 0x0003e20000100800 */
[----:B0-----:R-:W-:-:S03]  /*19870*/  F2FP.F16.F32.PACK_AB R0, R20, R21 ;  /* 0x000000151400723e */ /* 0x001fc600000000ff */
[----:B------:R0:W-:Y:S01]  /*19880*/  STL [R1+0x1c], R2 ;  /* 0x00001c0201007387 */ /* 0x0001e20000100800 */
[----:B-1----:R-:W-:-:S03]  /*19890*/  F2FP.F16.F32.PACK_AB R3, R18, R19 ;  /* 0x000000131203723e */ /* 0x002fc600000000ff */
        /* <DEDUP_REMOVED lines=83> */
[----:B------:R-:W4:Y:S01]  /*19dd0*/  LDL.LU R8, [R1+0x244] ;  /* 0x0002440001087983 */ /* 0x000f220000300800 */
[----:B--2---:R-:W-:-:S03]  /*19de0*/  F2FP.F16.F32.PACK_AB R19, R18, R19 ;  /* 0x000000131213723e */ /* 0x004fc600000000ff */
[----:B----4-:R0:W-:Y:S04]  /*19df0*/  STL [R1+0x9c4], R8 ;  /* 0x0009c40801007387 */ /* 0x0101e80000100800 */
        /* <DEDUP_REMOVED lines=26> */
[----:B------:R-:W3:Y:S04]  /*19fa0*/  LDL.LU R18, [R1+0xa4c] ;  /* 0x000a4c0001127983 */ /* 0x000ee80000300800 */
[----:B------:R0:W-:Y:S04]  /*19fb0*/  STL [R1+0x3c], R19 ;  /* 0x00003c1301007387 */ /* 0x0001e80000100800 */
[----:B0-----:R-:W3:Y:S02]  /*19fc0*/  LDL.LU R19, [R1+0xa48] ;  /* 0x000a480001137983 */ /* 0x001ee40000300800 */
[----:B---3--:R-:W-:-:S02]  /*19fd0*/  F2FP.F16.F32.PACK_AB R19, R18, R19 ;  /* 0x000000131213723e */ /* 0x008fc400000000ff */
        /* <DEDUP_REMOVED lines=60> */
[----:B------:R-:W3:Y:S02]  /*1a3a0*/  LDL.LU R18, [R1+0x9cc] ;  /* 0x0009cc0001127983 */ /* 0x000ee40000300800 */
[----:B---3--:R-:W-:Y:S02]  /*1a3b0*/  F2FP.F16.F32.PACK_AB R18, R17, R18 ;  /* 0x000000121112723e */ /* 0x008fe400000000ff */
[----:B------:R-:W2:Y:S02]  /*1a3c0*/  LDL.LU R17, [R1+0x9c8] ;  /* 0x0009c80001117983 */ /* 0x000ea40000300800 */
[----:B--2---:R-:W-:Y:S02]  /*1a3d0*/  F2FP.F16.F32.PACK_AB R17, R8, R17 ;  /* 0x000000110811723e */ /* 0x004fe400000000ff */
[----:B------:R-:W2:Y:S01]  /*1a3e0*/  LDL.LU R8, [R1+0x9c4] ;  /* 0x0009c40001087983 */ /* 0x000ea20000300800 */
[----:B----4-:R-:W-:Y:S02]  /*1a3f0*/  F2FP.F16.F32.PACK_AB R15, R9, R15 ;  /* 0x0000000f090f723e */ /* 0x010fe400000000ff */
[----:B------:R-:W-:-:S02]  /*1a400*/  F2FP.F16.F32.PACK_AB R14, R10, R14 ;  /* 0x0000000e0a0e723e */ /* 0x000fc400000000ff */
[----:B------:R-:W-:Y:S02]  /*1a410*/  F2FP.F16.F32.PACK_AB R13, R11, R13 ;  /* 0x0000000d0b0d723e */ /* 0x000fe400000000ff */
[----:B------:R-:W-:Y:S02]  /*1a420*/  F2FP.F16.F32.PACK_AB R12, R4, R12 ;  /* 0x0000000c040c723e */ /* 0x000fe400000000ff */
[----:B------:R-:W-:Y:S02]  /*1a430*/  F2FP.F16.F32.PACK_AB R23, R5, R23 ;  /* 0x000000170517723e */ /* 0x000fe400000000ff */
[----:B------:R-:W-:Y:S02]  /*1a440*/  F2FP.F16.F32.PACK_AB R22, R6, R22 ;  /* 0x000000160616723e */ /* 0x000fe400000000ff */
[----:B------:R-:W-:Y:S02]  /*1a450*/  F2FP.F16.F32.PACK_AB R21, R7, R21 ;  /* 0x000000150715723e */ /* 0x000fe400000000ff */
[----:B--2---:R-:W-:-:S02]  /*1a460*/  F2FP.F16.F32.PACK_AB R16, R8, R16 ;  /* 0x000000100810723e */ /* 0x004fc400000000ff */
[----:B------:R1:W5:Y:S04]  /*1a470*/  LDL.LU R8, [R1+0x9c0] ;  /* 0x0009c00001087983 */ /* 0x0003680000300800 */
[----:B------:R1:W5:Y:S04]  /*1a480*/  LDL.LU R9, [R1+0x9bc] ;  /* 0x0009bc0001097983 */ /* 0x0003680000300800 */
[----:B------:R1:W5:Y:S04]  /*1a490*/  LDL.LU R10, [R1+0x9b8] ;  /* 0x0009b800010a7983 */ /* 0x0003680000300800 */
[----:B------:R1:W5:Y:S04]  /*1a4a0*/  LDL.LU R11, [R1+0x9b4] ;  /* 0x0009b400010b7983 */ /* 0x0003680000300800 */
[----:B------:R1:W5:Y:S04]  /*1a4b0*/  LDL.LU R4, [R1+0x9b0] ;  /* 0x0009b00001047983 */ /* 0x0003680000300800 */
[----:B------:R1:W5:Y:S04]  /*1a4c0*/  LDL.LU R5, [R1+0x9ac] ;  /* 0x0009ac0001057983 */ /* 0x0003680000300800 */
[----:B------:R1:W5:Y:S04]  /*1a4d0*/  LDL.LU R6, [R1+0x9a8] ;  /* 0x0009a80001067983 */ /* 0x0003680000300800 */
[----:B------:R1:W5:Y:S01]  /*1a4e0*/  LDL.LU R7, [R1+0x9a4] ;  /* 0x0009a40001077983 */ /* 0x0003620000300800 */
[----:B------:R-:W-:-:S02]  /*1a4f0*/  F2FP.F16.F32.PACK_AB R25, R24, R25 ;  /* 0x000000191819723e */ /* 0x000fc400000000ff */
[----:B------:R-:W-:Y:S02]  /*1a500*/  F2FP.F16.F32.PACK_AB R20, R3, R20 ;  /* 0x000000140314723e */ /* 0x000fe400000000ff */
[----:B------:R-:W-:Y:S02]  /*1a510*/  F2FP.F16.F32.PACK_AB R27, R0, R27 ;  /* 0x0000001b001b723e */ /* 0x000fe400000000ff */
[----:B------:R-:W-:Y:S02]  /*1a520*/  F2FP.F16.F32.PACK_AB R26, R2, R26 ;  /* 0x0000001a021a723e */ /* 0x000fe400000000ff */
[----:B-1----:R-:W-:-:S07]  /*1a530*/  F2FP.F16.F32.PACK_AB R24, R28, R29 ;  /* 0x0000001d1c18723e */ /* 0x002fce00000000ff */
.L_x_0:
[----:B------:R1:W-:Y:S01]  /*1a540*/  STL.64 [R1+0xa78], R18 ;  /* 0x000a781201007387 */ /* 0x0003e20000100a00 */
[----:B------:R-:W2:Y:S01]  /*1a550*/  S2R R28, SR_TID.X ;  /* 0x00000000001c7919 */ /* 0x000ea20000002100 */
[----:B------:R-:W3:Y:S01]  /*1a560*/  S2UR UR5, SR_CgaCtaId ;  /* 0x00000000000579c3 */ /* 0x000ee20000008800 */
[----:B------:R-:W-:Y:S01]  /*1a570*/  UMOV UR4, 0x400 ;  /* 0x0000040000047882 */ /* 0x000fe20000000000 */
[----:B------:R-:W-:Y:S01]  /*1a580*/  ULDC.64 UR28, c[0x0][0x228] ;  /* 0x00008a00001c7ab9 */ /* 0x000fe20000000a00 */
[----:B------:R-:W-:Y:S01]  /*1a590*/  ULDC UR6, c[0x0][0x22c] ;  /* 0x00008b0000067ab9 */ /* 0x000fe20000000800 */
[----:B------:R-:W-:Y:S01]  /*1a5a0*/  ULDC.64 UR30, c[0x0][0x228] ;  /* 0x00008a00001e7ab9 */ /* 0x000fe20000000a00 */
[----:B------:R-:W-:Y:S01]  /*1a5b0*/  ULDC.64 UR24, c[0x0][0x228] ;  /* 0x00008a0000187ab9 */ /* 0x000fe20000000a00 */
[----:B------:R-:W-:Y:S01]  /*1a5c0*/  ULDC UR26, c[0x0][0x248] ;  /* 0x00009200001a7ab9 */ /* 0x000fe20000000800 */
[----:B-1----:R-:W4:Y:S01]  /*1a5d0*/  LDL R19, [R1+0x614] ;  /* 0x0006140001137983 */ /* 0x002f220000100800 */
[----:B------:R-:W-:Y:S01]  /*1a5e0*/  ULDC.64 UR22, c[0x0][0x228] ;  /* 0x00008a0000167ab9 */ /* 0x000fe20000000a00 */
[----:B------:R-:W-:Y:S01]  /*1a5f0*/  ULDC.64 UR20, c[0x0][0x228] ;  /* 0x00008a0000147ab9 */ /* 0x000fe20000000a00 */
[----:B------:R-:W-:Y:S01]  /*1a600*/  ULDC.64 UR18, c[0x0][0x228] ;  /* 0x00008a0000127ab9 */ /* 0x000fe20000000a00 */
[----:B------:R-:W-:Y:S01]  /*1a610*/  STL.64 [R1+0xa70], R16 ;  /* 0x000a701001007387 */ /* 0x000fe20000100a00 */
[----:B------:R-:W-:Y:S01]  /*1a620*/  ULDC.64 UR16, c[0x0][0x228] ;  /* 0x00008a0000107ab9 */ /* 0x000fe20000000a00 */
[----:B------:R-:W-:Y:S01]  /*1a630*/  ULDC.64 UR14, c[0x0][0x228] ;  /* 0x00008a00000e7ab9 */ /* 0x000fe20000000a00 */
[----:B------:R-:W-:Y:S01]  /*1a640*/  ULDC.64 UR12, c[0x0][0x228] ;  /* 0x00008a00000c7ab9 */ /* 0x000fe20000000a00 */
[----:B-----5:R-:W-:Y:S01]  /*1a650*/  STL.64 [R1+0xa58], R10 ;  /* 0x000a580a01007387 */ /* 0x020fe20000100a00 */
[----:B------:R-:W-:-:S03]  /*1a660*/  ULDC.64 UR10, c[0x0][0x228] ;  /* 0x00008a00000a7ab9 */ /* 0x000fc60000000a00 */
[----:B------:R-:W-:Y:S04]  /*1a670*/  STL.64 [R1+0xa50], R8 ;  /* 0x000a500801007387 */ /* 0x000fe80000100a00 */
[----:B------:R-:W-:Y:S01]  /*1a680*/  STL.64 [R1+0xa48], R6 ;  /* 0x000a480601007387 */ /* 0x000fe20000100a00 */
[----:B---3--:R-:W-:-:S03]  /*1a690*/  ULEA UR4, UR5, UR4, 0x18 ;  /* 0x0000000405047291 */ /* 0x008fc6000f8ec03f */
[----:B------:R-:W-:Y:S01]  /*1a6a0*/  STL.64 [R1+0xa40], R4 ;  /* 0x000a400401007387 */ /* 0x000fe20000100a00 */
[----:B------:R-:W-:Y:S01]  /*1a6b0*/  ULDC UR5, c[0x0][0x22c] ;  /* 0x00008b0000057ab9 */ /* 0x000fe20000000800 */
[C---:B--2---:R-:W-:Y:S02]  /*1a6c0*/  LOP3.LUT R3, R28.reuse, 0x20, RZ, 0xc0, !PT ;  /* 0x000000201c037812 */ /* 0x044fe400078ec0ff */
[C---:B------:R-:W-:Y:S02]  /*1a6d0*/  LOP3.LUT R29, R28.reuse, 0x1f, RZ, 0xc0, !PT ;  /* 0x0000001f1c1d7812 */ /* 0x040fe400078ec0ff */
[----:B------:R-:W-:Y:S02]  /*1a6e0*/  LEA R3, R3, UR4, 0x5 ;  /* 0x0000000403037c11 */ /* 0x000fe4000f8e28ff */
[----:B------:R-:W-:Y:S01]  /*1a6f0*/  LOP3.LUT R28, R28, 0x3f, RZ, 0xc0, !PT ;  /* 0x0000003f1c1c7812 */ /* 0x000fe200078ec0ff */
[----:B------:R-:W-:Y:S01]  /*1a700*/  BAR.SYNC.DEFER_BLOCKING 0x0 ;  /* 0x0000000000007b1d */ /* 0x000fe20000010000 */
[----:B----4-:R-:W-:-:S02]  /*1a710*/  VIADD R2, R19, 0x7f ;  /* 0x0000007f13027836 */ /* 0x010fc40000000000 */
[----:B0-----:R-:W-:-:S03]  /*1a720*/  VIADD R0, R19, 0x1 ;  /* 0x0000000113007836 */ /* 0x001fc60000000000 */
[----:B------:R-:W-:Y:S01]  /*1a730*/  ISETP.GE.AND P1, PT, R2, UR29, PT ;  /* 0x0000001d02007c0c */ /* 0x000fe2000bf26270 */
[----:B------:R-:W-:Y:S01]  /*1a740*/  IMAD R2, R29, 0x10, R3 ;  /* 0x000000101d027824 */ /* 0x000fe200078e0203 */
[----:B------:R-:W-:Y:S01]  /*1a750*/  ISETP.GE.AND P0, PT, R0, UR5, PT ;  /* 0x0000000500007c0c */ /* 0x000fe2000bf06270 */
[C---:B------:R-:W-:Y:S01]  /*1a760*/  VIADD R0, R19.reuse, 0x2 ;  /* 0x0000000213007836 */ /* 0x040fe20000000000 */
[----:B------:R-:W-:Y:S01]  /*1a770*/  ULDC UR5, c[0x0][0x22c] ;  /* 0x00008b0000057ab9 */ /* 0x000fe20000000800 */
[----:B------:R-:W-:Y:S01]  /*1a780*/  VIADD R3, R19, 0x3 ;  /* 0x0000000313037836 */ /* 0x000fe20000000000 */
[----:B------:R0:W-:Y:S02]  /*1a790*/  STSM.16.M88.4 [R2], R24 ;  /* 0x0000001802007844 */ /* 0x0001e40000000200 */
[----:B------:R-:W-:Y:S02]  /*1a7a0*/  ISETP.GE.AND P5, PT, R0, UR5, PT ;  /* 0x0000000500007c0c */ /* 0x000fe4000bfa6270 */
[----:B------:R-:W-:Y:S01]  /*1a7b0*/  ISETP.GE.AND P3, PT, R3, UR6, PT ;  /* 0x0000000603007c0c */ /* 0x000fe2000bf66270 */
[----:B0-----:R-:W2:Y:S01]  /*1a7c0*/  LDL.LU R24, [R1] ;  /* 0x0000000001187983 */ /* 0x001ea20000300800 */
[----:B------:R-:W-:Y:S01]  /*1a7d0*/  LEA R0, R28, UR4, 0x4 ;  /* 0x000000041c007c11 */ /* 0x000fe2000f8e20ff */
[----:B------:R-:W-:Y:S01]  /*1a7e0*/  ULDC.64 UR4, c[0x0][0x220] ;  /* 0x0000880000047ab9 */ /* 0x000fe20000000a00 */
[----:B------:R-:W-:Y:S01]  /*1a7f0*/  ULDC.64 UR6, c[0x0][0x228] ;  /* 0x00008a0000067ab9 */ /* 0x000fe20000000a00 */
[----:B------:R-:W2:Y:S04]  /*1a800*/  LDL.LU R25, [R1+0x4] ;  /* 0x0000040001197983 */ /* 0x000ea80000300800 */
[----:B------:R-:W3:Y:S04]  /*1a810*/  LDL.LU R26, [R1+0x8] ;  /* 0x00000800011a7983 */ /* 0x000ee80000300800 */
[----:B------:R-:W3:Y:S04]  /*1a820*/  LDL.LU R27, [R1+0xc] ;  /* 0x00000c00011b7983 */ /* 0x000ee80000300800 */
[----:B------:R-:W-:Y:S01]  /*1a830*/  STSM.16.M88.4 [R2+0x200], R20 ;  /* 0x0002001402007844 */ /* 0x000fe20000000200 */
[----:B------:R-:W-:Y:S06]  /*1a840*/  BAR.SYNC.DEFER_BLOCKING 0x0 ;  /* 0x0000000000007b1d */ /* 0x000fec0000010000 */
[----:B------:R-:W0:Y:S04]  /*1a850*/  LDS.128 R20, [R0] ;  /* 0x0000000000147984 */ /* 0x000e280000000c00 */
[----:B------:R-:W1:Y:S01]  /*1a860*/  LDS.128 R16, [R0+0x400] ;  /* 0x0004000000107984 */ /* 0x000e620000000c00 */
[----:B------:R-:W-:Y:S06]  /*1a870*/  BAR.SYNC.DEFER_BLOCKING 0x0 ;  /* 0x0000000000007b1d */ /* 0x000fec0000010000 */
[----:B---3--:R-:W-:Y:S04]  /*1a880*/  STL.64 [R1+0xa68], R26 ;  /* 0x000a681a01007387 */ /* 0x008fe80000100a00 */
[----:B--2---:R2:W-:Y:S04]  /*1a890*/  STL.64 [R1+0xa60], R24 ;  /* 0x000a601801007387 */ /* 0x0045e80000100a00 */
[----:B------:R-:W3:Y:S04]  /*1a8a0*/  LDL.LU R4, [R1+0x40] ;  /* 0x0000400001047983 */ /* 0x000ee80000300800 */
[----:B------:R-:W3:Y:S04]  /*1a8b0*/  LDL.LU R5, [R1+0x44] ;  /* 0x0000440001057983 */ /* 0x000ee80000300800 */
[----:B------:R-:W3:Y:S04]  /*1a8c0*/  LDL.LU R6, [R1+0x48] ;  /* 0x0000480001067983 */ /* 0x000ee80000300800 */
[----:B------:R-:W3:Y:S04]  /*1a8d0*/  LDL.LU R7, [R1+0x4c] ;  /* 0x00004c0001077983 */ /* 0x000ee80000300800 */
[----:B--2---:R-:W2:Y:S04]  /*1a8e0*/  LDL.LU R24, [R1+0x60] ;  /* 0x0000600001187983 */ /* 0x004ea80000300800 */
[----:B------:R-:W2:Y:S04]  /*1a8f0*/  LDL.LU R25, [R1+0x64] ;  /* 0x0000640001197983 */ /* 0x000ea80000300800 */
[----:B------:R-:W2:Y:S04]  /*1a900*/  LDL.LU R26, [R1+0x68] ;  /* 0x00006800011a7983 */ /* 0x000ea80000300800 */
[----:B------:R-:W2:Y:S04]  /*1a910*/  LDL.LU R27, [R1+0x6c] ;  /* 0x00006c00011b7983 */ /* 0x000ea80000300800 */
[----:B------:R-:W4:Y:S04]  /*1a920*/  LDL.LU R8, [R1+0x50] ;  /* 0x0000500001087983 */ /* 0x000f280000300800 */
[----:B------:R-:W4:Y:S04]  /*1a930*/  LDL.LU R9, [R1+0x54] ;  /* 0x0000540001097983 */ /* 0x000f280000300800 */
[----:B------:R-:W4:Y:S04]  /*1a940*/  LDL.LU R10, [R1+0x58] ;  /* 0x00005800010a7983 */ /* 0x000f280000300800 */
[----:B------:R-:W4:Y:S04]  /*1a950*/  LDL.LU R11, [R1+0x5c] ;  /* 0x00005c00010b7983 */ /* 0x000f280000300800 */
[----:B0-----:R-:W-:Y:S04]  /*1a960*/  STL.64 [R1+0x9d0], R22 ;  /* 0x0009d01601007387 */ /* 0x001fe80000100a00 */
[----:B------:R0:W-:Y:S04]  /*1a970*/  STL.64 [R1+0x9c8], R20 ;  /* 0x0009c81401007387 */ /* 0x0001e80000100a00 */
[----:B0-----:R-:W3:Y:S04]  /*1a980*/  LDL.LU R20, [R1+0x10] ;  /* 0x0000100001147983 */ /* 0x001ee80000300800 */
[----:B------:R-:W3:Y:S04]  /*1a990*/  LDL.LU R21, [R1+0x14] ;  /* 0x0000140001157983 */ /* 0x000ee80000300800 */
[----:B------:R-:W3:Y:S04]  /*1a9a0*/  LDL.LU R22, [R1+0x18] ;  /* 0x0000180001167983 */ /* 0x000ee80000300800 */
[----:B------:R-:W3:Y:S04]  /*1a9b0*/  LDL.LU R23, [R1+0x1c] ;  /* 0x00001c0001177983 */ /* 0x000ee80000300800 */
[----:B-1----:R-:W-:Y:S04]  /*1a9c0*/  STL.64 [R1+0x150], R16 ;  /* 0x0001501001007387 */ /* 0x002fe80000100a00 */
[----:B------:R0:W-:Y:S04]  /*1a9d0*/  STL.64 [R1+0x158], R18 ;  /* 0x0001581201007387 */ /* 0x0001e80000100a00 */
[----:B0-----:R-:W2:Y:S04]  /*1a9e0*/  LDL.LU.64 R18, [R1+0xa78] ;  /* 0x000a780001127983 */ /* 0x001ea80000300a00 */
[----:B------:R-:W2:Y:S04]  /*1a9f0*/  LDL.LU.64 R16, [R1+0xa70] ;  /* 0x000a700001107983 */ /* 0x000ea80000300a00 */
[----:B------:R-:W-:Y:S04]  /*1aa00*/  STSM.16.M88.4 [R2], R12 ;  /* 0x0000000c02007844 */ /* 0x000fe80000000200 */
[----:B--2---:R-:W-:Y:S01]  /*1aa10*/  STSM.16.M88.4 [R2+0x200], R16 ;  /* 0x0002001002007844 */ /* 0x004fe20000000200 */
[----:B------:R-:W-:Y:S06]  /*1aa20*/  BAR.SYNC.DEFER_BLOCKING 0x0 ;  /* 0x0000000000007b1d */ /* 0x000fec0000010000 */
[----:B------:R-:W0:Y:S04]  /*1aa30*/  LDS.128 R12, [R0] ;  /* 0x00000000000c7984 */ /* 0x000e280000000c00 */
[----:B------:R-:W1:Y:S01]  /*1aa40*/  LDS.128 R16, [R0+0x400] ;  /* 0x0004000000107984 */ /* 0x000e620000000c00 */
[----:B------:R-:W-:Y:S06]  /*1aa50*/  BAR.SYNC.DEFER_BLOCKING 0x0 ;  /* 0x0000000000007b1d */ /* 0x000fec0000010000 */
[----:B0-----:R-:W-:Y:S04]  /*1aa60*/  STL.64 [R1+0x9e0], R14 ;  /* 0x0009e00e01007387 */ /* 0x001fe80000100a00 */
[----:B------:R0:W-:Y:S04]  /*1aa70*/  STL.64 [R1+0x9d8], R12 ;  /* 0x0009d80c01007387 */ /* 0x0001e80000100a00 */
[----:B0-----:R-:W2:Y:S04]  /*1aa80*/  LDL.LU R12, [R1+0x20] ;  /* 0x00002000010c7983 */ /* 0x001ea80000300800 */
[----:B------:R-:W2:Y:S04]  /*1aa90*/  LDL.LU R13, [R1+0x24] ;  /* 0x00002400010d7983 */ /* 0x000ea80000300800 */
[----:B------:R-:W2:Y:S04]  /*1aaa0*/  LDL.LU R14, [R1+0x28] ;  /* 0x00002800010e7983 */ /* 0x000ea80000300800 */
[----:B------:R-:W2:Y:S04]  /*1aab0*/  LDL.LU R15, [R1+0x2c] ;  /* 0x00002c00010f7983 */ /* 0x000ea80000300800 */
[----:B-1----:R-:W-:Y:S04]  /*1aac0*/  STL.64 [R1+0x9f0], R18 ;  /* 0x0009f01201007387 */ /* 0x002fe80000100a00 */
[----:B------:R0:W-:Y:S04]  /*1aad0*/  STL.64 [R1+0x9e8], R16 ;  /* 0x0009e81001007387 */ /* 0x0001e80000100a00 */
[----:B0-----:R-:W2:Y:S04]  /*1aae0*/  LDL.LU R16, [R1+0x30] ;  /* 0x0000300001107983 */ /* 0x001ea80000300800 */
[----:B------:R-:W2:Y:S04]  /*1aaf0*/  LDL.LU R17, [R1+0x34] ;  /* 0x0000340001117983 */ /* 0x000ea80000300800 */
[----:B------:R-:W2:Y:S04]  /*1ab00*/  LDL.LU R18, [R1+0x38] ;  /* 0x0000380001127983 */ /* 0x000ea80000300800 */
[----:B------:R-:W2:Y:S04]  /*1ab10*/  LDL.LU R19, [R1+0x3c] ;  /* 0x00003c0001137983 */ /* 0x000ea80000300800 */
[----:B------:R0:W-:Y:S04]  /*1ab20*/  STSM.16.M88.4 [R2], R24 ;  /* 0x0000001802007844 */ /* 0x0001e80000000200 */
[----:B----4-:R-:W-:Y:S01]  /*1ab30*/  STSM.16.M88.4 [R2+0x200], R8 ;  /* 0x0002000802007844 */ /* 0x010fe20000000200 */
[----:B------:R-:W-:Y:S06]  /*1ab40*/  BAR.SYNC.DEFER_BLOCKING 0x0 ;  /* 0x0000000000007b1d */ /* 0x000fec0000010000 */
[----:B0-----:R-:W4:Y:S04]  /*1ab50*/  LDL.LU.64 R26, [R1+0xa68] ;  /* 0x000a6800011a7983 */ /* 0x001f280000300a00 */
[----:B------:R-:W4:Y:S04]  /*1ab60*/  LDL.LU.64 R24, [R1+0xa60] ;  /* 0x000a600001187983 */ /* 0x000f280000300a00 */
[----:B------:R-:W0:Y:S04]  /*1ab70*/  LDS.128 R8, [R0] ;  /* 0x0000000000087984 */ /* 0x000e280000000c00 */
[----:B0-----:R-:W-:Y:S04]  /*1ab80*/  STL.64 [R1+0x50], R8 ;  /* 0x0000500801007387 */ /* 0x001fe80000100a00 */
[----:B------:R-:W-:Y:S04]  /*1ab90*/  STL.64 [R1+0x58], R10 ;  /* 0x0000580a01007387 */ /* 0x000fe80000100a00 */
[----:B------:R-:W0:Y:S01]  /*1aba0*/  LDS.128 R8, [R0+0x400] ;  /* 0x0004000000087984 */ /* 0x000e220000000c00 */
[----:B------:R-:W-:Y:S06]  /*1abb0*/  BAR.SYNC.DEFER_BLOCKING 0x0 ;  /* 0x0000000000007b1d */ /* 0x000fec0000010000 */
[----:B---3--:R-:W-:Y:S04]  /*1abc0*/  STSM.16.M88.4 [R2], R4 ;  /* 0x0000000402007844 */ /* 0x008fe80000000200 */
[----:B0-----:R-:W-:Y:S04]  /*1abd0*/  STL.64 [R1+0x60], R8 ;  /* 0x0000600801007387 */ /* 0x001fe80000100a00 */
[----:B------:R0:W-:Y:S04]  /*1abe0*/  STL.64 [R1+0x68], R10 ;  /* 0x0000680a01007387 */ /* 0x0001e80000100a00 */
[----:B0-----:R-:W3:Y:S04]  /*1abf0*/  LDL.LU.64 R10, [R1+0xa58] ;  /* 0x000a5800010a7983 */ /* 0x001ee80000300a00 */
[----:B------:R-:W3:Y:S04]  /*1ac00*/  LDL.LU.64 R8, [R1+0xa50] ;  /* 0x000a500001087983 */ /* 0x000ee80000300a00 */
[----:B------:R-:W3:Y:S04]  /*1ac10*/  LDL.LU.64 R6, [R1+0xa48] ;  /* 0x000a480001067983 */ /* 0x000ee80000300a00 */
[----:B------:R-:W3:Y:S04]  /*1ac20*/  LDL.LU.64 R4, [R1+0xa40] ;  /* 0x000a400001047983 */ /* 0x000ee80000300a00 */
[----:B--2---:R-:W-:Y:S01]  /*1ac30*/  STSM.16.M88.4 [R2+0x200], R16 ;  /* 0x0002001002007844 */ /* 0x004fe20000000200 */
[----:B------:R-:W-:Y:S06]  /*1ac40*/  BAR.SYNC.DEFER_BLOCKING 0x0 ;  /* 0x0000000000007b1d */ /* 0x000fec0000010000 */
[----:B------:R-:W0:Y:S04]  /*1ac50*/  LDS.128 R16, [R0] ;  /* 0x0000000000107984 */ /* 0x000e280000000c00 */
[----:B0-----:R-:W-:Y:S04]  /*1ac60*/  STL.64 [R1+0x30], R16 ;  /* 0x0000301001007387 */ /* 0x001fe80000100a00 */
[----:B------:R-:W-:Y:S04]  /*1ac70*/  STL.64 [R1+0x38], R18 ;  /* 0x0000381201007387 */ /* 0x000fe80000100a00 */
[----:B------:R-:W0:Y:S01]  /*1ac80*/  LDS.128 R16, [R0+0x400] ;  /* 0x0004000000107984 */ /* 0x000e220000000c00 */
[----:B------:R-:W-:Y:S06]  /*1ac90*/  BAR.SYNC.DEFER_BLOCKING 0x0 ;  /* 0x0000000000007b1d */ /* 0x000fec0000010000 */
[----:B------:R-:W-:Y:S04]  /*1aca0*/  STSM.16.M88.4 [R2], R12 ;  /* 0x0000000c02007844 */ /* 0x000fe80000000200 */
[----:B------:R-:W-:Y:S01]  /*1acb0*/  STSM.16.M88.4 [R2+0x200], R20 ;  /* 0x0002001402007844 */ /* 0x000fe20000000200 */
[----:B------:R-:W-:Y:S06]  /*1acc0*/  BAR.SYNC.DEFER_BLOCKING 0x0 ;  /* 0x0000000000007b1d */ /* 0x000fec0000010000 */
[----:B0-----:R-:W-:Y:S04]  /*1acd0*/  STL.64 [R1+0x40], R16 ;  /* 0x0000401001007387 */ /* 0x001fe80000100a00 */
[----:B------:R-:W-:Y:S04]  /*1ace0*/  STL.64 [R1+0x48], R18 ;  /* 0x0000481201007387 */ /* 0x000fe80000100a00 */
[----:B------:R-:W0:Y:S04]  /*1acf0*/  LDS.128 R16, [R0] ;  /* 0x0000000000107984 */ /* 0x000e280000000c00 */
[----:B------:R-:W1:Y:S01]  /*1ad00*/  LDS.128 R12, [R0+0x400] ;  /* 0x00040000000c7984 */ /* 0x000e620000000c00 */
[----:B------:R-:W-:Y:S06]  /*1ad10*/  BAR.SYNC.DEFER_BLOCKING 0x0 ;  /* 0x0000000000007b1d */ /* 0x000fec0000010000 */
[----:B0-----:R-:W-:Y:S04]  /*1ad20*/  STL.64 [R1+0x20], R16 ;  /* 0x0000201001007387 */ /* 0x001fe80000100a00 */
[----:B------:R-:W-:Y:S04]  /*1ad30*/  STL.64 [R1+0x28], R18 ;  /* 0x0000281201007387 */ /* 0x000fe80000100a00 */
[----:B-1----:R0:W-:Y:S04]  /*1ad40*/  STL.64 [R1+0x1b0], R12 ;  /* 0x0001b00c01007387 */ /* 0x0021e80000100a00 */
[----:B------:R1:W-:Y:S04]  /*1ad50*/  STL.64 [R1+0x1b8], R14 ;  /* 0x0001b80e01007387 */ /* 0x0003e80000100a00 */
[----:B0-----:R-:W2:Y:S04]  /*1ad60*/  LDL.LU R12, [R1+0xc0] ;  /* 0x0000c000010c7983 */ /* 0x001ea80000300800 */
[----:B------:R-:W2:Y:S04]  /*1ad70*/  LDL.LU R13, [R1+0xc4] ;  /* 0x0000c400010d7983 */ /* 0x000ea80000300800 */
[----:B-1----:R-:W4:Y:S04]  /*1ad80*/  LDL.LU R14, [R1+0xc8] ;  /* 0x0000c800010e7983 */ /* 0x002f280000300800 */
[----:B------:R-:W4:Y:S04]  /*1ad90*/  LDL.LU R15, [R1+0xcc] ;  /* 0x0000cc00010f7983 */ /* 0x000f280000300800 */
[----:B----4-:R-:W-:Y:S04]  /*1ada0*/  STL.64 [R1+0xa18], R14 ;  /* 0x000a180e01007387 */ /* 0x010fe80000100a00 */
[----:B--2---:R0:W-:Y:S04]  /*1adb0*/  STL.64 [R1+0xa10], R12 ;  /* 0x000a100c01007387 */ /* 0x0041e80000100a00 */
[----:B0-----:R-:W2:Y:S04]  /*1adc0*/  LDL.LU R12, [R1+0x80] ;  /* 0x00008000010c7983 */ /* 0x001ea80000300800 */
[----:B------:R-:W2:Y:S04]  /*1add0*/  LDL.LU R13, [R1+0x84] ;  /* 0x00008400010d7983 */ /* 0x000ea80000300800 */
[----:B------:R-:W4:Y:S04]  /*1ade0*/  LDL.LU R14, [R1+0x88] ;  /* 0x00008800010e7983 */ /* 0x000f280000300800 */
[----:B------:R-:W4:Y:S04]  /*1adf0*/  LDL.LU R15, [R1+0x8c] ;  /* 0x00008c00010f7983 */ /* 0x000f280000300800 */
[----:B----4-:R-:W-:Y:S04]  /*1ae00*/  STL.64 [R1+0xa28], R14 ;  /* 0x000a280e01007387 */ /* 0x010fe80000100a00 */
[----:B--2---:R0:W-:Y:S04]  /*1ae10*/  STL.64 [R1+0xa20], R12 ;  /* 0x000a200c01007387 */ /* 0x0041e80000100a00 */
[----:B0-----:R-:W2:Y:S04]  /*1ae20*/  LDL.LU R12, [R1+0x90] ;  /* 0x00009000010c7983 */ /* 0x001ea80000300800 */
[----:B------:R-:W2:Y:S04]  /*1ae30*/  LDL.LU R13, [R1+0x94] ;  /* 0x00009400010d7983 */ /* 0x000ea80000300800 */
[----:B------:R-:W4:Y:S04]  /*1ae40*/  LDL.LU R14, [R1+0x98] ;  /* 0x00009800010e7983 */ /* 0x000f280000300800 */
[----:B------:R-:W4:Y:S04]  /*1ae50*/  LDL.LU R15, [R1+0x9c] ;  /* 0x00009c00010f7983 */ /* 0x000f280000300800 */
[----:B------:R-:W-:Y:S04]  /*1ae60*/  STSM.16.M88.4 [R2], R24 ;  /* 0x0000001802007844 */ /* 0x000fe80000000200 */
[----:B---3--:R-:W-:Y:S01]  /*1ae70*/  STSM.16.M88.4 [R2+0x200], R8 ;  /* 0x0002000802007844 */ /* 0x008fe20000000200 */
[----:B------:R-:W-:Y:S06]  /*1ae80*/  BAR.SYNC.DEFER_BLOCKING 0x0 ;  /* 0x0000000000007b1d */ /* 0x000fec0000010000 */
[----:B------:R-:W0:Y:S04]  /*1ae90*/  LDS.128 R20, [R0] ;  /* 0x0000000000147984 */ /* 0x000e280000000c00 */
[----:B------:R-:W1:Y:S01]  /*1aea0*/  LDS.128 R24, [R0+0x400] ;  /* 0x0004000000187984 */ /* 0x000e620000000c00 */
[----:B------:R-:W-:Y:S06]  /*1aeb0*/  BAR.SYNC.DEFER_BLOCKING 0x0 ;  /* 0x0000000000007b1d */ /* 0x000fec0000010000 */
[----:B----4-:R-:W-:Y:S04]  /*1aec0*/  STL.64 [R1+0xa38], R14 ;  /* 0x000a380e01007387 */ /* 0x010fe80000100a00 */
[----:B--2---:R2:W-:Y:S04]  /*1aed0*/  STL.64 [R1+0xa30], R12 ;  /* 0x000a300c01007387 */ /* 0x0045e80000100a00 */
[----:B--2---:R-:W2:Y:S04]  /*1aee0*/  LDL.LU R12, [R1+0x70] ;  /* 0x00007000010c7983 */ /* 0x004ea80000300800 */
[----:B------:R-:W2:Y:S04]  /*1aef0*/  LDL.LU R13, [R1+0x74] ;  /* 0x00007400010d7983 */ /* 0x000ea80000300800 */
[----:B------:R-:W2:Y:S04]  /*1af00*/  LDL.LU R14, [R1+0x78] ;  /* 0x00007800010e7983 */ /* 0x000ea80000300800 */
[----:B------:R-:W2:Y:S04]  /*1af10*/  LDL.LU R15, [R1+0x7c] ;  /* 0x00007c00010f7983 */ /* 0x000ea80000300800 */
[----:B------:R-:W-:Y:S04]  /*1af20*/  STSM.16.M88.4 [R2], R4 ;  /* 0x0000000402007844 */ /* 0x000fe80000000200 */
[----:B------:R-:W3:Y:S04]  /*1af30*/  LDL.LU R16, [R1+0xd0] ;  /* 0x0000d00001107983 */ /* 0x000ee80000300800 */
[----:B------:R-:W3:Y:S04]  /*1af40*/  LDL.LU R17, [R1+0xd4] ;  /* 0x0000d40001117983 */ /* 0x000ee80000300800 */
[----:B------:R-:W3:Y:S04]  /*1af50*/  LDL.LU R18, [R1+0xd8] ;  /* 0x0000d80001127983 */ /* 0x000ee80000300800 */
[----:B------:R-:W3:Y:S04]  /*1af60*/  LDL.LU R19, [R1+0xdc] ;  /* 0x0000dc0001137983 */ /* 0x000ee80000300800 */
[----:B------:R-:W4:Y:S04]  /*1af70*/  LDL.LU R8, [R1+0xb0] ;  /* 0x0000b00001087983 */ /* 0x000f280000300800 */
[----:B------:R-:W4:Y:S04]  /*1af80*/  LDL.LU R9, [R1+0xb4] ;  /* 0x0000b40001097983 */ /* 0x000f280000300800 */
[----:B------:R-:W4:Y:S04]  /*1af90*/  LDL.LU R10, [R1+0xb8] ;  /* 0x0000b800010a7983 */ /* 0x000f280000300800 */
[----:B------:R-:W4:Y:S04]  /*1afa0*/  LDL.LU R11, [R1+0xbc] ;  /* 0x0000bc00010b7983 */ /* 0x000f280000300800 */
[----:B0-----:R0:W-:Y:S04]  /*1afb0*/  STL.64 [R1+0x10], R20 ;  /* 0x0000101401007387 */ /* 0x0011e80000100a00 */
[----:B------:R1:W-:Y:S04]  /*1afc0*/  STL.64 [R1+0x18], R22 ;  /* 0x0000181601007387 */ /* 0x0003e80000100a00 */
[----:B0-----:R-:W3:Y:S04]  /*1afd0*/  LDL.LU R20, [R1+0xe0] ;  /* 0x0000e00001147983 */ /* 0x001ee80000300800 */
[----:B-1----:R0:W-:Y:S04]  /*1afe0*/  STL.64 [R1+0x1a0], R24 ;  /* 0x0001a01801007387 */ /* 0x0021e80000100a00 */
        /* <DEDUP_REMOVED lines=8> */
[----:B------:R-:W4:Y:S04]  /*1b070*/  LDL.LU R4, [R1+0xa0] ;  /* 0x0000a00001047983 */ /* 0x000f280000300800 */
[----:B------:R-:W4:Y:S04]  /*1b080*/  LDL.LU R5, [R1+0xa4] ;  /* 0x0000a40001057983 */ /* 0x000f280000300800 */
[----:B------:R-:W4:Y:S04]  /*1b090*/  LDL.LU R6, [R1+0xa8] ;  /* 0x0000a80001067983 */ /* 0x000f280000300800 */
[----:B------:R-:W4:Y:S04]  /*1b0a0*/  LDL.LU R7, [R1+0xac] ;  /* 0x0000ac0001077983 */ /* 0x000f280000300800 */
[----:B--2---:R-:W-:Y:S01]  /*1b0b0*/  STSM.16.M88.4 [R2+0x200], R12 ;  /* 0x0002000c02007844 */ /* 0x004fe20000000200 */
[----:B------:R-:W-:Y:S06]  /*1b0c0*/  BAR.SYNC.DEFER_BLOCKING 0x0 ;  /* 0x0000000000007b1d */ /* 0x000fec0000010000 */
[----:B------:R-:W0:Y:S04]  /*1b0d0*/  LDS.128 R12, [R0] ;  /* 0x00000000000c7984 */ /* 0x000e280000000c00 */
[----:B0-----:R-:W-:Y:S04]  /*1b0e0*/  STL.64 [R1+0x1c0], R12 ;  /* 0x0001c00c01007387 */ /* 0x001fe80000100a00 */
[----:B------:R-:W-:Y:S04]  /*1b0f0*/  STL.64 [R1+0x1c8], R14 ;  /* 0x0001c80e01007387 */ /* 0x000fe80000100a00 */
[----:B------:R-:W0:Y:S04]  /*1b100*/  LDS.128 R12, [R0+0x400] ;  /* 0x00040000000c7984 */ /* 0x000e280000000c00 */
[----:B0-----:R-:W-:Y:S04]  /*1b110*/  STL.64 [R1+0x1d0], R12 ;  /* 0x0001d00c01007387 */ /* 0x001fe80000100a00 */
[----:B------:R0:W-:Y:S04]  /*1b120*/  STL.64 [R1+0x1d8], R14 ;  /* 0x0001d80e01007387 */ /* 0x0001e80000100a00 */
[----:B0-----:R-:W2:Y:S04]  /*1b130*/  LDL.LU.64 R14, [R1+0xa38] ;  /* 0x000a3800010e7983 */ /* 0x001ea80000300a00 */
[----:B------:R-:W2:Y:S01]  /*1b140*/  LDL.LU.64 R12, [R1+0xa30] ;  /* 0x000a3000010c7983 */ /* 0x000ea20000300a00 */
[----:B------:R-:W-:Y:S06]  /*1b150*/  BAR.SYNC.DEFER_BLOCKING 0x0 ;  /* 0x0000000000007b1d */ /* 0x000fec0000010000 */
[----:B--2---:R0:W-:Y:S04]  /*1b160*/  STSM.16.M88.4 [R2], R12 ;  /* 0x0000000c02007844 */ /* 0x0041e80000000200 */
[----:B0-----:R-:W2:Y:S04]  /*1b170*/  LDL.LU.64 R14, [R1+0xa28] ;  /* 0x000a2800010e7983 */ /* 0x001ea80000300a00 */
[----:B------:R-:W2:Y:S04]  /*1b180*/  LDL.LU.64 R12, [R1+0xa20] ;  /* 0x000a2000010c7983 */ /* 0x000ea80000300a00 */
[----:B--2---:R-:W-:Y:S01]  /*1b190*/  STSM.16.M88.4 [R2+0x200], R12 ;  /* 0x0002000c02007844 */ /* 0x004fe20000000200 */
[----:B------:R-:W-:Y:S06]  /*1b1a0*/  BAR.SYNC.DEFER_BLOCKING 0x0 ;  /* 0x0000000000007b1d */ /* 0x000fec0000010000 */
[----:B------:R-:W0:Y:S04]  /*1b1b0*/  LDS.128 R12, [R0] ;  /* 0x00000000000c7984 */ /* 0x000e280000000c00 */
[----:B0-----:R-:W-:Y:S04]  /*1b1c0*/  STL.64 [R1+0x70], R12 ;  /* 0x0000700c01007387 */ /* 0x001fe80000100a00 */
[----:B------:R-:W-:Y:S04]  /*1b1d0*/  STL.64 [R1+0x78], R14 ;  /* 0x0000780e01007387 */ /* 0x000fe80000100a00 */
[----:B------:R-:W0:Y:S01]  /*1b1e0*/  LDS.128 R12, [R0+0x400] ;  /* 0x00040000000c7984 */ /* 0x000e220000000c00 */
[----:B------:R-:W-:Y:S06]  /*1b1f0*/  BAR.SYNC.DEFER_BLOCKING 0x0 ;  /* 0x0000000000007b1d */ /* 0x000fec0000010000 */
[----:B0-----:R-:W-:Y:S04]  /*1b200*/  STL.64 [R1+0x80], R12 ;  /* 0x0000800c01007387 */ /* 0x001fe80000100a00 */
[----:B------:R0:W-:Y:S04]  /*1b210*/  STL.64 [R1+0x88], R14 ;  /* 0x0000880e01007387 */ /* 0x0001e80000100a00 */
[----:B0-----:R-:W2:Y:S04]  /*1b220*/  LDL.LU.64 R14, [R1+0xa18] ;  /* 0x000a1800010e7983 */ /* 0x001ea80000300a00 */
[----:B------:R-:W2:Y:S04]  /*1b230*/  LDL.LU.64 R12, [R1+0xa10] ;  /* 0x000a1000010c7983 */ /* 0x000ea80000300a00 */
[----:B----4-:R-:W-:Y:S04]  /*1b240*/  STSM.16.M88.4 [R2], R4 ;  /* 0x0000000402007844 */ /* 0x010fe80000000200 */
[----:B------:R-:W-:Y:S01]  /*1b250*/  STSM.16.M88.4 [R2+0x200], R8 ;  /* 0x0002000802007844 */ /* 0x000fe20000000200 */
[----:B------:R-:W-:Y:S06]  /*1b260*/  BAR.SYNC.DEFER_BLOCKING 0x0 ;  /* 0x0000000000007b1d */ /* 0x000fec0000010000 */
[----:B------:R-:W0:Y:S04]  /*1b270*/  LDS.128 R8, [R0] ;  /* 0x0000000000087984 */ /* 0x000e280000000c00 */
[----:B------:R-:W1:Y:S01]  /*1b280*/  LDS.128 R4, [R0+0x400] ;  /* 0x0004000000047984 */ /* 0x000e620000000c00 */
[----:B------:R-:W-:Y:S06]  /*1b290*/  BAR.SYNC.DEFER_BLOCKING 0x0 ;  /* 0x0000000000007b1d */ /* 0x000fec0000010000 */
[----:B---3--:R3:W-:Y:S04]  /*1b2a0*/  STSM.16.M88.4 [R2], R16 ;  /* 0x0000001002007844 */ /* 0x0087e80000000200 */
[----:B0-----:R-:W-:Y:S04]  /*1b2b0*/  STL.64 [R1+0x90], R8 ;  /* 0x0000900801007387 */ /* 0x001fe80000100a00 */
[----:B------:R-:W-:Y:S04]  /*1b2c0*/  STL.64 [R1+0x98], R10 ;  /* 0x0000980a01007387 */ /* 0x000fe80000100a00 */
[----:B-1----:R-:W-:Y:S04]  /*1b2d0*/  STL.64 [R1+0x1e0], R4 ;  /* 0x0001e00401007387 */ /* 0x002fe80000100a00 */
[----:B------:R-:W-:Y:S04]  /*1b2e0*/  STL.64 [R1+0x1e8], R6 ;  /* 0x0001e80601007387 */ /* 0x000fe80000100a00 */
[----:B---3--:R-:W3:Y:S04]  /*1b2f0*/  LDL.LU R16, [R1+0x110] ;  /* 0x0001100001107983 */ /* 0x008ee80000300800 */
[----:B--2---:R-:W-:Y:S01]  /*1b300*/  STSM.16.M88.4 [R2+0x200], R12 ;  /* 0x0002000c02007844 */ /* 0x004fe20000000200 */
[----:B------:R-:W-:Y:S06]  /*1b310*/  BAR.SYNC.DEFER_BLOCKING 0x0 ;  /* 0x0000000000007b1d */ /* 0x000fec0000010000 */
[----:B------:R-:W0:Y:S04]  /*1b320*/  LDS.128 R8, [R0] ;  /* 0x0000000000087984 */ /* 0x000e280000000c00 */
[----:B------:R-:W1:Y:S01]  /*1b330*/  LDS.128 R4, [R0+0x400] ;  /* 0x0004000000047984 */ /* 0x000e620000000c00 */
[----:B------:R-:W-:Y:S06]  /*1b340*/  BAR.SYNC.DEFER_BLOCKING 0x0 ;  /* 0x0000000000007b1d */ /* 0x000fec0000010000 */
[----:B------:R-:W-:Y:S04]  /*1b350*/  STSM.16.M88.4 [R2], R20 ;  /* 0x0000001402007844 */ /* 0x000fe80000000200 */
[----:B------:R2:W-:Y:S04]  /*1b360*/  STSM.16.M88.4 [R2+0x200], R24 ;  /* 0x0002001802007844 */ /* 0x0005e80000000200 */
[----:B0-----:R-:W-:Y:S04]  /*1b370*/  STL.64 [R1+0xa0], R8 ;  /* 0x0000a00801007387 */ /* 0x001fe80000100a00 */
[----:B------:R-:W-:Y:S01]  /*1b380*/  STL.64 [R1+0xa8], R10 ;  /* 0x0000a80a01007387 */ /* 0x000fe20000100a00 */
[----:B------:R-:W-:Y:S08]  /*1b390*/  BAR.SYNC.DEFER_BLOCKING 0x0 ;  /* 0x0000000000007b1d */ /* 0x000ff00000010000 */
[----:B--2---:R-:W0:Y:S01]  /*1b3a0*/  LDC R26, c[0x0][0x244] ;  /* 0x00009100ff1a7b82 */ /* 0x004e220000000800 */
[----:B-1----:R-:W-:Y:S04]  /*1b3b0*/  STL.64 [R1+0xb0], R4 ;  /* 0x0000b00401007387 */ /* 0x002fe80000100a00 */
[----:B------:R-:W-:Y:S04]  /*1b3c0*/  STL.64 [R1+0xb8], R6 ;  /* 0x0000b80601007387 */ /* 0x000fe80000100a00 */
[----:B------:R-:W3:Y:S04]  /*1b3d0*/  LDL.LU R17, [R1+0x114] ;  /* 0x0001140001117983 */ /* 0x000ee80000300800 */
[----:B------:R-:W3:Y:S04]  /*1b3e0*/  LDL.LU R18, [R1+0x118] ;  /* 0x0001180001127983 */ /* 0x000ee80000300800 */
[----:B------:R-:W1:Y:S04]  /*1b3f0*/  LDS.128 R8, [R0] ;  /* 0x0000000000087984 */ /* 0x000e680000000c00 */
[----:B------:R-:W2:Y:S04]  /*1b400*/  LDS.128 R4, [R0+0x400] ;  /* 0x0004000000047984 */ /* 0x000ea80000000c00 */
        /* <DEDUP_REMOVED lines=9> */
[----:B0-----:R0:W-:Y:S04]  /*1b4a0*/  STL [R1+0x9f8], R26 ;  /* 0x0009f81a01007387 */ /* 0x0011e80000100800 */
[----:B------:R-:W3:Y:S04]  /*1b4b0*/  LDL.LU R24, [R1+0x160] ;  /* 0x0001600001187983 */ /* 0x000ee80000300800 */
[----:B-1----:R-:W-:Y:S04]  /*1b4c0*/  STL.64 [R1+0xd0], R8 ;  /* 0x0000d00801007387 */ /* 0x002fe80000100a00 */
[----:B------:R-:W-:Y:S04]  /*1b4d0*/  STL.64 [R1+0xd8], R10 ;  /* 0x0000d80a01007387 */ /* 0x000fe80000100a00 */
[----:B--2---:R-:W-:Y:S04]  /*1b4e0*/  STL.64 [R1+0xf0], R4 ;  /* 0x0000f00401007387 */ /* 0x004fe80000100a00 */
[----:B------:R-:W-:Y:S04]  /*1b4f0*/  STL.64 [R1+0xf8], R6 ;  /* 0x0000f80601007387 */ /* 0x000fe80000100a00 */
[----:B------:R-:W3:Y:S04]  /*1b500*/  LDL.LU R25, [R1+0x164] ;  /* 0x0001640001197983 */ /* 0x000ee80000300800 */
[----:B0-----:R-:W2:Y:S04]  /*1b510*/  LDL.LU R26, [R1+0x168] ;  /* 0x00016800011a7983 */ /* 0x001ea80000300800 */
[----:B------:R-:W2:Y:S01]  /*1b520*/  LDL.LU R27, [R1+0x16c] ;  /* 0x00016c00011b7983 */ /* 0x000ea20000300800 */
[----:B------:R-:W-:Y:S06]  /*1b530*/  BAR.SYNC.DEFER_BLOCKING 0x0 ;  /* 0x0000000000007b1d */ /* 0x000fec0000010000 */
[----:B--2---:R-:W-:Y:S04]  /*1b540*/  STL.64 [R1+0xa08], R26 ;  /* 0x000a081a01007387 */ /* 0x004fe80000100a00 */
[----:B---3--:R0:W-:Y:S04]  /*1b550*/  STL.64 [R1+0xa00], R24 ;  /* 0x000a001801007387 */ /* 0x0081e80000100a00 */
[----:B0-----:R-:W2:Y:S04]  /*1b560*/  LDL.LU R24, [R1+0x100] ;  /* 0x0001000001187983 */ /* 0x001ea80000300800 */
[----:B------:R-:W2:Y:S04]  /*1b570*/  LDL.LU R25, [R1+0x104] ;  /* 0x0001040001197983 */ /* 0x000ea80000300800 */
[----:B------:R-:W2:Y:S04]  /*1b580*/  LDL.LU R26, [R1+0x108] ;  /* 0x00010800011a7983 */ /* 0x000ea80000300800 */
[----:B------:R-:W2:Y:S04]  /*1b590*/  LDL.LU R27, [R1+0x10c] ;  /* 0x00010c00011b7983 */ /* 0x000ea80000300800 */
[----:B------:R0:W-:Y:S04]  /*1b5a0*/  STSM.16.M88.4 [R2], R16 ;  /* 0x0000001002007844 */ /* 0x0001e80000000200 */
[----:B------:R-:W3:Y:S04]  /*1b5b0*/  LDL.LU R4, [R1+0x140] ;  /* 0x0001400001047983 */ /* 0x000ee80000300800 */
[----:B------:R-:W3:Y:S04]  /*1b5c0*/  LDL.LU R5, [R1+0x144] ;  /* 0x0001440001057983 */ /* 0x000ee80000300800 */
[----:B------:R-:W3:Y:S04]  /*1b5d0*/  LDL.LU R6, [R1+0x148] ;  /* 0x0001480001067983 */ /* 0x000ee80000300800 */
[----:B------:R-:W3:Y:S04]  /*1b5e0*/  LDL.LU R7, [R1+0x14c] ;  /* 0x00014c0001077983 */ /* 0x000ee80000300800 */
[----:B0-----:R-:W3:Y:S04]  /*1b5f0*/  LDL.LU R16, [R1+0x170] ;  /* 0x0001700001107983 */ /* 0x001ee80000300800 */
[----:B------:R-:W3:Y:S04]  /*1b600*/  LDL.LU R17, [R1+0x174] ;  /* 0x0001740001117983 */ /* 0x000ee80000300800 */
[----:B------:R-:W3:Y:S04]  /*1b610*/  LDL.LU R18, [R1+0x178] ;  /* 0x0001780001127983 */ /* 0x000ee80000300800 */
[----:B------:R-:W3:Y:S04]  /*1b620*/  LDL.LU R19, [R1+0x17c] ;  /* 0x00017c0001137983 */ /* 0x000ee80000300800 */
[----:B------:R-:W3:Y:S04]  /*1b630*/  LDL.LU R8, [R1+0x180] ;  /* 0x0001800001087983 */ /* 0x000ee80000300800 */
[----:B------:R-:W3:Y:S04]  /*1b640*/  LDL.LU R9, [R1+0x184] ;  /* 0x0001840001097983 */ /* 0x000ee80000300800 */
[----:B------:R-:W3:Y:S04]  /*1b650*/  LDL.LU R10, [R1+0x188] ;  /* 0x00018800010a7983 */ /* 0x000ee80000300800 */
[----:B------:R-:W3:Y:S04]  /*1b660*/  LDL.LU R11, [R1+0x18c] ;  /* 0x00018c00010b7983 */ /* 0x000ee80000300800 */
[----:B--2---:R-:W-:Y:S01]  /*1b670*/  STSM.16.M88.4 [R2+0x200], R24 ;  /* 0x0002001802007844 */ /* 0x004fe20000000200 */
[----:B------:R-:W-:Y:S06]  /*1b680*/  BAR.SYNC.DEFER_BLOCKING 0x0 ;  /* 0x0000000000007b1d */ /* 0x000fec0000010000 */
[----:B------:R-:W0:Y:S04]  /*1b690*/  LDS.128 R24, [R0] ;  /* 0x0000000000187984 */ /* 0x000e280000000c00 */
[----:B0-----:R-:W-:Y:S04]  /*1b6a0*/  STL.64 [R1+0xc0], R24 ;  /* 0x0000c01801007387 */ /* 0x001fe80000100a00 */
[----:B------:R-:W-:Y:S04]  /*1b6b0*/  STL.64 [R1+0xc8], R26 ;  /* 0x0000c81a01007387 */ /* 0x000fe80000100a00 */
[----:B------:R-:W0:Y:S01]  /*1b6c0*/  LDS.128 R24, [R0+0x400] ;  /* 0x0004000000187984 */ /* 0x000e220000000c00 */
[----:B------:R-:W-:Y:S06]  /*1b6d0*/  BAR.SYNC.DEFER_BLOCKING 0x0 ;  /* 0x0000000000007b1d */ /* 0x000fec0000010000 */
[----:B----4-:R1:W-:Y:S04]  /*1b6e0*/  STSM.16.M88.4 [R2], R12 ;  /* 0x0000000c02007844 */ /* 0x0103e80000000200 */
[----:B------:R2:W-:Y:S04]  /*1b6f0*/  STSM.16.M88.4 [R2+0x200], R20 ;  /* 0x0002001402007844 */ /* 0x0005e80000000200 */
[----:B0-----:R-:W-:Y:S04]  /*1b700*/  STL.64 [R1+0xe0], R24 ;  /* 0x0000e01801007387 */ /* 0x001fe80000100a00 */
[----:B------:R-:W-:Y:S01]  /*1b710*/  STL.64 [R1+0xe8], R26 ;  /* 0x0000e81a01007387 */ /* 0x000fe20000100a00 */
[----:B------:R-:W-:Y:S06]  /*1b720*/  BAR.SYNC.DEFER_BLOCKING 0x0 ;  /* 0x0000000000007b1d */ /* 0x000fec0000010000 */
[----:B-1----:R-:W4:Y:S04]  /*1b730*/  LDL.LU R12, [R1+0x5a0] ;  /* 0x0005a000010c7983 */ /* 0x002f280000300800 */
[----:B------:R-:W4:Y:S04]  /*1b740*/  LDL.LU R13, [R1+0x5a4] ;  /* 0x0005a400010d7983 */ /* 0x000f280000300800 */
[----:B------:R-:W4:Y:S04]  /*1b750*/  LDL.LU R14, [R1+0x5a8] ;  /* 0x0005a800010e7983 */ /* 0x000f280000300800 */
[----:B------:R-:W4:Y:S04]  /*1b760*/  LDL.LU R15, [R1+0x5ac] ;  /* 0x0005ac00010f7983 */ /* 0x000f280000300800 */
[----:B------:R-:W0:Y:S04]  /*1b770*/  LDS.128 R24, [R0] ;  /* 0x0000000000187984 */ /* 0x000e280000000c00 */
[----:B--2---:R-:W2:Y:S04]  /*1b780*/  LDL.LU R20, [R1+0x190] ;  /* 0x0001900001147983 */ /* 0x004ea80000300800 */
[----:B------:R-:W2:Y:S04]  /*1b790*/  LDL.LU R21, [R1+0x194] ;  /* 0x0001940001157983 */ /* 0x000ea80000300800 */
[----:B------:R-:W2:Y:S04]  /*1b7a0*/  LDL.LU R22, [R1+0x198] ;  /* 0x0001980001167983 */ /* 0x000ea80000300800 */
[----:B------:R-:W2:Y:S04]  /*1b7b0*/  LDL.LU R23, [R1+0x19c] ;  /* 0x00019c0001177983 */ /* 0x000ea80000300800 */
[----:B0-----:R-:W-:Y:S04]  /*1b7c0*/  STL.64 [R1+0x110], R24 ;  /* 0x0001101801007387 */ /* 0x001fe80000100a00 */
[----:B------:R-:W-:Y:S04]  /*1b7d0*/  STL.64 [R1+0x118], R26 ;  /* 0x0001181a01007387 */ /* 0x000fe80000100a00 */
[----:B------:R-:W0:Y:S04]  /*1b7e0*/  LDS.128 R24, [R0+0x400] ;  /* 0x0004000000187984 */ /* 0x000e280000000c00 */
[----:B0-----:R-:W-:Y:S04]  /*1b7f0*/  STL.64 [R1+0x120], R24 ;  /* 0x0001201801007387 */ /* 0x001fe80000100a00 */
[----:B------:R0:W-:Y:S04]  /*1b800*/  STL.64 [R1+0x128], R26 ;  /* 0x0001281a01007387 */ /* 0x0001e80000100a00 */
[----:B0-----:R-:W3:Y:S04]  /*1b810*/  LDL.LU.64 R26, [R1+0xa08] ;  /* 0x000a0800011a7983 */ /* 0x001ee80000300a00 */
[----:B------:R-:W3:Y:S01]  /*1b820*/  LDL.LU.64 R24, [R1+0xa00] ;  /* 0x000a000001187983 */ /* 0x000ee20000300a00 */
[----:B------:R-:W-:Y:S06]  /*1b830*/  BAR.SYNC.DEFER_BLOCKING 0x0 ;  /* 0x0000000000007b1d */ /* 0x000fec0000010000 */
[----:B---3--:R-:W-:Y:S04]  /*1b840*/  STSM.16.M88.4 [R2], R24 ;  /* 0x0000001802007844 */ /* 0x008fe80000000200 */
[----:B------:R-:W-:Y:S01]  /*1b850*/  STSM.16.M88.4 [R2+0x200], R4 ;  /* 0x0002000402007844 */ /* 0x000fe20000000200 */
[----:B------:R-:W-:Y:S06]  /*1b860*/  BAR.SYNC.DEFER_BLOCKING 0x0 ;  /* 0x0000000000007b1d */ /* 0x000fec0000010000 */
[----:B------:R-:W0:Y:S04]  /*1b870*/  LDS.128 R4, [R0] ;  /* 0x0000000000047984 */ /* 0x000e280000000c00 */
[----:B------:R-:W1:Y:S01]  /*1b880*/  LDS.128 R24, [R0+0x400] ;  /* 0x0004000000187984 */ /* 0x000e620000000c00 */
[----:B------:R-:W-:Y:S06]  /*1b890*/  BAR.SYNC.DEFER_BLOCKING 0x0 ;  /* 0x0000000000007b1d */ /* 0x000fec0000010000 */
[----:B------:R-:W-:Y:S04]  /*1b8a0*/  STSM.16.M88.4 [R2], R16 ;  /* 0x0000001002007844 */ /* 0x000fe80000000200 */
[----:B------:R-:W-:Y:S01]  /*1b8b0*/  STSM.16.M88.4 [R2+0x200], R8 ;  /* 0x0002000802007844 */ /* 0x000fe20000000200 */
[----:B------:R-:W-:Y:S06]  /*1b8c0*/  BAR.SYNC.DEFER_BLOCKING 0x0 ;  /* 0x0000000000007b1d */ /* 0x000fec0000010000 */
[----:B------:R-:W3:Y:S04]  /*1b8d0*/  LDS.128 R8, [R0] ;  /* 0x0000000000087984 */ /* 0x000ee80000000c00 */
[----:B0-----:R0:W-:Y:S04]  /*1b8e0*/  STL [R1+0x9c0], R5 ;  /* 0x0009c00501007387 */ /* 0x0011e80000100800 */
[----:B0-----:R-:W2:Y:S04]  /*1b8f0*/  LDL R5, [R1+0x6b0] ;  /* 0x0006b00001057983 */ /* 0x001ea80000100800 */
[----:B------:R-:W-:Y:S04]  /*1b900*/  STL [R1+0x9bc], R6 ;  /* 0x0009bc0601007387 */ /* 0x000fe80000100800 */
[----:B------:R-:W-:Y:S04]  /*1b910*/  STL [R1+0x9b8], R7 ;  /* 0x0009b80701007387 */ /* 0x000fe80000100800 */
[----:B-1----:R-:W-:Y:S04]  /*1b920*/  STL.64 [R1+0x100], R24 ;  /* 0x0001001801007387 */ /* 0x002fe80000100a00 */
[----:B------:R0:W-:Y:S04]  /*1b930*/  STL.64 [R1+0x108], R26 ;  /* 0x0001081a01007387 */ /* 0x0001e80000100a00 */
[----:B0-----:R-:W2:Y:S04]  /*1b940*/  LDL.LU R26, [R1+0x9f8] ;  /* 0x0009f800011a7983 */ /* 0x001ea80000300800 */
[----:B------:R-:W2:Y:S04]  /*1b950*/  LDL.LU.64 R18, [R1+0x9f0] ;  /* 0x0009f00001127983 */ /* 0x000ea80000300a00 */
[----:B------:R-:W2:Y:S04]  /*1b960*/  LDL.LU.64 R16, [R1+0x9e8] ;  /* 0x0009e80001107983 */ /* 0x000ea80000300a00 */
[----:B---3--:R-:W-:Y:S04]  /*1b970*/  STL.64 [R1+0x130], R8 ;  /* 0x0001300801007387 */ /* 0x008fe80000100a00 */
[----:B------:R-:W-:Y:S04]  /*1b980*/  STL.64 [R1+0x138], R10 ;  /* 0x0001380a01007387 */ /* 0x000fe80000100a00 */
[----:B------:R-:W0:Y:S01]  /*1b990*/  LDS.128 R8, [R0+0x400] ;  /* 0x0004000000087984 */ /* 0x000e220000000c00 */
[----:B------:R-:W-:Y:S06]  /*1b9a0*/  BAR.SYNC.DEFER_BLOCKING 0x0 ;  /* 0x0000000000007b1d */ /* 0x000fec0000010000 */
[----:B----4-:R-:W-:Y:S04]  /*1b9b0*/  STSM.16.M88.4 [R2], R12 ;  /* 0x0000000c02007844 */ /* 0x010fe80000000200 */
[----:B--2---:R-:W-:Y:S04]  /*1b9c0*/  STSM.16.M88.4 [R2+0x200], R20 ;  /* 0x0002001402007844 */ /* 0x004fe80000000200 */
[----:B0-----:R-:W-:Y:S04]  /*1b9d0*/  STL [R1+0x9b4], R8 ;  /* 0x0009b40801007387 */ /* 0x001fe80000100800 */
[----:B------:R-:W-:Y:S04]  /*1b9e0*/  STL [R1+0x9b0], R9 ;  /* 0x0009b00901007387 */ /* 0x000fe80000100800 */
[----:B------:R-:W-:Y:S04]  /*1b9f0*/  STL [R1+0x9ac], R0 ;  /* 0x0009ac0001007387 */ /* 0x000fe80000100800 */
[----:B------:R0:W-:Y:S04]  /*1ba00*/  STL [R1+0x9a8], R10 ;  /* 0x0009a80a01007387 */ /* 0x0001e80000100800 */
[----:B0-----:R-:W2:Y:S04]  /*1ba10*/  LDL.LU R10, [R1+0x614] ;  /* 0x00061400010a7983 */ /* 0x001ea80000300800 */
[----:B------:R0:W-:Y:S04]  /*1ba20*/  STL [R1+0x9a4], R11 ;  /* 0x0009a40b01007387 */ /* 0x0001e80000100800 */
[----:B------:R-:W3:Y:S04]  /*1ba30*/  LDL.LU.64 R14, [R1+0x9e0] ;  /* 0x0009e000010e7983 */ /* 0x000ee80000300a00 */
[----:B------:R-:W4:Y:S04]  /*1ba40*/  LDL.LU.64 R12, [R1+0x9d8] ;  /* 0x0009d800010c7983 */ /* 0x000f280000300a00 */
[----:B------:R-:W3:Y:S04]  /*1ba50*/  LDL.LU.64 R22, [R1+0x9d0] ;  /* 0x0009d00001167983 */ /* 0x000ee80000300a00 */
[----:B------:R-:W4:Y:S04]  /*1ba60*/  LDL.LU.64 R20, [R1+0x9c8] ;  /* 0x0009c80001147983 */ /* 0x000f280000300a00 */
[----:B0-----:R-:W3:Y:S01]  /*1ba70*/  LDL.LU R11, [R1+0x6b4] ;  /* 0x0006b400010b7983 */ /* 0x001ee20000300800 */
[----:B------:R-:W-:Y:S01]  /*1ba80*/  BAR.SYNC.DEFER_BLOCKING 0x0 ;  /* 0x0000000000007b1d */ /* 0x000fe20000010000 */
[C---:B------:R-:W-:Y:S01]  /*1ba90*/  ISETP.GE.AND P4, PT, R5.reuse, UR6, PT ;  /* 0x0000000605007c0c */ /* 0x040fe2000bf86270 */
[----:B------:R-:W-:-:S04]  /*1baa0*/  IMAD R3, R5, R26, RZ ;  /* 0x0000001a05037224 */ /* 0x000fc800078e02ff */
[----:B------:R-:W-:Y:S01]  /*1bab0*/  IMAD R26, R26, 0x40, R3 ;  /* 0x000000401a1a7824 */ /* 0x000fe200078e0203 */
[----:B------:R-:W-:-:S04]  /*1bac0*/  LEA R24, P6, R3, UR4, 0x1 ;  /* 0x0000000403187c11 */ /* 0x000fc8000f8c08ff */
[----:B------:R-:W-:Y:S02]  /*1bad0*/  LEA.HI.X.SX32 R25, R3, UR5, 0x1, P6 ;  /* 0x0000000503197c11 */ /* 0x000fe4000b0f0eff */
[----:B------:R-:W-:Y:S01]  /*1bae0*/  LEA R2, P2, R26, UR4, 0x1 ;  /* 0x000000041a027c11 */ /* 0x000fe2000f8408ff */
[----:B------:R-:W-:-:S03]  /*1baf0*/  ULDC UR4, c[0x0][0x22c] ;  /* 0x00008b0000047ab9 */ /* 0x000fc60000000800 */
[----:B------:R-:W-:Y:S02]  /*1bb00*/  LEA.HI.X.SX32 R3, R26, UR5, 0x1, P2 ;  /* 0x000000051a037c11 */ /* 0x000fe400090f0eff */
[----:B------:R-:W-:Y:S02]  /*1bb10*/  ISETP.LT.AND P2, PT, R5, UR22, !P0 ;  /* 0x0000001605007c0c */ /* 0x000fe4000c741270 */
[C---:B--2---:R-:W-:Y:S02]  /*1bb20*/  ISETP.GE.AND P6, PT, R10.reuse, UR7, PT ;  /* 0x000000070a007c0c */ /* 0x044fe4000bfc6270 */
[C---:B------:R-:W-:Y:S01]  /*1bb30*/  ISETP.LT.AND P4, PT, R10.reuse, UR31, !P4 ;  /* 0x0000001f0a007c0c */ /* 0x040fe2000e781270 */
[----:B------:R-:W-:Y:S01]  /*1bb40*/  IMAD R26, R10, UR26, RZ ;  /* 0x0000001a0a1a7c24 */ /* 0x000fe2000f8e02ff */
[----:B------:R-:W-:-:S03]  /*1bb50*/  ULDC.64 UR6, c[0x0][0x228] ;  /* 0x00008a0000067ab9 */ /* 0x000fc60000000a00 */
[----:B------:R-:W-:-:S04]  /*1bb60*/  IMAD.WIDE R28, R26, 0x2, R24 ;  /* 0x000000021a1c7825 */ /* 0x000fc800078e0218 */
[C---:B------:R-:W-:Y:S02]  /*1bb70*/  VIADD R6, R26.reuse, UR26 ;  /* 0x0000001a1a067c36 */ /* 0x040fe40008000000 */
[----:B------:R-:W-:Y:S01]  /*1bb80*/  IMAD.WIDE R26, R26, 0x2, R2 ;  /* 0x000000021a1a7825 */ /* 0x000fe200078e0202 */
[C---:B---3--:R-:W-:Y:S02]  /*1bb90*/  ISETP.LT.AND P6, PT, R11.reuse, UR24, !P6 ;  /* 0x000000180b007c0c */ /* 0x048fe4000f7c1270 */
[----:B----4-:R-:W-:Y:S02]  /*1bba0*/  PRMT R7, R20, 0x7632, R7 ;  /* 0x0000763214077816 */ /* 0x010fe40000000007 */
[----:B------:R-:W-:Y:S01]  /*1bbb0*/  ISETP.LT.AND P0, PT, R11, UR20, !P0 ;  /* 0x000000140b007c0c */ /* 0x000fe2000c701270 */
[----:B------:R0:W-:Y:S08]  /*1bbc0*/  @P4 STG.E.U16 desc[UR8][R28.64], R20 ;  /* 0x000000141c004986 */ /* 0x0001f0000c101508 */
[----:B------:R1:W-:Y:S01]  /*1bbd0*/  @P6 STG.E.U16 desc[UR8][R26.64], R7 ;  /* 0x000000071a006986 */ /* 0x0003e2000c101508 */
[----:B------:R-:W-:Y:S01]  /*1bbe0*/  ISETP.LT.AND P6, PT, R5, UR18, !P5 ;  /* 0x0000001205007c0c */ /* 0x000fe2000efc1270 */
[----:B------:R-:W-:-:S02]  /*1bbf0*/  VIADD R8, R10, 0x4 ;  /* 0x000000040a087836 */ /* 0x000fc40000000000 */
[----:B0-----:R-:W-:Y:S01]  /*1bc00*/  IMAD.WIDE R28, R6, 0x2, R24 ;  /* 0x00000002061c7825 */ /* 0x001fe200078e0218 */
[----:B------:R-:W-:Y:S01]  /*1bc10*/  ISETP.LT.AND P5, PT, R11, UR16, !P5 ;  /* 0x000000100b007c0c */ /* 0x000fe2000efa1270 */
[----:B------:R-:W-:Y:S01]  /*1bc20*/  ULDC UR16, c[0x0][0x228] ;  /* 0x00008a0000107ab9 */ /* 0x000fe20000000800 */
[----:B------:R-:W-:Y:S01]  /*1bc30*/  PRMT R20, R12, 0x7632, R20 ;  /* 0x000076320c147816 */ /* 0x000fe20000000014 */
[----:B------:R-:W-:Y:S01]  /*1bc40*/  ULDC UR18, c[0x0][0x228] ;  /* 0x00008a0000127ab9 */ /* 0x000fe20000000800 */
[----:B------:R0:W-:Y:S01]  /*1bc50*/  @P2 STG.E.U16 desc[UR8][R28.64], R12 ;  /* 0x0000000c1c002986 */ /* 0x0001e2000c101508 */
[C---:B-1----:R-:W-:Y:S01]  /*1bc60*/  IMAD.WIDE R26, R6.reuse, 0x2, R2 ;  /* 0x00000002061a7825 */ /* 0x042fe200078e0202 */
[----:B------:R-:W-:Y:S01]  /*1bc70*/  ISETP.LT.AND P2, PT, R5, UR14, !P3 ;  /* 0x0000000e05007c0c */ /* 0x000fe2000df41270 */
[----:B------:R-:W-:Y:S01]  /*1bc80*/  ULDC UR14, c[0x0][0x228] ;  /* 0x00008a00000e7ab9 */ /* 0x000fe20000000800 */
[----:B------:R-:W-:Y:S02]  /*1bc90*/  PRMT R0, R21, 0x7632, R0 ;  /* 0x0000763215007816 */ /* 0x000fe40000000000 */
[----:B------:R1:W-:Y:S01]  /*1bca0*/  @P0 STG.E.U16 desc[UR8][R26.64], R20 ;  /* 0x000000141a000986 */ /* 0x0003e2000c101508 */
[----:B0-----:R-:W-:-:S04]  /*1bcb0*/  VIADD R12, R6, UR26 ;  /* 0x0000001a060c7c36 */ /* 0x001fc80008000000 */
[----:B------:R-:W-:Y:S01]  /*1bcc0*/  IMAD.WIDE R28, R12, 0x2, R24 ;  /* 0x000000020c1c7825 */ /* 0x000fe200078e0218 */
[----:B------:R-:W-:Y:S01]  /*1bcd0*/  ISETP.GE.AND P4, PT, R8, UR4, PT ;  /* 0x0000000408007c0c */ /* 0x000fe2000bf86270 */
[----:B------:R-:W-:Y:S01]  /*1bce0*/  ULDC UR4, c[0x0][0x22c] ;  /* 0x00008b0000047ab9 */ /* 0x000fe20000000800 */
[----:B------:R-:W-:Y:S01]  /*1bcf0*/  ISETP.LT.AND P3, PT, R11, UR12, !P3 ;  /* 0x0000000c0b007c0c */ /* 0x000fe2000df61270 */
[----:B-1----:R-:W-:Y:S01]  /*1bd00*/  IMAD.WIDE R26, R12, 0x2, R2 ;  /* 0x000000020c1a7825 */ /* 0x002fe200078e0202 */
[----:B------:R0:W-:Y:S01]  /*1bd10*/  @P6 STG.E.U16 desc[UR8][R28.64], R21 ;  /* 0x000000151c006986 */ /* 0x0001e2000c101508 */
[----:B------:R-:W-:Y:S02]  /*1bd20*/  ULDC UR12, c[0x0][0x228] ;  /* 0x00008a00000c7ab9 */ /* 0x000fe40000000800 */
[----:B------:R-:W-:Y:S01]  /*1bd30*/  VIADD R20, R10, 0x5 ;  /* 0x000000050a147836 */ /* 0x000fe20000000000 */
[----:B------:R-:W2:Y:S01]  /*1bd40*/  LDL.LU R8, [R1+0x150] ;  /* 0x0001500001087983 */ /* 0x000ea20000300800 */
[----:B------:R-:W-:-:S03]  /*1bd50*/  VIADD R12, R12, UR26 ;  /* 0x0000001a0c0c7c36 */ /* 0x000fc60008000000 */
[----:B------:R1:W-:Y:S01]  /*1bd60*/  @P5 STG.E.U16 desc[UR8][R26.64], R0 ;  /* 0x000000001a005986 */ /* 0x0003e2000c101508 */
[----:B------:R-:W-:Y:S01]  /*1bd70*/  ISETP.GE.AND P0, PT, R20, UR4, PT ;  /* 0x0000000414007c0c */ /* 0x000fe2000bf06270 */
[----:B------:R-:W-:Y:S01]  /*1bd80*/  ULDC UR4, c[0x0][0x22c] ;  /* 0x00008b0000047ab9 */ /* 0x000fe20000000800 */
[----:B------:R-:W-:Y:S01]  /*1bd90*/  ISETP.LT.AND P5, PT, R5, UR10, !P4 ;  /* 0x0000000a05007c0c */ /* 0x000fe2000e7a1270 */
[----:B0-----:R-:W-:Y:S01]  /*1bda0*/  IMAD.WIDE R20, R12, 0x2, R24 ;  /* 0x000000020c147825 */ /* 0x001fe200078e0218 */
[----:B------:R-:W-:Y:S01]  /*1bdb0*/  PRMT R28, R13, 0x7632, R28 ;  /* 0x000076320d1c7816 */ /* 0x000fe2000000001c */
[----:B------:R-:W3:Y:S02]  /*1bdc0*/  LDL.LU R7, [R1+0x154] ;  /* 0x0001540001077983 */ /* 0x000ee40000300800 */
[C---:B-1----:R-:W-:Y:S02]  /*1bdd0*/  VIADD R26, R10.reuse, 0x6 ;  /* 0x000000060a1a7836 */ /* 0x042fe40000000000 */
[----:B------:R0:W-:Y:S01]  /*1bde0*/  @P2 STG.E.U16 desc[UR8][R20.64], R13 ;  /* 0x0000000d14002986 */ /* 0x0001e2000c101508 */
[----:B------:R-:W-:Y:S01]  /*1bdf0*/  VIADD R27, R10, 0x7 ;  /* 0x000000070a1b7836 */ /* 0x000fe20000000000 */
[----:B------:R-:W-:Y:S01]  /*1be00*/  PRMT R29, R14, 0x7632, R29 ;  /* 0x000076320e1d7816 */ /* 0x000fe2000000001d */
[----:B------:R-:W-:Y:S01]  /*1be10*/  ULDC UR10, c[0x0][0x228] ;  /* 0x00008a00000a7ab9 */ /* 0x000fe20000000800 */
[----:B------:R-:W-:Y:S01]  /*1be20*/  ISETP.GE.AND P6, PT, R26, UR4, PT ;  /* 0x000000041a007c0c */ /* 0x000fe2000bfc6270 */
[C---:B------:R-:W-:Y:S01]  /*1be30*/  VIADD R26, R12.reuse, UR26 ;  /* 0x0000001a0c1a7c36 */ /* 0x040fe20008000000 */
[----:B------:R-:W-:Y:S01]  /*1be40*/  ISETP.LT.AND P4, PT, R11, UR6, !P4 ;  /* 0x000000060b007c0c */ /* 0x000fe2000e781270 */
[----:B------:R-:W-:Y:S01]  /*1be50*/  ULDC UR4, c[0x0][0x22c] ;  /* 0x00008b0000047ab9 */ /* 0x000fe20000000800 */
[----:B------:R-:W4:Y:S01]  /*1be60*/  LDL.LU R6, [R1+0x158] ;  /* 0x0001580001067983 */ /* 0x000f220000300800 */
[----:B0-----:R-:W-:Y:S01]  /*1be70*/  IMAD.WIDE R12, R12, 0x2, R2 ;  /* 0x000000020c0c7825 */ /* 0x001fe200078e0202 */
[----:B------:R-:W-:Y:S01]  /*1be80*/  ISETP.GE.AND P2, PT, R27, UR4, PT ;  /* 0x000000041b007c0c */ /* 0x000fe2000bf46270 */
[----:B------:R-:W-:Y:S01]  /*1be90*/  ULDC.64 UR4, c[0x0][0x228] ;  /* 0x00008a0000047ab9 */ /* 0x000fe20000000a00 */
[----:B------:R-:W-:Y:S01]  /*1bea0*/  ULDC UR6, c[0x0][0x228] ;  /* 0x00008a0000067ab9 */ /* 0x000fe20000000800 */
[----:B------:R-:W-:Y:S01]  /*1beb0*/  IMAD.WIDE R20, R26, 0x2, R24 ;  /* 0x000000021a147825 */ /* 0x000fe200078e0218 */
[----:B------:R0:W-:Y:S01]  /*1bec0*/  @P3 STG.E.U16 desc[UR8][R12.64], R28 ;  /* 0x0000001c0c003986 */ /* 0x0001e2000c101508 */
[----:B------:R-:W-:-:S02]  /*1bed0*/  ISETP.LT.AND P3, PT, R11, UR28, !P0 ;  /* 0x0000001c0b007c0c */ /* 0x000fc4000c761270 */
[----:B------:R-:W-:Y:S01]  /*1bee0*/  ISETP.LT.AND P0, PT, R5, UR4, !P0 ;  /* 0x0000000405007c0c */ /* 0x000fe2000c701270 */
[----:B------:R1:W-:Y:S01]  /*1bef0*/  @P5 STG.E.U16 desc[UR8][R20.64], R22 ;  /* 0x0000001614005986 */ /* 0x0003e2000c101508 */
[----:B------:R-:W-:Y:S01]  /*1bf00*/  ULDC UR4, c[0x0][0x22c] ;  /* 0x00008b0000047ab9 */ /* 0x000fe20000000800 */
[----:B0-----:R-:W-:Y:S01]  /*1bf10*/  IMAD.WIDE R12, R26, 0x2, R2 ;  /* 0x000000021a0c7825 */ /* 0x001fe200078e0202 */
[----:B-1----:R-:W-:-:S03]  /*1bf20*/  PRMT R22, R22, 0x7632, R22 ;  /* 0x0000763216167816 */ /* 0x002fc60000000016 */
[----:B------:R-:W-:Y:S02]  /*1bf30*/  VIADD R21, R10, 0x8 ;  /* 0x000000080a157836 */ /* 0x000fe40000000000 */
[----:B------:R-:W-:Y:S01]  /*1bf40*/  VIADD R20, R26, UR26 ;  /* 0x0000001a1a147c36 */ /* 0x000fe20008000000 */
[----:B------:R0:W-:Y:S02]  /*1bf50*/  @P4 STG.E.U16 desc[UR8][R12.64], R22 ;  /* 0x000000160c004986 */ /* 0x0001e4000c101508 */
[----:B------:R-:W-:Y:S01]  /*1bf60*/  ISETP.GE.AND P4, PT, R21, UR4, PT ;  /* 0x0000000415007c0c */ /* 0x000fe2000bf86270 */
[----:B------:R-:W-:Y:S01]  /*1bf70*/  VIADD R28, R10, 0x9 ;  /* 0x000000090a1c7836 */ /* 0x000fe20000000000 */
[----:B------:R-:W-:Y:S01]  /*1bf80*/  ISETP.LT.AND P5, PT, R5, UR30, !P6 ;  /* 0x0000001e05007c0c */ /* 0x000fe2000f7a1270 */
[----:B------:R-:W-:Y:S01]  /*1bf90*/  ULDC UR4, c[0x0][0x22c] ;  /* 0x00008b0000047ab9 */ /* 0x000fe20000000800 */
[----:B------:R-:W4:Y:S01]  /*1bfa0*/  LDL.LU R5, [R1+0x15c] ;  /* 0x00015c0001057983 */ /* 0x000f220000300800 */
[----:B0-----:R-:W-:-:S02]  /*1bfb0*/  VIADD R22, R20, UR26 ;  /* 0x0000001a14167c36 */ /* 0x001fc40008000000 */
[----:B------:R-:W-:-:S04]  /*1bfc0*/  IMAD.WIDE R12, R20, 0x2, R24 ;  /* 0x00000002140c7825 */ /* 0x000fc800078e0218 */
[----:B------:R-:W-:Y:S01]  /*1bfd0*/  IMAD.WIDE R20, R20, 0x2, R2 ;  /* 0x0000000214147825 */ /* 0x000fe200078e0202 */
[----:B------:R-:W-:Y:S04]  /*1bfe0*/  @P0 STG.E.U16 desc[UR8][R12.64], R14 ;  /* 0x0000000e0c000986 */ /* 0x000fe8000c101508 */
[----:B------:R0:W-:Y:S04]  /*1bff0*/  @P3 STG.E.U16 desc[UR8][R20.64], R29 ;  /* 0x0000001d14003986 */ /* 0x0001e8000c101508 */
[----:B0-----:R-:W2:Y:S01]  /*1c000*/  LDL.LU R29, [R1+0x6b0] ;  /* 0x0006b000011d7983 */ /* 0x001ea20000300800 */
[----:B------:R-:W-:Y:S01]  /*1c010*/  ISETP.LT.AND P6, PT, R11, UR6, !P6 ;  /* 0x000000060b007c0c */ /* 0x000fe2000f7c1270 */
[----:B------:R-:W-:Y:S01]  /*1c020*/  VIADD R12, R10, 0xa ;  /* 0x0000000a0a0c7836 */ /* 0x000fe20000000000 */
[----:B------:R-:W-:Y:S01]  /*1c030*/  ISETP.GE.AND P0, PT, R28, UR4, PT ;  /* 0x000000041c007c0c */ /* 0x000fe2000bf06270 */
[----:B------:R-:W-:Y:S01]  /*1c040*/  IMAD.WIDE R26, R22, 0x2, R24 ;  /* 0x00000002161a7825 */ /* 0x000fe200078e0218 */
[----:B------:R-:W-:Y:S01]  /*1c050*/  ULDC UR4, c[0x0][0x22c] ;  /* 0x00008b0000047ab9 */ /* 0x000fe20000000800 */
[----:B------:R-:W-:Y:S01]  /*1c060*/  PRMT R28, R23, 0x7632, R28 ;  /* 0x00007632171c7816 */ /* 0x000fe2000000001c */
[----:B------:R-:W-:Y:S01]  /*1c070*/  ULDC UR6, c[0x0][0x228] ;  /* 0x00008a0000067ab9 */ /* 0x000fe20000000800 */
[----:B------:R-:W-:Y:S01]  /*1c080*/  ISETP.GE.AND P3, PT, R12, UR4, PT ;  /* 0x000000040c007c0c */ /* 0x000fe2000bf66270 */
[----:B------:R0:W-:Y:S01]  /*1c090*/  @P5 STG.E.U16 desc[UR8][R26.64], R23 ;  /* 0x000000171a005986 */ /* 0x0001e2000c101508 */
[----:B------:R-:W-:Y:S01]  /*1c0a0*/  IMAD.WIDE R12, R22, 0x2, R2 ;  /* 0x00000002160c7825 */ /* 0x000fe200078e0202 */
[----:B------:R-:W-:-:S04]  /*1c0b0*/  ULDC UR4, c[0x0][0x22c] ;  /* 0x00008b0000047ab9 */ /* 0x000fc80000000800 */
[----:B------:R1:W-:Y:S01]  /*1c0c0*/  @P6 STG.E.U16 desc[UR8][R12.64], R28 ;  /* 0x0000001c0c006986 */ /* 0x0003e2000c101508 */
[----:B0-----:R-:W-:-:S05]  /*1c0d0*/  VIADD R26, R10, 0xb ;  /* 0x0000000b0a1a7836 */ /* 0x001fca0000000000 */
[----:B------:R-:W-:Y:S01]  /*1c0e0*/  ISETP.GE.AND P6, PT, R26, UR4, PT ;  /* 0x000000041a007c0c */ /* 0x000fe2000bfc6270 */
[----:B------:R-:W-:Y:S01]  /*1c0f0*/  VIADD R14, R22, UR26 ;  /* 0x0000001a160e7c36 */ /* 0x000fe20008000000 */
[----:B------:R-:W4:Y:S01]  /*1c100*/  LDL.LU R26, [R1+0x50] ;  /* 0x00005000011a7983 */ /* 0x000f220000300800 */
[----:B------:R-:W-:Y:S01]  /*1c110*/  PRMT R27, R15, 0x7632, R27 ;  /* 0x000076320f1b7816 */ /* 0x000fe2000000001b */
[----:B------:R-:W-:Y:S02]  /*1c120*/  ULDC UR4, c[0x0][0x228] ;  /* 0x00008a0000047ab9 */ /* 0x000fe40000000800 */
[----:B-1----:R-:W4:Y:S04]  /*1c130*/  LDL.LU R28, [R1+0x30] ;  /* 0x00003000011c7983 */ /* 0x002f280000300800 */
[----:B------:R-:W4:Y:S01]  /*1c140*/  LDL.LU R0, [R1+0x54] ;  /* 0x0000540001007983 */ /* 0x000f220000300800 */
[----:B------:R-:W-:-:S03]  /*1c150*/  IMAD.WIDE R20, R14, 0x2, R24 ;  /* 0x000000020e147825 */ /* 0x000fc600078e0218 */
[----:B------:R-:W4:Y:S01]  /*1c160*/  LDL.LU R9, [R1+0x34] ;  /* 0x0000340001097983 */ /* 0x000f220000300800 */
[----:B------:R-:W-:Y:S01]  /*1c170*/  IMAD.WIDE R22, R14, 0x2, R2 ;  /* 0x000000020e167825 */ /* 0x000fe200078e0202 */
[----:B--2---:R-:W-:Y:S01]  /*1c180*/  ISETP.LT.AND P5, PT, R29, UR10, !P2 ;  /* 0x0000000a1d007c0c */ /* 0x004fe2000d7a1270 */
[----:B------:R-:W-:Y:S01]  /*1c190*/  ULDC UR10, c[0x0][0x228] ;  /* 0x00008a00000a7ab9 */ /* 0x000fe20000000800 */
[----:B------:R-:W-:Y:S01]  /*1c1a0*/  ISETP.LT.AND P2, PT, R11, UR12, !P2 ;  /* 0x0000000c0b007c0c */ /* 0x000fe2000d741270 */
[----:B------:R-:W-:-:S10]  /*1c1b0*/  ULDC UR12, c[0x0][0x228] ;  /* 0x00008a00000c7ab9 */ /* 0x000fd40000000800 */
[----:B------:R0:W-:Y:S04]  /*1c1c0*/  @P5 STG.E.U16 desc[UR8][R20.64], R15 ;  /* 0x0000000f14005986 */ /* 0x0001e8000c101508 */
[----:B------:R1:W-:Y:S01]  /*1c1d0*/  @P2 STG.E.U16 desc[UR8][R22.64], R27 ;  /* 0x0000001b16002986 */ /* 0x0003e2000c101508 */
[----:B------:R-:W-:Y:S01]  /*1c1e0*/  ISETP.LT.AND P2, PT, R29, UR4, !P4 ;  /* 0x000000041d007c0c */ /* 0x000fe2000e741270 */
[----:B------:R-:W-:Y:S01]  /*1c1f0*/  ULDC UR4, c[0x0][0x22c] ;  /* 0x00008b0000047ab9 */ /* 0x000fe20000000800 */
[----:B------:R-:W-:Y:S01]  /*1c200*/  ISETP.LT.AND P4, PT, R11, UR6, !P4 ;  /* 0x000000060b007c0c */ /* 0x000fe2000e781270 */
[----:B------:R-:W-:Y:S01]  /*1c210*/  ULDC UR6, c[0x0][0x228] ;  /* 0x00008a0000067ab9 */ /* 0x000fe20000000800 */
[----:B0-----:R-:W-:Y:S01]  /*1c220*/  VIADD R20, R14, UR26 ;  /* 0x0000001a0e147c36 */ /* 0x001fe20008000000 */
[----:B------:R-:W-:Y:S01]  /*1c230*/  ISETP.LT.AND P5, PT, R29, UR10, !P0 ;  /* 0x0000000a1d007c0c */ /* 0x000fe2000c7a1270 */
[----:B------:R-:W-:-:S02]  /*1c240*/  VIADD R21, R10, 0xc ;  /* 0x0000000c0a157836 */ /* 0x000fc40000000000 */
[----:B------:R-:W-:Y:S01]  /*1c250*/  IMAD.WIDE R14, R20, 0x2, R24 ;  /* 0x00000002140e7825 */ /* 0x000fe200078e0218 */
[----:B-1----:R-:W-:Y:S01]  /*1c260*/  PRMT R22, R8, 0x7632, R22 ;  /* 0x0000763208167816 */ /* 0x002fe20000000016 */
[----:B------:R-:W-:Y:S02]  /*1c270*/  ULDC UR10, c[0x0][0x228] ;  /* 0x00008a00000a7ab9 */ /* 0x000fe40000000800 */
[C-C-:B------:R-:W-:Y:S01]  /*1c280*/  IMAD.WIDE R12, R20.reuse, 0x2, R2.reuse ;  /* 0x00000002140c7825 */ /* 0x140fe200078e0202 */
[----:B------:R0:W-:Y:S03]  /*1c290*/  @P2 STG.E.U16 desc[UR8][R14.64], R8 ;  /* 0x000000080e002986 */ /* 0x0001e6000c101508 */
[----:B------:R-:W-:Y:S01]  /*1c2a0*/  VIADD R20, R20, UR26 ;  /* 0x0000001a14147c36 */ /* 0x000fe20008000000 */
[----:B------:R1:W-:Y:S01]  /*1c2b0*/  @P4 STG.E.U16 desc[UR8][R12.64], R22 ;  /* 0x000000160c004986 */ /* 0x0003e2000c101508 */
[----:B------:R-:W-:Y:S01]  /*1c2c0*/  ISETP.GE.AND P2, PT, R21, UR4, PT ;  /* 0x0000000415007c0c */ /* 0x000fe2000bf46270 */
[----:B------:R-:W-:Y:S01]  /*1c2d0*/  ULDC UR4, c[0x0][0x228] ;  /* 0x00008a0000047ab9 */ /* 0x000fe20000000800 */
[----:B------:R-:W-:Y:S01]  /*1c2e0*/  ISETP.LT.AND P0, PT, R11, UR6, !P0 ;  /* 0x000000060b007c0c */ /* 0x000fe2000c701270 */
[----:B------:R-:W-:Y:S01]  /*1c2f0*/  ULDC UR6, c[0x0][0x228] ;  /* 0x00008a0000067ab9 */ /* 0x000fe20000000800 */
[----:B0-----:R-:W2:Y:S01]  /*1c300*/  LDL.LU R8, [R1+0x58] ;  /* 0x0000580001087983 */ /* 0x001ea20000300800 */
[----:B------:R-:W-:Y:S01]  /*1c310*/  ISETP.LT.AND P4, PT, R29, UR4, !P3 ;  /* 0x000000041d007c0c */ /* 0x000fe2000df81270 */
[----:B------:R-:W-:-:S04]  /*1c320*/  IMAD.WIDE R14, R20, 0x2, R2 ;  /* 0x00000002140e7825 */ /* 0x000fc800078e0202 */
[----:B-1----:R-:W-:Y:S01]  /*1c330*/  IMAD.WIDE R12, R20, 0x2, R24 ;  /* 0x00000002140c7825 */ /* 0x002fe200078e0218 */
[----:B------:R-:W-:Y:S01]  /*1c340*/  PRMT R21, R16, 0x7632, R21 ;  /* 0x0000763210157816 */ /* 0x000fe20000000015 */
[----:B------:R-:W-:-:S03]  /*1c350*/  ULDC UR4, c[0x0][0x22c] ;  /* 0x00008b0000047ab9 */ /* 0x000fc60000000800 */
[----:B------:R0:W-:Y:S02]  /*1c360*/  @P5 STG.E.U16 desc[UR8][R12.64], R16 ;  /* 0x000000100c005986 */ /* 0x0001e4000c101508 */
[----:B0-----:R-:W-:Y:S02]  /*1c370*/  IADD3 R16, R20, UR26, RZ ;  /* 0x0000001a14107c10 */ /* 0x001fe4000fffe0ff */
[----:B------:R0:W-:Y:S03]  /*1c380*/  @P0 STG.E.U16 desc[UR8][R14.64], R21 ;  /* 0x000000150e000986 */ /* 0x0001e6000c101508 */
[----:B------:R-:W-:-:S05]  /*1c390*/  IMAD.WIDE R12, R16, 0x2, R24 ;  /* 0x00000002100c7825 */ /* 0x000fca00078e0218 */
[----:B---3--:R1:W-:Y:S01]  /*1c3a0*/  @P4 STG.E.U16 desc[UR8][R12.64], R7 ;  /* 0x000000070c004986 */ /* 0x0083e2000c101508 */
[----:B0-----:R-:W-:-:S03]  /*1c3b0*/  PRMT R21, R7, 0x7632, R21 ;  /* 0x0000763207157816 */ /* 0x001fc60000000015 */
[----:B-1----:R-:W3:Y:S01]  /*1c3c0*/  LDL.LU R7, [R1+0x38] ;  /* 0x0000380001077983 */ /* 0x002ee20000300800 */
[----:B------:R-:W-:Y:S01]  /*1c3d0*/  ISETP.LT.AND P3, PT, R11, UR6, !P3 ;  /* 0x000000060b007c0c */ /* 0x000fe2000df61270 */
[----:B------:R-:W-:Y:S01]  /*1c3e0*/  ULDC UR6, c[0x0][0x228] ;  /* 0x00008a0000067ab9 */ /* 0x000fe20000000800 */
[----:B------:R-:W-:Y:S01]  /*1c3f0*/  VIADD R20, R10, 0xd ;  /* 0x0000000d0a147836 */ /* 0x000fe20000000000 */
[----:B------:R-:W-:Y:S01]  /*1c400*/  ISETP.LT.AND P0, PT, R29, UR6, !P6 ;  /* 0x000000061d007c0c */ /* 0x000fe2000f701270 */
[----:B------:R-:W-:Y:S01]  /*1c410*/  IMAD.WIDE R14, R16, 0x2, R2 ;  /* 0x00000002100e7825 */ /* 0x000fe200078e0202 */
[----:B------:R-:W-:Y:S02]  /*1c420*/  ULDC UR6, c[0x0][0x228] ;  /* 0x00008a0000067ab9 */ /* 0x000fe40000000800 */
[----:B------:R-:W-:Y:S01]  /*1c430*/  ISETP.GE.AND P5, PT, R20, UR4, PT ;  /* 0x0000000414007c0c */ /* 0x000fe2000bfa6270 */
[----:B------:R-:W-:Y:S01]  /*1c440*/  VIADD R20, R16, UR26 ;  /* 0x0000001a10147c36 */ /* 0x000fe20008000000 */
[----:B------:R-:W-:-:S03]  /*1c450*/  ULDC UR4, c[0x0][0x228] ;  /* 0x00008a0000047ab9 */ /* 0x000fc60000000800 */
[C---:B------:R-:W-:Y:S01]  /*1c460*/  IMAD.WIDE R12, R20.reuse, 0x2, R24 ;  /* 0x00000002140c7825 */ /* 0x040fe200078e0218 */
[----:B------:R0:W-:Y:S01]  /*1c470*/  @P3 STG.E.U16 desc[UR8][R14.64], R21 ;  /* 0x000000150e003986 */ /* 0x0001e2000c101508 */
[----:B------:R-:W-:Y:S01]  /*1c480*/  ISETP.LT.AND P6, PT, R11, UR4, !P6 ;  /* 0x000000040b007c0c */ /* 0x000fe2000f7c1270 */
[----:B------:R-:W-:Y:S01]  /*1c490*/  ULDC UR4, c[0x0][0x22c] ;  /* 0x00008b0000047ab9 */ /* 0x000fe20000000800 */
[----:B------:R-:W-:Y:S01]  /*1c4a0*/  ISETP.LT.AND P3, PT, R29, UR6, !P2 ;  /* 0x000000061d007c0c */ /* 0x000fe2000d761270 */
[----:B------:R1:W-:Y:S01]  /*1c4b0*/  @P0 STG.E.U16 desc[UR8][R12.64], R17 ;  /* 0x000000110c000986 */ /* 0x0003e2000c101508 */
[----:B------:R-:W-:Y:S01]  /*1c4c0*/  VIADD R16, R20, UR26 ;  /* 0x0000001a14107c36 */ /* 0x000fe20008000000 */
[----:B------:R-:W-:Y:S01]  /*1c4d0*/  ULDC UR6, c[0x0][0x228] ;  /* 0x00008a0000067ab9 */ /* 0x000fe20000000800 */
[C---:B0-----:R-:W-:Y:S01]  /*1c4e0*/  VIADD R14, R10.reuse, 0xe ;  /* 0x0000000e0a0e7836 */ /* 0x041fe20000000000 */
[----:B------:R-:W-:Y:S01]  /*1c4f0*/  PRMT R21, R17, 0x7632, R21 ;  /* 0x0000763211157816 */ /* 0x000fe20000000015 */
[----:B-1----:R-:W-:-:S03]  /*1c500*/  VIADD R17, R10, 0xf ;  /* 0x0000000f0a117836 */ /* 0x002fc60000000000 */
[----:B------:R-:W-:Y:S01]  /*1c510*/  ISETP.GE.AND P4, PT, R14, UR4, PT ;  /* 0x000000040e007c0c */ /* 0x000fe2000bf86270 */
[----:B------:R-:W-:Y:S01]  /*1c520*/  ULDC UR4, c[0x0][0x22c] ;  /* 0x00008b0000047ab9 */ /* 0x000fe20000000800 */
[----:B------:R-:W-:Y:S01]  /*1c530*/  IMAD.WIDE R12, R20, 0x2, R2 ;  /* 0x00000002140c7825 */ /* 0x000fe200078e0202 */
[----:B------:R-:W-:Y:S01]  /*1c540*/  ISETP.GE.AND P0, PT, R17, UR4, PT ;  /* 0x0000000411007c0c */ /* 0x000fe2000bf06270 */
[----:B------:R-:W-:Y:S02]  /*1c550*/  ULDC UR4, c[0x0][0x228] ;  /* 0x00008a0000047ab9 */ /* 0x000fe40000000800 */
[----:B------:R-:W-:Y:S01]  /*1c560*/  IMAD.WIDE R14, R16, 0x2, R24 ;  /* 0x00000002100e7825 */ /* 0x000fe200078e0218 */
[----:B------:R-:W-:Y:S01]  /*1c570*/  ISETP.LT.AND P2, PT, R11, UR4, !P2 ;  /* 0x000000040b007c0c */ /* 0x000fe2000d741270 */
[----:B------:R0:W-:Y:S01]  /*1c580*/  @P6 STG.E.U16 desc[UR8][R12.64], R21 ;  /* 0x000000150c006986 */ /* 0x0001e2000c101508 */
[----:B------:R-:W-:-:S03]  /*1c590*/  ULDC UR4, c[0x0][0x22c] ;  /* 0x00008b0000047ab9 */ /* 0x000fc60000000800 */
[----:B----4-:R1:W-:Y:S01]  /*1c5a0*/  @P3 STG.E.U16 desc[UR8][R14.64], R6 ;  /* 0x000000060e003986 */ /* 0x0103e2000c101508 */
[----:B------:R-:W-:Y:S01]  /*1c5b0*/  ISETP.LT.AND P3, PT, R29, UR6, !P5 ;  /* 0x000000061d007c0c */ /* 0x000fe2000ef61270 */
[----:B------:R-:W-:Y:S01]  /*1c5c0*/  VIADD R17, R10, 0x10 ;  /* 0x000000100a117836 */ /* 0x000fe20000000000 */
[----:B------:R-:W-:Y:S01]  /*1c5d0*/  ISETP.LT.AND P5, PT, R11, UR10, !P5 ;  /* 0x0000000a0b007c0c */ /* 0x000fe2000efa1270 */
[----:B------:R-:W-:Y:S01]  /*1c5e0*/  ULDC UR6, c[0x0][0x228] ;  /* 0x00008a0000067ab9 */ /* 0x000fe20000000800 */
[----:B------:R-:W-:Y:S01]  /*1c5f0*/  ISETP.LT.AND P6, PT, R29, UR12, !P4 ;  /* 0x0000000c1d007c0c */ /* 0x000fe2000e7c1270 */
[----:B------:R-:W-:Y:S01]  /*1c600*/  ULDC UR10, c[0x0][0x228] ;  /* 0x00008a00000a7ab9 */ /* 0x000fe20000000800 */
[----:B------:R-:W-:Y:S01]  /*1c610*/  PRMT R22, R18, 0x7632, R22 ;  /* 0x0000763212167816 */ /* 0x000fe20000000016 */
[----:B0-----:R-:W-:Y:S01]  /*1c620*/  IMAD.WIDE R12, R16, 0x2, R2 ;  /* 0x00000002100c7825 */ /* 0x001fe200078e0202 */
[----:B------:R-:W-:Y:S01]  /*1c630*/  ULDC UR12, c[0x0][0x228] ;  /* 0x00008a00000c7ab9 */ /* 0x000fe20000000800 */
[----:B-1----:R-:W-:-:S02]  /*1c640*/  PRMT R15, R6, 0x7632, R15 ;  /* 0x00007632060f7816 */ /* 0x002fc4000000000f */
[----:B------:R-:W-:Y:S01]  /*1c650*/  VIADD R14, R16, UR26 ;  /* 0x0000001a100e7c36 */ /* 0x000fe20008000000 */
[----:B------:R-:W4:Y:S01]  /*1c660*/  LDL.LU R6, [R1+0x5c] ;  /* 0x00005c0001067983 */ /* 0x000f220000300800 */
[----:B------:R-:W-:Y:S02]  /*1c670*/  VIADD R21, R10, 0x11 ;  /* 0x000000110a157836 */ /* 0x000fe40000000000 */
[----:B------:R-:W-:Y:S01]  /*1c680*/  VIADD R20, R14, UR26 ;  /* 0x0000001a0e147c36 */ /* 0x000fe20008000000 */
[----:B------:R0:W-:Y:S01]  /*1c690*/  @P2 STG.E.U16 desc[UR8][R12.64], R15 ;  /* 0x0000000f0c002986 */ /* 0x0001e2000c101508 */
[----:B------:R-:W-:Y:S01]  /*1c6a0*/  ISETP.GE.AND P2, PT, R17, UR4, PT ;  /* 0x0000000411007c0c */ /* 0x000fe2000bf46270 */
[----:B------:R-:W-:Y:S01]  /*1c6b0*/  ULDC UR4, c[0x0][0x22c] ;  /* 0x00008b0000047ab9 */ /* 0x000fe20000000800 */
[----:B------:R-:W-:-:S04]  /*1c6c0*/  IMAD.WIDE R16, R20, 0x2, R24 ;  /* 0x0000000214107825 */ /* 0x000fc800078e0218 */
[----:B0-----:R-:W-:-:S04]  /*1c6d0*/  IMAD.WIDE R12, R14, 0x2, R24 ;  /* 0x000000020e0c7825 */ /* 0x001fc800078e0218 */
[----:B------:R-:W-:Y:S01]  /*1c6e0*/  IMAD.WIDE R14, R14, 0x2, R2 ;  /* 0x000000020e0e7825 */ /* 0x000fe200078e0202 */
[----:B------:R0:W-:Y:S01]  /*1c6f0*/  @P3 STG.E.U16 desc[UR8][R12.64], R18 ;  /* 0x000000120c003986 */ /* 0x0001e2000c101508 */
[----:B------:R-:W-:Y:S01]  /*1c700*/  ISETP.GE.AND P3, PT, R21, UR4, PT ;  /* 0x0000000415007c0c */ /* 0x000fe2000bf66270 */
[----:B------:R-:W-:Y:S02]  /*1c710*/  ULDC UR4, c[0x0][0x228] ;  /* 0x00008a0000047ab9 */ /* 0x000fe40000000800 */
[----:B------:R1:W-:Y:S01]  /*1c720*/  @P5 STG.E.U16 desc[UR8][R14.64], R22 ;  /* 0x000000160e005986 */ /* 0x0003e2000c101508 */
[----:B------:R-:W-:Y:S01]  /*1c730*/  ISETP.LT.AND P4, PT, R11, UR4, !P4 ;  /* 0x000000040b007c0c */ /* 0x000fe2000e781270 */
[----:B------:R-:W-:Y:S02]  /*1c740*/  ULDC UR4, c[0x0][0x22c] ;  /* 0x00008b0000047ab9 */ /* 0x000fe40000000800 */
[----:B------:R1:W-:Y:S01]  /*1c750*/  @P6 STG.E.U16 desc[UR8][R16.64], R5 ;  /* 0x0000000510006986 */ /* 0x0003e2000c101508 */
[----:B------:R-:W-:Y:S01]  /*1c760*/  ISETP.LT.AND P6, PT, R29, UR6, !P0 ;  /* 0x000000061d007c0c */ /* 0x000fe2000c7c1270 */
[----:B------:R-:W-:Y:S01]  /*1c770*/  ULDC UR6, c[0x0][0x228] ;  /* 0x00008a0000067ab9 */ /* 0x000fe20000000800 */
[----:B------:R-:W-:Y:S01]  /*1c780*/  ISETP.LT.AND P0, PT, R11, UR10, !P0 ;  /* 0x0000000a0b007c0c */ /* 0x000fe2000c701270 */
[----:B0-----:R-:W-:Y:S01]  /*1c790*/  VIADD R12, R10, 0x12 ;  /* 0x000000120a0c7836 */ /* 0x001fe20000000000 */
[----:B------:R-:W-:Y:S01]  /*1c7a0*/  ULDC UR10, c[0x0][0x228] ;  /* 0x00008a00000a7ab9 */ /* 0x000fe20000000800 */
[----:B------:R-:W-:Y:S01]  /*1c7b0*/  VIADD R18, R20, UR26 ;  /* 0x0000001a14127c36 */ /* 0x000fe20008000000 */
[----:B-1----:R-:W-:-:S02]  /*1c7c0*/  PRMT R22, R5, 0x7632, R22 ;  /* 0x0000763205167816 */ /* 0x002fc40000000016 */
[----:B------:R-:W-:Y:S01]  /*1c7d0*/  ISETP.GE.AND P5, PT, R12, UR4, PT ;  /* 0x000000040c007c0c */ /* 0x000fe2000bfa6270 */
[----:B------:R-:W-:Y:S01]  /*1c7e0*/  IMAD.WIDE R12, R20, 0x2, R2 ;  /* 0x00000002140c7825 */ /* 0x000fe200078e0202 */
[----:B------:R-:W-:Y:S01]  /*1c7f0*/  PRMT R20, R19, 0x7632, R20 ;  /* 0x0000763213147816 */ /* 0x000fe20000000014 */
[----:B------:R-:W4:Y:S01]  /*1c800*/  LDL.LU R5, [R1+0x3c] ;  /* 0x00003c0001057983 */ /* 0x000f220000300800 */
[----:B------:R-:W-:Y:S01]  /*1c810*/  PRMT R23, R26, 0x7632, R23 ;  /* 0x000076321a177816 */ /* 0x000fe20000000017 */
[----:B------:R-:W-:Y:S01]  /*1c820*/  IMAD.WIDE R14, R18, 0x2, R24 ;  /* 0x00000002120e7825 */ /* 0x000fe200078e0218 */
[----:B------:R-:W-:-:S03]  /*1c830*/  ULDC UR4, c[0x0][0x22c] ;  /* 0x00008b0000047ab9 */ /* 0x000fc60000000800 */
[----:B------:R-:W-:Y:S01]  /*1c840*/  IMAD.WIDE R16, R18, 0x2, R2 ;  /* 0x0000000212107825 */ /* 0x000fe200078e0202 */
[----:B------:R-:W-:Y:S04]  /*1c850*/  @P4 STG.E.U16 desc[UR8][R12.64], R22 ;  /* 0x000000160c004986 */ /* 0x000fe8000c101508 */
[----:B------:R0:W-:Y:S01]  /*1c860*/  @P6 STG.E.U16 desc[UR8][R14.64], R19 ;  /* 0x000000130e006986 */ /* 0x0001e2000c101508 */
[C---:B------:R-:W-:Y:S01]  /*1c870*/  ISETP.LT.AND P6, PT, R29.reuse, UR12, !P3 ;  /* 0x0000000c1d007c0c */ /* 0x040fe2000dfc1270 */
[----:B------:R-:W-:Y:S02]  /*1c880*/  VIADD R21, R10, 0x13 ;  /* 0x000000130a157836 */ /* 0x000fe40000000000 */
[----:B------:R1:W-:Y:S01]  /*1c890*/  @P0 STG.E.U16 desc[UR8][R16.64], R20 ;  /* 0x0000001410000986 */ /* 0x0003e2000c101508 */
[----:B------:R-:W-:Y:S01]  /*1c8a0*/  ISETP.LT.AND P0, PT, R29, UR6, !P2 ;  /* 0x000000061d007c0c */ /* 0x000fe2000d701270 */
[----:B------:R-:W-:Y:S01]  /*1c8b0*/  ULDC UR6, c[0x0][0x22c] ;  /* 0x00008b0000067ab9 */ /* 0x000fe20000000800 */
[C---:B------:R-:W-:Y:S01]  /*1c8c0*/  ISETP.LT.AND P2, PT, R11.reuse, UR10, !P2 ;  /* 0x0000000a0b007c0c */ /* 0x040fe2000d741270 */
[----:B------:R-:W4:Y:S01]  /*1c8d0*/  LDL.LU R27, [R1+0x60] ;  /* 0x00006000011b7983 */ /* 0x000f220000300800 */
[----:B0-----:R-:W-:Y:S01]  /*1c8e0*/  VIADD R14, R18, UR26 ;  /* 0x0000001a120e7c36 */ /* 0x001fe20008000000 */
[----:B------:R-:W-:Y:S01]  /*1c8f0*/  ISETP.LT.AND P3, PT, R11, UR14, !P3 ;  /* 0x0000000e0b007c0c */ /* 0x000fe2000df61270 */
[----:B------:R-:W-:Y:S01]  /*1c900*/  ULDC UR10, c[0x0][0x228] ;  /* 0x00008a00000a7ab9 */ /* 0x000fe20000000800 */
[----:B------:R-:W-:Y:S01]  /*1c910*/  PRMT R22, R28, 0x7632, R22 ;  /* 0x000076321c167816 */ /* 0x000fe20000000016 */
[C---:B-1----:R-:W-:Y:S01]  /*1c920*/  VIADD R20, R14.reuse, UR26 ;  /* 0x0000001a0e147c36 */ /* 0x042fe20008000000 */
[----:B------:R-:W-:Y:S01]  /*1c930*/  ISETP.GE.AND P4, PT, R21, UR4, PT ;  /* 0x0000000415007c0c */ /* 0x000fe2000bf86270 */
[C---:B------:R-:W-:Y:S01]  /*1c940*/  IMAD.WIDE R12, R14.reuse, 0x2, R24 ;  /* 0x000000020e0c7825 */ /* 0x040fe200078e0218 */
[----:B------:R-:W-:Y:S01]  /*1c950*/  ULDC UR4, c[0x0][0x22c] ;  /* 0x00008b0000047ab9 */ /* 0x000fe20000000800 */
[----:B------:R-:W-:Y:S01]  /*1c960*/  ULDC UR12, c[0x0][0x228] ;  /* 0x00008a00000c7ab9 */ /* 0x000fe20000000800 */
[----:B------:R-:W-:Y:S01]  /*1c970*/  ULDC UR14, c[0x0][0x228] ;  /* 0x00008a00000e7ab9 */ /* 0x000fe20000000800 */
[----:B------:R-:W-:Y:S01]  /*1c980*/  IMAD.WIDE R14, R14, 0x2, R2 ;  /* 0x000000020e0e7825 */ /* 0x000fe200078e0202 */
[----:B------:R0:W-:Y:S03]  /*1c990*/  @P0 STG.E.U16 desc[UR8][R12.64], R26 ;  /* 0x0000001a0c000986 */ /* 0x0001e6000c101508 */
[C---:B------:R-:W-:Y:S01]  /*1c9a0*/  IMAD.WIDE R16, R20.reuse, 0x2, R24 ;  /* 0x0000000214107825 */ /* 0x040fe200078e0218 */
[----:B------:R-:W-:Y:S03]  /*1c9b0*/  @P2 STG.E.U16 desc[UR8][R14.64], R23 ;  /* 0x000000170e002986 */ /* 0x000fe6000c101508 */
[----:B------:R-:W-:Y:S01]  /*1c9c0*/  IMAD.WIDE R18, R20, 0x2, R2 ;  /* 0x0000000214127825 */ /* 0x000fe200078e0202 */
[----:B------:R1:W-:Y:S03]  /*1c9d0*/  @P6 STG.E.U16 desc[UR8][R16.64], R28 ;  /* 0x0000001c10006986 */ /* 0x0003e6000c101508 */
[C---:B------:R-:W-:Y:S01]  /*1c9e0*/  VIADD R21, R10.reuse, 0x14 ;  /* 0x000000140a157836 */ /* 0x040fe20000000000 */
[----:B------:R1:W-:Y:S01]  /*1c9f0*/  @P3 STG.E.U16 desc[UR8][R18.64], R22 ;  /* 0x0000001612003986 */ /* 0x0003e2000c101508 */
[----:B------:R-:W-:Y:S01]  /*1ca00*/  ISETP.LT.AND P3, PT, R29, UR10, !P5 ;  /* 0x0000000a1d007c0c */ /* 0x000fe2000ef61270 */
[----:B0-----:R-:W-:-:S02]  /*1ca10*/  VIADD R12, R10, 0x15 ;  /* 0x000000150a0c7836 */ /* 0x001fc40000000000 */
[----:B-1----:R-:W4:Y:S01]  /*1ca20*/  LDL.LU R28, [R1+0x40] ;  /* 0x00004000011c7983 */ /* 0x002f220000300800 */
[----:B------:R-:W-:Y:S01]  /*1ca30*/  ISETP.GE.AND P0, PT, R21, UR4, PT ;  /* 0x0000000415007c0c */ /* 0x000fe2000bf06270 */
[----:B------:R-:W-:Y:S01]  /*1ca40*/  ULDC UR4, c[0x0][0x248] ;  /* 0x0000920000047ab9 */ /* 0x000fe20000000800 */
[----:B------:R-:W-:Y:S01]  /*1ca50*/  ISETP.LT.AND P6, PT, R29, UR14, !P4 ;  /* 0x0000000e1d007c0c */ /* 0x000fe2000e7c1270 */
[----:B------:R-:W-:Y:S01]  /*1ca60*/  VIADD R14, R20, UR4 ;  /* 0x00000004140e7c36 */ /* 0x000fe20008000000 */
[----:B------:R-:W-:Y:S01]  /*1ca70*/  ISETP.GE.AND P2, PT, R12, UR6, PT ;  /* 0x000000060c007c0c */ /* 0x000fe2000bf46270 */
[----:B------:R-:W-:Y:S01]  /*1ca80*/  ULDC UR4, c[0x0][0x248] ;  /* 0x0000920000047ab9 */ /* 0x000fe20000000800 */
[----:B------:R-:W-:Y:S01]  /*1ca90*/  PRMT R20, R0, 0x7632, R20 ;  /* 0x0000763200147816 */ /* 0x000fe20000000014 */
[----:B------:R-:W-:Y:S01]  /*1caa0*/  IMAD.WIDE R12, R14, 0x2, R24 ;  /* 0x000000020e0c7825 */ /* 0x000fe200078e0218 */
[----:B------:R-:W-:Y:S01]  /*1cab0*/  ISETP.LT.AND P5, PT, R11, UR12, !P5 ;  /* 0x0000000c0b007c0c */ /* 0x000fe2000efa1270 */
[----:B------:R-:W-:Y:S01]  /*1cac0*/  ULDC UR6, c[0x0][0x228] ;  /* 0x00008a0000067ab9 */ /* 0x000fe20000000800 */
[----:B------:R-:W-:Y:S01]  /*1cad0*/  ULDC UR10, c[0x0][0x228] ;  /* 0x00008a00000a7ab9 */ /* 0x000fe20000000800 */
[----:B------:R-:W-:Y:S01]  /*1cae0*/  VIADD R19, R10, 0x16 ;  /* 0x000000160a137836 */ /* 0x000fe20000000000 */
[----:B------:R0:W-:Y:S01]  /*1caf0*/  @P3 STG.E.U16 desc[UR8][R12.64], R0 ;  /* 0x000000000c003986 */ /* 0x0001e2000c101508 */
[----:B------:R-:W-:Y:S01]  /*1cb00*/  VIADD R18, R14, UR4 ;  /* 0x000000040e127c36 */ /* 0x000fe20008000000 */
[----:B------:R-:W-:Y:S01]  /*1cb10*/  ULDC UR4, c[0x0][0x22c] ;  /* 0x00008b0000047ab9 */ /* 0x000fe20000000800 */
[----:B------:R-:W-:Y:S01]  /*1cb20*/  ULDC UR12, c[0x0][0x228] ;  /* 0x00008a00000c7ab9 */ /* 0x000fe20000000800 */
[----:B------:R-:W-:Y:S01]  /*1cb30*/  VIADD R21, R10, 0x18 ;  /* 0x000000180a157836 */ /* 0x000fe20000000000 */
[----:B------:R-:W-:Y:S01]  /*1cb40*/  ULDC UR14, c[0x0][0x228] ;  /* 0x00008a00000e7ab9 */ /* 0x000fe20000000800 */
[----:B0-----:R-:W4:Y:S01]  /*1cb50*/  LDL.LU R0, [R1+0x64] ;  /* 0x0000640001007983 */ /* 0x001f220000300800 */
[----:B------:R-:W-:-:S04]  /*1cb60*/  IMAD.WIDE R14, R14, 0x2, R2 ;  /* 0x000000020e0e7825 */ /* 0x000fc800078e0202 */
[----:B------:R-:W-:Y:S01]  /*1cb70*/  IMAD.WIDE R16, R18, 0x2, R24 ;  /* 0x0000000212107825 */ /* 0x000fe200078e0218 */
[----:B------:R0:W-:Y:S04]  /*1cb80*/  @P5 STG.E.U16 desc[UR8][R14.64], R20 ;  /* 0x000000140e005986 */ /* 0x0001e8000c101508 */
[----:B------:R1:W-:Y:S01]  /*1cb90*/  @P6 STG.E.U16 desc[UR8][R16.64], R9 ;  /* 0x0000000910006986 */ /* 0x0003e2000c101508 */
[----:B------:R-:W-:Y:S01]  /*1cba0*/  ISETP.LT.AND P4, PT, R11, UR6, !P4 ;  /* 0x000000060b007c0c */ /* 0x000fe2000e781270 */
[----:B------:R-:W-:Y:S01]  /*1cbb0*/  VIADD R12, R10, 0x17 ;  /* 0x000000170a0c7836 */ /* 0x000fe20000000000 */
[----:B0-----:R-:W-:Y:S01]  /*1cbc0*/  PRMT R20, R9, 0x7632, R20 ;  /* 0x0000763209147816 */ /* 0x001fe20000000014 */
[----:B------:R-:W-:Y:S01]  /*1cbd0*/  ULDC UR6, c[0x0][0x22c] ;  /* 0x00008b0000067ab9 */ /* 0x000fe20000000800 */
[----:B-1----:R-:W4:Y:S01]  /*1cbe0*/  LDL.LU R9, [R1+0x44] ;  /* 0x0000440001097983 */ /* 0x002f220000300800 */
[----:B------:R-:W-:-:S02]  /*1cbf0*/  ISETP.LT.AND P6, PT, R29, UR10, !P0 ;  /* 0x0000000a1d007c0c */ /* 0x000fc4000c7c1270 */
[----:B---3--:R-:W-:Y:S01]  /*1cc00*/  PRMT R23, R7, 0x7632, R23 ;  /* 0x0000763207177816 */ /* 0x008fe20000000017 */
[----:B------:R-:W-:Y:S01]  /*1cc10*/  VIADD R22, R10, 0x19 ;  /* 0x000000190a167836 */ /* 0x000fe20000000000 */
[----:B------:R-:W-:Y:S01]  /*1cc20*/  ISETP.GE.AND P3, PT, R19, UR4, PT ;  /* 0x0000000413007c0c */ /* 0x000fe2000bf66270 */
[----:B------:R-:W-:Y:S01]  /*1cc30*/  ULDC UR4, c[0x0][0x248] ;  /* 0x0000920000047ab9 */ /* 0x000fe20000000800 */
[----:B------:R-:W-:Y:S01]  /*1cc40*/  ISETP.LT.AND P0, PT, R11, UR12, !P0 ;  /* 0x0000000c0b007c0c */ /* 0x000fe2000c701270 */
[----:B------:R-:W-:Y:S01]  /*1cc50*/  VIADD R19, R18, UR4 ;  /* 0x0000000412137c36 */ /* 0x000fe20008000000 */
[----:B------:R-:W-:Y:S01]  /*1cc60*/  ISETP.GE.AND P5, PT, R12, UR6, PT ;  /* 0x000000060c007c0c */ /* 0x000fe2000bfa6270 */
[----:B------:R-:W-:Y:S01]  /*1cc70*/  IMAD.WIDE R12, R18, 0x2, R2 ;  /* 0x00000002120c7825 */ /* 0x000fe200078e0202 */
[----:B------:R-:W-:Y:S01]  /*1cc80*/  ULDC UR12, c[0x0][0x228] ;  /* 0x00008a00000c7ab9 */ /* 0x000fe20000000800 */
[----:B------:R-:W-:Y:S01]  /*1cc90*/  ULDC UR4, c[0x0][0x22c] ;  /* 0x00008b0000047ab9 */ /* 0x000fe20000000800 */
[----:B------:R-:W-:Y:S01]  /*1cca0*/  ULDC UR10, c[0x0][0x22c] ;  /* 0x00008b00000a7ab9 */ /* 0x000fe20000000800 */
[C---:B------:R-:W-:Y:S01]  /*1ccb0*/  IMAD.WIDE R14, R19.reuse, 0x2, R24 ;  /* 0x00000002130e7825 */ /* 0x040fe200078e0218 */
[----:B------:R-:W-:Y:S01]  /*1ccc0*/  @P4 STG.E.U16 desc[UR8][R12.64], R20 ;  /* 0x000000140c004986 */ /* 0x000fe2000c101508 */
[----:B--2---:R-:W-:Y:S01]  /*1ccd0*/  PRMT R18, R8, 0x7632, R18 ;  /* 0x0000763208127816 */ /* 0x004fe20000000012 */
[----:B------:R-:W-:Y:S01]  /*1cce0*/  ULDC UR6, c[0x0][0x248] ;  /* 0x0000920000067ab9 */ /* 0x000fe20000000800 */
[----:B------:R-:W-:Y:S01]  /*1ccf0*/  IMAD.WIDE R16, R19, 0x2, R2 ;  /* 0x0000000213107825 */ /* 0x000fe200078e0202 */
[----:B------:R0:W-:Y:S01]  /*1cd00*/  @P6 STG.E.U16 desc[UR8][R14.64], R8 ;  /* 0x000000080e006986 */ /* 0x0001e2000c101508 */
[----:B------:R-:W-:Y:S01]  /*1cd10*/  ISETP.GE.AND P4, PT, R21, UR4, PT ;  /* 0x0000000415007c0c */ /* 0x000fe2000bf86270 */
[----:B------:R-:W-:-:S02]  /*1cd20*/  ULDC UR4, c[0x0][0x248] ;  /* 0x0000920000047ab9 */ /* 0x000fc40000000800 */
[----:B------:R-:W-:Y:S01]  /*1cd30*/  @P0 STG.E.U16 desc[UR8][R16.64], R18 ;  /* 0x0000001210000986 */ /* 0x000fe2000c101508 */
[----:B------:R-:W-:Y:S01]  /*1cd40*/  ISETP.LT.AND P0, PT, R29, UR12, !P2 ;  /* 0x0000000c1d007c0c */ /* 0x000fe2000d701270 */
[----:B------:R-:W-:Y:S02]  /*1cd50*/  ULDC UR12, c[0x0][0x228] ;  /* 0x00008a00000c7ab9 */ /* 0x000fe40000000800 */
[----:B0-----:R-:W2:Y:S01]  /*1cd60*/  LDL.LU R8, [R1+0x68] ;  /* 0x0000680001087983 */ /* 0x001ea20000300800 */
[----:B------:R-:W-:Y:S01]  /*1cd70*/  VIADD R14, R19, UR4 ;  /* 0x00000004130e7c36 */ /* 0x000fe20008000000 */
[----:B------:R-:W-:Y:S01]  /*1cd80*/  ISETP.LT.AND P2, PT, R11, UR14, !P2 ;  /* 0x0000000e0b007c0c */ /* 0x000fe2000d741270 */
[----:B------:R-:W-:Y:S01]  /*1cd90*/  ULDC UR4, c[0x0][0x248] ;  /* 0x0000920000047ab9 */ /* 0x000fe20000000800 */
[----:B------:R-:W-:Y:S01]  /*1cda0*/  ISETP.LT.AND P6, PT, R29, UR16, !P3 ;  /* 0x000000101d007c0c */ /* 0x000fe2000dfc1270 */
[----:B------:R-:W-:Y:S01]  /*1cdb0*/  IMAD.WIDE R12, R14, 0x2, R24 ;  /* 0x000000020e0c7825 */ /* 0x000fe200078e0218 */
[----:B------:R-:W-:Y:S01]  /*1cdc0*/  ULDC UR14, c[0x0][0x228] ;  /* 0x00008a00000e7ab9 */ /* 0x000fe20000000800 */
[----:B------:R-:W-:-:S03]  /*1cdd0*/  ULDC UR16, c[0x0][0x228] ;  /* 0x00008a0000107ab9 */ /* 0x000fc60000000800 */
[----:B------:R0:W-:Y:S04]  /*1cde0*/  @P0 STG.E.U16 desc[UR8][R12.64], R7 ;  /* 0x000000070c000986 */ /* 0x0001e8000c101508 */
[----:B0-----:R-:W3:Y:S01]  /*1cdf0*/  LDL.LU R7, [R1+0x48] ;  /* 0x0000480001077983 */ /* 0x001ee20000300800 */
[C---:B------:R-:W-:Y:S01]  /*1ce00*/  VIADD R20, R14.reuse, UR6 ;  /* 0x000000060e147c36 */ /* 0x040fe20008000000 */
[----:B------:R-:W-:Y:S01]  /*1ce10*/  ISETP.LT.AND P3, PT, R11, UR18, !P3 ;  /* 0x000000120b007c0c */ /* 0x000fe2000df61270 */
[----:B------:R-:W-:Y:S01]  /*1ce20*/  IMAD.WIDE R14, R14, 0x2, R2 ;  /* 0x000000020e0e7825 */ /* 0x000fe200078e0202 */
[----:B------:R-:W-:Y:S01]  /*1ce30*/  ISETP.GE.AND P0, PT, R22, UR10, PT ;  /* 0x0000000a16007c0c */ /* 0x000fe2000bf06270 */
[----:B------:R-:W-:Y:S01]  /*1ce40*/  ULDC UR10, c[0x0][0x228] ;  /* 0x00008a00000a7ab9 */ /* 0x000fe20000000800 */
[----:B------:R-:W-:Y:S01]  /*1ce50*/  ULDC UR6, c[0x0][0x22c] ;  /* 0x00008b0000067ab9 */ /* 0x000fe20000000800 */
[----:B------:R-:W-:Y:S01]  /*1ce60*/  IMAD.WIDE R16, R20, 0x2, R24 ;  /* 0x0000000214107825 */ /* 0x000fe200078e0218 */
[----:B------:R-:W-:Y:S01]  /*1ce70*/  @P2 STG.E.U16 desc[UR8][R14.64], R23 ;  /* 0x000000170e002986 */ /* 0x000fe2000c101508 */
[----:B----4-:R-:W-:Y:S01]  /*1ce80*/  PRMT R21, R6, 0x7632, R21 ;  /* 0x0000763206157816 */ /* 0x010fe20000000015 */
[----:B------:R-:W-:Y:S01]  /*1ce90*/  ULDC UR18, c[0x0][0x228] ;  /* 0x00008a0000127ab9 */ /* 0x000fe20000000800 */
[----:B------:R-:W-:Y:S01]  /*1cea0*/  IMAD.WIDE R18, R20, 0x2, R2 ;  /* 0x0000000214127825 */ /* 0x000fe200078e0202 */
[----:B------:R0:W-:Y:S04]  /*1ceb0*/  @P6 STG.E.U16 desc[UR8][R16.64], R6 ;  /* 0x0000000610006986 */ /* 0x0001e8000c101508 */
[----:B------:R1:W-:Y:S01]  /*1cec0*/  @P3 STG.E.U16 desc[UR8][R18.64], R21 ;  /* 0x0000001512003986 */ /* 0x0003e2000c101508 */
[----:B------:R-:W-:Y:S01]  /*1ced0*/  ISETP.LT.AND P3, PT, R29, UR10, !P5 ;  /* 0x0000000a1d007c0c */ /* 0x000fe2000ef61270 */
[----:B------:R-:W-:-:S02]  /*1cee0*/  VIADD R12, R10, 0x1a ;  /* 0x0000001a0a0c7836 */ /* 0x000fc40000000000 */
[----:B0-----:R-:W4:Y:S01]  /*1cef0*/  LDL.LU R6, [R1+0x6c] ;  /* 0x00006c0001067983 */ /* 0x001f220000300800 */
[----:B------:R-:W-:Y:S02]  /*1cf00*/  VIADD R14, R20, UR4 ;  /* 0x00000004140e7c36 */ /* 0x000fe40008000000 */
[----:B------:R-:W-:Y:S01]  /*1cf10*/  ISETP.GE.AND P2, PT, R12, UR6, PT ;  /* 0x000000060c007c0c */ /* 0x000fe2000bf46270 */
[----:B------:R-:W-:Y:S01]  /*1cf20*/  ULDC UR4, c[0x0][0x248] ;  /* 0x0000920000047ab9 */ /* 0x000fe20000000800 */
[----:B------:R-:W-:Y:S01]  /*1cf30*/  ISETP.LT.AND P5, PT, R11, UR12, !P5 ;  /* 0x0000000c0b007c0c */ /* 0x000fe2000efa1270 */
[C---:B------:R-:W-:Y:S01]  /*1cf40*/  IMAD.WIDE R12, R14.reuse, 0x2, R24 ;  /* 0x000000020e0c7825 */ /* 0x040fe200078e0218 */
[----:B------:R-:W-:Y:S01]  /*1cf50*/  ISETP.LT.AND P6, PT, R29, UR14, !P4 ;  /* 0x0000000e1d007c0c */ /* 0x000fe2000e7c1270 */
[----:B------:R-:W-:Y:S01]  /*1cf60*/  ULDC UR6, c[0x0][0x228] ;  /* 0x00008a0000067ab9 */ /* 0x000fe20000000800 */
[----:B------:R-:W-:Y:S01]  /*1cf70*/  ULDC UR10, c[0x0][0x228] ;  /* 0x00008a00000a7ab9 */ /* 0x000fe20000000800 */
[C---:B-1----:R-:W-:Y:S01]  /*1cf80*/  VIADD R18, R14.reuse, UR4 ;  /* 0x000000040e127c36 */ /* 0x042fe20008000000 */
[----:B------:R-:W-:Y:S01]  /*1cf90*/  ULDC UR4, c[0x0][0x22c] ;  /* 0x00008b0000047ab9 */ /* 0x000fe20000000800 */
[----:B------:R-:W-:Y:S01]  /*1cfa0*/  IMAD.WIDE R14, R14, 0x2, R2 ;  /* 0x000000020e0e7825 */ /* 0x000fe200078e0202 */
[----:B------:R-:W-:Y:S01]  /*1cfb0*/  ULDC UR12, c[0x0][0x228] ;  /* 0x00008a00000c7ab9 */ /* 0x000fe20000000800 */
[----:B------:R-:W-:-:S02]  /*1cfc0*/  ULDC UR14, c[0x0][0x228] ;  /* 0x00008a00000e7ab9 */ /* 0x000fc40000000800 */
[----:B------:R-:W-:Y:S01]  /*1cfd0*/  IMAD.WIDE R16, R18, 0x2, R24 ;  /* 0x0000000212107825 */ /* 0x000fe200078e0218 */
[----:B------:R-:W-:Y:S01]  /*1cfe0*/  PRMT R20, R5, 0x7632, R20 ;  /* 0x0000763205147816 */ /* 0x000fe20000000014 */
[----:B------:R0:W-:Y:S02]  /*1cff0*/  @P3 STG.E.U16 desc[UR8][R12.64], R5 ;  /* 0x000000050c003986 */ /* 0x0001e4000c101508 */
[C---:B------:R-:W-:Y:S01]  /*1d000*/  VIADD R19, R10.reuse, 0x1b ;  /* 0x0000001b0a137836 */ /* 0x040fe20000000000 */
[----:B------:R-:W-:Y:S01]  /*1d010*/  ISETP.LT.AND P4, PT, R11, UR6, !P4 ;  /* 0x000000060b007c0c */ /* 0x000fe2000e781270 */
[----:B------:R-:W-:Y:S01]  /*1d020*/  ULDC UR6, c[0x0][0x22c] ;  /* 0x00008b0000067ab9 */ /* 0x000fe20000000800 */
[----:B------:R1:W-:Y:S04]  /*1d030*/  @P5 STG.E.U16 desc[UR8][R14.64], R20 ;  /* 0x000000140e005986 */ /* 0x0003e8000c101508 */
[----:B0-----:R-:W4:Y:S01]  /*1d040*/  LDL.LU R5, [R1+0x4c] ;  /* 0x00004c0001057983 */ /* 0x001f220000300800 */
[----:B------:R-:W-:Y:S01]  /*1d050*/  ISETP.GE.AND P3, PT, R19, UR4, PT ;  /* 0x0000000413007c0c */ /* 0x000fe2000bf66270 */
[----:B------:R-:W-:Y:S01]  /*1d060*/  VIADD R12, R10, 0x1c ;  /* 0x0000001c0a0c7836 */ /* 0x000fe20000000000 */
[----:B------:R-:W-:Y:S01]  /*1d070*/  ULDC UR4, c[0x0][0x248] ;  /* 0x0000920000047ab9 */ /* 0x000fe20000000800 */
[----:B------:R-:W4:Y:S04]  /*1d080*/  LDL.LU R26, [R1+0x20] ;  /* 0x00002000011a7983 */ /* 0x000f280000300800 */
[----:B------:R0:W-:Y:S01]  /*1d090*/  @P6 STG.E.U16 desc[UR8][R16.64], R27 ;  /* 0x0000001b10006986 */ /* 0x0001e2000c101508 */
[----:B------:R-:W-:Y:S01]  /*1d0a0*/  ISETP.LT.AND P6, PT, R29, UR10, !P0 ;  /* 0x0000000a1d007c0c */ /* 0x000fe2000c7c1270 */
[----:B------:R-:W-:Y:S01]  /*1d0b0*/  VIADD R19, R18, UR4 ;  /* 0x0000000412137c36 */ /* 0x000fe20008000000 */
[----:B------:R-:W-:Y:S01]  /*1d0c0*/  ISETP.LT.AND P0, PT, R11, UR12, !P0 ;  /* 0x0000000c0b007c0c */ /* 0x000fe2000c701270 */
[----:B------:R-:W-:Y:S01]  /*1d0d0*/  VIADD R21, R10, 0x1d ;  /* 0x0000001d0a157836 */ /* 0x000fe20000000000 */
[----:B------:R-:W-:Y:S01]  /*1d0e0*/  ISETP.GE.AND P5, PT, R12, UR6, PT ;  /* 0x000000060c007c0c */ /* 0x000fe2000bfa6270 */
[----:B------:R-:W-:Y:S01]  /*1d0f0*/  IMAD.WIDE R12, R18, 0x2, R2 ;  /* 0x00000002120c7825 */ /* 0x000fe200078e0202 */
[----:B-1----:R-:W-:Y:S01]  /*1d100*/  PRMT R20, R27, 0x7632, R20 ;  /* 0x000076321b147816 */ /* 0x002fe20000000014 */
[----:B------:R-:W-:Y:S01]  /*1d110*/  ULDC UR12, c[0x0][0x228] ;  /* 0x00008a00000c7ab9 */ /* 0x000fe20000000800 */
[----:B------:R-:W-:Y:S01]  /*1d120*/  ULDC UR4, c[0x0][0x22c] ;  /* 0x00008b0000047ab9 */ /* 0x000fe20000000800 */
[----:B------:R-:W-:Y:S01]  /*1d130*/  IMAD.WIDE R14, R19, 0x2, R24 ;  /* 0x00000002130e7825 */ /* 0x000fe200078e0218 */
[----:B------:R-:W-:Y:S01]  /*1d140*/  ULDC UR6, c[0x0][0x248] ;  /* 0x0000920000067ab9 */ /* 0x000fe20000000800 */
[----:B------:R-:W-:-:S02]  /*1d150*/  ULDC UR10, c[0x0][0x22c] ;  /* 0x00008b00000a7ab9 */ /* 0x000fc40000000800 */
[----:B0-----:R-:W-:Y:S01]  /*1d160*/  IMAD.WIDE R16, R19, 0x2, R2 ;  /* 0x0000000213107825 */ /* 0x001fe200078e0202 */
[----:B------:R0:W-:Y:S01]  /*1d170*/  @P4 STG.E.U16 desc[UR8][R12.64], R20 ;  /* 0x000000140c004986 */ /* 0x0001e2000c101508 */
[----:B------:R-:W-:Y:S01]  /*1d180*/  ISETP.GE.AND P4, PT, R21, UR4, PT ;  /* 0x0000000415007c0c */ /* 0x000fe2000bf86270 */
[----:B------:R-:W-:Y:S01]  /*1d190*/  ULDC UR4, c[0x0][0x248] ;  /* 0x0000920000047ab9 */ /* 0x000fe20000000800 */
[----:B------:R-:W-:Y:S01]  /*1d1a0*/  PRMT R18, R28, 0x7632, R18 ;  /* 0x000076321c127816 */ /* 0x000fe20000000012 */
[----:B------:R1:W-:Y:S04]  /*1d1b0*/  @P6 STG.E.U16 desc[UR8][R14.64], R28 ;  /* 0x0000001c0e006986 */ /* 0x0003e8000c101508 */
[----:B------:R-:W-:Y:S01]  /*1d1c0*/  @P0 STG.E.U16 desc[UR8][R16.64], R18 ;  /* 0x0000001210000986 */ /* 0x000fe2000c101508 */
[----:B------:R-:W-:Y:S01]  /*1d1d0*/  ISETP.LT.AND P0, PT, R29, UR12, !P2 ;  /* 0x0000000c1d007c0c */ /* 0x000fe2000d701270 */
[----:B0-----:R-:W-:-:S02]  /*1d1e0*/  VIADD R20, R10, 0x1e ;  /* 0x0000001e0a147836 */ /* 0x001fc40000000000 */
[----:B-1----:R-:W-:Y:S01]  /*1d1f0*/  VIADD R14, R19, UR4 ;  /* 0x00000004130e7c36 */ /* 0x002fe20008000000 */
[----:B------:R-:W4:Y:S01]  /*1d200*/  LDL.LU R28, [R1+0x10] ;  /* 0x00001000011c7983 */ /* 0x000f220000300800 */
[----:B------:R-:W-:Y:S01]  /*1d210*/  ISETP.LT.AND P2, PT, R11, UR14, !P2 ;  /* 0x0000000e0b007c0c */ /* 0x000fe2000d741270 */
[----:B------:R-:W-:Y:S01]  /*1d220*/  ULDC UR4, c[0x0][0x248] ;  /* 0x0000920000047ab9 */ /* 0x000fe20000000800 */
[----:B------:R-:W-:Y:S01]  /*1d230*/  IMAD.WIDE R12, R14, 0x2, R24 ;  /* 0x000000020e0c7825 */ /* 0x000fe200078e0218 */
[----:B------:R-:W-:Y:S01]  /*1d240*/  ISETP.LT.AND P6, PT, R29, UR16, !P3 ;  /* 0x000000101d007c0c */ /* 0x000fe2000dfc1270 */
[----:B------:R-:W-:Y:S01]  /*1d250*/  ULDC UR12, c[0x0][0x228] ;  /* 0x00008a00000c7ab9 */ /* 0x000fe20000000800 */
[----:B------:R-:W-:Y:S01]  /*1d260*/  ULDC UR14, c[0x0][0x228] ;  /* 0x00008a00000e7ab9 */ /* 0x000fe20000000800 */
[----:B------:R-:W-:Y:S02]  /*1d270*/  PRMT R22, R0, 0x7632, R22 ;  /* 0x0000763200167816 */ /* 0x000fe40000000016 */
[----:B------:R0:W-:Y:S01]  /*1d280*/  @P0 STG.E.U16 desc[UR8][R12.64], R0 ;  /* 0x000000000c000986 */ /* 0x0001e2000c101508 */
[C---:B------:R-:W-:Y:S01]  /*1d290*/  VIADD R21, R14.reuse, UR6 ;  /* 0x000000060e157c36 */ /* 0x040fe20008000000 */
[----:B------:R-:W-:Y:S01]  /*1d2a0*/  ISETP.LT.AND P3, PT, R11, UR18, !P3 ;  /* 0x000000120b007c0c */ /* 0x000fe2000df61270 */
[----:B------:R-:W-:Y:S01]  /*1d2b0*/  ULDC UR16, c[0x0][0x228] ;  /* 0x00008a0000107ab9 */ /* 0x000fe20000000800 */
[----:B0-----:R-:W4:Y:S01]  /*1d2c0*/  LDL.LU R0, [R1+0x24] ;  /* 0x0000240001007983 */ /* 0x001f220000300800 */
[----:B------:R-:W-:Y:S01]  /*1d2d0*/  IMAD.WIDE R14, R14, 0x2, R2 ;  /* 0x000000020e0e7825 */ /* 0x000fe200078e0202 */
[----:B------:R-:W-:Y:S01]  /*1d2e0*/  ISETP.GE.AND P0, PT, R20, UR10, PT ;  /* 0x0000000a14007c0c */ /* 0x000fe2000bf06270 */
[----:B------:R-:W-:Y:S01]  /*1d2f0*/  ULDC UR10, c[0x0][0x228] ;  /* 0x00008a00000a7ab9 */ /* 0x000fe20000000800 */
[----:B------:R-:W-:Y:S01]  /*1d300*/  ULDC UR6, c[0x0][0x22c] ;  /* 0x00008b0000067ab9 */ /* 0x000fe20000000800 */
[----:B------:R-:W-:Y:S01]  /*1d310*/  IMAD.WIDE R16, R21, 0x2, R24 ;  /* 0x0000000215107825 */ /* 0x000fe200078e0218 */
[----:B------:R-:W-:Y:S01]  /*1d320*/  @P2 STG.E.U16 desc[UR8][R14.64], R22 ;  /* 0x000000160e002986 */ /* 0x000fe2000c101508 */
[----:B------:R-:W-:Y:S01]  /*1d330*/  ULDC UR18, c[0x0][0x228] ;  /* 0x00008a0000127ab9 */ /* 0x000fe20000000800 */
[----:B------:R-:W-:Y:S01]  /*1d340*/  PRMT R23, R9, 0x7632, R23 ;  /* 0x0000763209177816 */ /* 0x000fe20000000017 */
        /* <DEDUP_REMOVED lines=20> */
[----:B--2---:R-:W-:Y:S01]  /*1d490*/  PRMT R20, R8, 0x7632, R20 ;  /* 0x0000763208147816 */ /* 0x004fe20000000014 */
[----:B------:R0:W-:Y:S04]  /*1d4a0*/  @P3 STG.E.U16 desc[UR8][R12.64], R8 ;  /* 0x000000080c003986 */ /* 0x0001e8000c101508 */
[----:B0-----:R-:W2:Y:S04]  /*1d4b0*/  LDL.LU R8, [R1+0x28] ;  /* 0x0000280001087983 */ /* 0x001ea80000300800 */
[----:B------:R0:W-:Y:S04]  /*1d4c0*/  @P5 STG.E.U16 desc[UR8][R14.64], R20 ;  /* 0x000000140e005986 */ /* 0x0001e8000c101508 */
[----:B---3--:R1:W-:Y:S01]  /*1d4d0*/  @P6 STG.E.U16 desc[UR8][R16.64], R7 ;  /* 0x0000000710006986 */ /* 0x0083e2000c101508 */
[----:B0-----:R-:W-:-:S03]  /*1d4e0*/  PRMT R20, R7, 0x7632, R20 ;  /* 0x0000763207147816 */ /* 0x001fc60000000014 */
[----:B-1----:R-:W3:Y:S01]  /*1d4f0*/  LDL.LU R7, [R1+0x18] ;  /* 0x0000180001077983 */ /* 0x002ee20000300800 */
[C---:B------:R-:W-:Y:S01]  /*1d500*/  VIADD R19, R10.reuse, 0x20 ;  /* 0x000000200a137836 */ /* 0x040fe20000000000 */
[----:B------:R-:W-:Y:S01]  /*1d510*/  ISETP.LT.AND P4, PT, R11, UR6, !P4 ;  /* 0x000000060b007c0c */ /* 0x000fe2000e781270 */
[----:B------:R-:W-:Y:S01]  /*1d520*/  VIADD R12, R10, 0x21 ;  /* 0x000000210a0c7836 */ /* 0x000fe20000000000 */
[----:B------:R-:W-:Y:S01]  /*1d530*/  ISETP.LT.AND P6, PT, R29, UR10, !P0 ;  /* 0x0000000a1d007c0c */ /* 0x000fe2000c7c1270 */
[----:B------:R-:W-:Y:S01]  /*1d540*/  ULDC UR6, c[0x0][0x22c] ;  /* 0x00008b0000067ab9 */ /* 0x000fe20000000800 */
[----:B------:R-:W-:Y:S01]  /*1d550*/  ISETP.GE.AND P3, PT, R19, UR4, PT ;  /* 0x0000000413007c0c */ /* 0x000fe2000bf66270 */
[----:B------:R-:W-:Y:S01]  /*1d560*/  ULDC UR4, c[0x0][0x248] ;  /* 0x0000920000047ab9 */ /* 0x000fe20000000800 */
[----:B------:R-:W-:Y:S01]  /*1d570*/  ISETP.LT.AND P0, PT, R11, UR12, !P0 ;  /* 0x0000000c0b007c0c */ /* 0x000fe2000c701270 */
[----:B------:R-:W-:Y:S01]  /*1d580*/  VIADD R19, R18, UR4 ;  /* 0x0000000412137c36 */ /* 0x000fe20008000000 */
[----:B------:R-:W-:Y:S01]  /*1d590*/  ISETP.GE.AND P5, PT, R12, UR6, PT ;  /* 0x000000060c007c0c */ /* 0x000fe2000bfa6270 */
[----:B------:R-:W-:Y:S01]  /*1d5a0*/  IMAD.WIDE R12, R18, 0x2, R2 ;  /* 0x00000002120c7825 */ /* 0x000fe200078e0202 */
[----:B----4-:R-:W-:Y:S01]  /*1d5b0*/  PRMT R18, R6, 0x7632, R18 ;  /* 0x0000763206127816 */ /* 0x010fe20000000012 */
[----:B------:R-:W-:Y:S01]  /*1d5c0*/  ULDC UR12, c[0x0][0x228] ;  /* 0x00008a00000c7ab9 */ /* 0x000fe20000000800 */
[----:B------:R-:W-:Y:S01]  /*1d5d0*/  ULDC UR4, c[0x0][0x22c] ;  /* 0x00008b0000047ab9 */ /* 0x000fe20000000800 */
[C---:B------:R-:W-:Y:S01]  /*1d5e0*/  IMAD.WIDE R14, R19.reuse, 0x2, R24 ;  /* 0x00000002130e7825 */ /* 0x040fe200078e0218 */
[----:B------:R-:W-:Y:S01]  /*1d5f0*/  @P4 STG.E.U16 desc[UR8][R12.64], R20 ;  /* 0x000000140c004986 */ /* 0x000fe2000c101508 */
[----:B------:R-:W-:Y:S01]  /*1d600*/  ULDC UR6, c[0x0][0x248] ;  /* 0x0000920000067ab9 */ /* 0x000fe20000000800 */
[----:B------:R-:W-:Y:S01]  /*1d610*/  ULDC UR10, c[0x0][0x22c] ;  /* 0x00008b00000a7ab9 */ /* 0x000fe20000000800 */
[----:B------:R-:W-:Y:S01]  /*1d620*/  IMAD.WIDE R16, R19, 0x2, R2 ;  /* 0x0000000213107825 */ /* 0x000fe200078e0202 */
[----:B------:R0:W-:Y:S03]  /*1d630*/  @P6 STG.E.U16 desc[UR8][R14.64], R6 ;  /* 0x000000060e006986 */ /* 0x0001e6000c101508 */
[----:B------:R-:W-:Y:S01]  /*1d640*/  VIADD R21, R10, 0x22 ;  /* 0x000000220a157836 */ /* 0x000fe20000000000 */
[----:B------:R-:W-:Y:S01]  /*1d650*/  @P0 STG.E.U16 desc[UR8][R16.64], R18 ;  /* 0x0000001210000986 */ /* 0x000fe2000c101508 */
[----:B------:R-:W-:Y:S01]  /*1d660*/  ISETP.LT.AND P0, PT, R29, UR12, !P2 ;  /* 0x0000000c1d007c0c */ /* 0x000fe2000d701270 */
[----:B------:R-:W-:-:S02]  /*1d670*/  ULDC UR12, c[0x0][0x228] ;  /* 0x00008a00000c7ab9 */ /* 0x000fc40000000800 */
[----:B------:R-:W-:Y:S01]  /*1d680*/  ISETP.GE.AND P4, PT, R21, UR4, PT ;  /* 0x0000000415007c0c */ /* 0x000fe2000bf86270 */
[----:B------:R-:W-:Y:S02]  /*1d690*/  ULDC UR4, c[0x0][0x248] ;  /* 0x0000920000047ab9 */ /* 0x000fe40000000800 */
[----:B0-----:R-:W-:Y:S01]  /*1d6a0*/  VIADD R14, R19, UR4 ;  /* 0x00000004130e7c36 */ /* 0x001fe20008000000 */
[----:B------:R-:W4:Y:S01]  /*1d6b0*/  LDL.LU R6, [R1+0x2c] ;  /* 0x00002c0001067983 */ /* 0x000f220000300800 */
[----:B------:R-:W-:Y:S01]  /*1d6c0*/  ISETP.LT.AND P2, PT, R11, UR14, !P2 ;  /* 0x0000000e0b007c0c */ /* 0x000fe2000d741270 */
[----:B------:R-:W-:Y:S01]  /*1d6d0*/  VIADD R20, R10, 0x23 ;  /* 0x000000230a147836 */ /* 0x000fe20000000000 */
[----:B------:R-:W-:Y:S01]  /*1d6e0*/  ISETP.LT.AND P6, PT, R29, UR16, !P3 ;  /* 0x000000101d007c0c */ /* 0x000fe2000dfc1270 */
[C---:B------:R-:W-:Y:S01]  /*1d6f0*/  IMAD.WIDE R12, R14.reuse, 0x2, R24 ;  /* 0x000000020e0c7825 */ /* 0x040fe200078e0218 */
[----:B------:R-:W-:Y:S01]  /*1d700*/  ISETP.LT.AND P3, PT, R11, UR18, !P3 ;  /* 0x000000120b007c0c */ /* 0x000fe2000df61270 */
[----:B------:R-:W-:Y:S01]  /*1d710*/  ULDC UR4, c[0x0][0x248] ;  /* 0x0000920000047ab9 */ /* 0x000fe20000000800 */
[----:B------:R-:W-:Y:S01]  /*1d720*/  ULDC UR14, c[0x0][0x228] ;  /* 0x00008a00000e7ab9 */ /* 0x000fe20000000800 */
[C---:B------:R-:W-:Y:S01]  /*1d730*/  VIADD R21, R14.reuse, UR6 ;  /* 0x000000060e157c36 */ /* 0x040fe20008000000 */
[----:B------:R-:W-:Y:S01]  /*1d740*/  ULDC UR6, c[0x0][0x22c] ;  /* 0x00008b0000067ab9 */ /* 0x000fe20000000800 */
[----:B------:R-:W-:Y:S01]  /*1d750*/  ULDC UR16, c[0x0][0x228] ;  /* 0x00008a0000107ab9 */ /* 0x000fe20000000800 */
[----:B------:R-:W-:Y:S01]  /*1d760*/  PRMT R22, R5, 0x7632, R22 ;  /* 0x0000763205167816 */ /* 0x000fe20000000016 */
[----:B------:R0:W-:Y:S01]  /*1d770*/  @P0 STG.E.U16 desc[UR8][R12.64], R5 ;  /* 0x000000050c000986 */ /* 0x0001e2000c101508 */
[----:B------:R-:W-:Y:S01]  /*1d780*/  IMAD.WIDE R14, R14, 0x2, R2 ;  /* 0x000000020e0e7825 */ /* 0x000fe200078e0202 */
[----:B------:R-:W-:Y:S01]  /*1d790*/  ULDC UR18, c[0x0][0x228] ;  /* 0x00008a0000127ab9 */ /* 0x000fe20000000800 */
[----:B------:R-:W-:Y:S01]  /*1d7a0*/  PRMT R23, R26, 0x7632, R23 ;  /* 0x000076321a177816 */ /* 0x000fe20000000017 */
[----:B0-----:R-:W4:Y:S01]  /*1d7b0*/  LDL.LU R5, [R1+0x1c] ;  /* 0x00001c0001057983 */ /* 0x001f220000300800 */
[C---:B------:R-:W-:Y:S01]  /*1d7c0*/  IMAD.WIDE R16, R21.reuse, 0x2, R24 ;  /* 0x0000000215107825 */ /* 0x040fe200078e0218 */
[----:B------:R-:W-:Y:S01]  /*1d7d0*/  ISETP.GE.AND P0, PT, R20, UR10, PT ;  /* 0x0000000a14007c0c */ /* 0x000fe2000bf06270 */
[----:B------:R-:W-:Y:S01]  /*1d7e0*/  ULDC UR10, c[0x0][0x228] ;  /* 0x00008a00000a7ab9 */ /* 0x000fe20000000800 */
[----:B------:R-:W4:Y:S01]  /*1d7f0*/  LDL.LU R27, [R1+0x1b0] ;  /* 0x0001b000011b7983 */ /* 0x000f220000300800 */
[----:B------:R-:W-:-:S03]  /*1d800*/  IMAD.WIDE R18, R21, 0x2, R2 ;  /* 0x0000000215127825 */ /* 0x000fc600078e0202 */
[----:B------:R0:W-:Y:S04]  /*1d810*/  @P2 STG.E.U16 desc[UR8][R14.64], R22 ;  /* 0x000000160e002986 */ /* 0x0001e8000c101508 */
[----:B------:R-:W-:Y:S01]  /*1d820*/  @P6 STG.E.U16 desc[UR8][R16.64], R26 ;  /* 0x0000001a10006986 */ /* 0x000fe2000c101508 */
[----:B------:R-:W-:-:S03]  /*1d830*/  VIADD R12, R10, 0x24 ;  /* 0x000000240a0c7836 */ /* 0x000fc60000000000 */
[----:B------:R1:W-:Y:S01]  /*1d840*/  @P3 STG.E.U16 desc[UR8][R18.64], R23 ;  /* 0x0000001712003986 */ /* 0x0003e2000c101508 */
[----:B------:R-:W-:Y:S01]  /*1d850*/  ISETP.LT.AND P3, PT, R29, UR10, !P5 ;  /* 0x0000000a1d007c0c */ /* 0x000fe2000ef61270 */
[----:B------:R-:W-:Y:S01]  /*1d860*/  ULDC UR10, c[0x0][0x228] ;  /* 0x00008a00000a7ab9 */ /* 0x000fe20000000800 */
[----:B0-----:R-:W-:Y:S01]  /*1d870*/  VIADD R14, R21, UR4 ;  /* 0x00000004150e7c36 */ /* 0x001fe20008000000 */
        /* <DEDUP_REMOVED lines=10> */
[----:B------:R-:W-:-:S03]  /*1d920*/  ULDC UR14, c[0x0][0x228] ;  /* 0x00008a00000e7ab9 */ /* 0x000fc60000000800 */
[----:B------:R-:W-:Y:S01]  /*1d930*/  IMAD.WIDE R16, R18, 0x2, R24 ;  /* 0x0000000212107825 */ /* 0x000fe200078e0218 */
[----:B------:R-:W-:Y:S01]  /*1d940*/  PRMT R20, R28, 0x7632, R20 ;  /* 0x000076321c147816 */ /* 0x000fe20000000014 */
[----:B------:R0:W-:Y:S02]  /*1d950*/  @P3 STG.E.U16 desc[UR8][R12.64], R28 ;  /* 0x0000001c0c003986 */ /* 0x0001e4000c101508 */
[C---:B------:R-:W-:Y:S02]  /*1d960*/  VIADD R19, R10.reuse, 0x25 ;  /* 0x000000250a137836 */ /* 0x040fe40000000000 */
[----:B------:R1:W-:Y:S04]  /*1d970*/  @P5 STG.E.U16 desc[UR8][R14.64], R20 ;  /* 0x000000140e005986 */ /* 0x0003e8000c101508 */
[----:B0-----:R-:W4:Y:S01]  /*1d980*/  LDL.LU R28, [R1+0x1a0] ;  /* 0x0001a000011c7983 */ /* 0x001f220000300800 */
[----:B------:R-:W-:Y:S01]  /*1d990*/  ISETP.LT.AND P4, PT, R11, UR6, !P4 ;  /* 0x000000060b007c0c */ /* 0x000fe2000e781270 */
[----:B------:R-:W-:Y:S01]  /*1d9a0*/  VIADD R12, R10, 0x26 ;  /* 0x000000260a0c7836 */ /* 0x000fe20000000000 */
[----:B------:R-:W-:Y:S01]  /*1d9b0*/  ISETP.GE.AND P3, PT, R19, UR4, PT ;  /* 0x0000000413007c0c */ /* 0x000fe2000bf66270 */
[----:B------:R-:W-:Y:S01]  /*1d9c0*/  ULDC UR4, c[0x0][0x248] ;  /* 0x0000920000047ab9 */ /* 0x000fe20000000800 */
[----:B------:R-:W-:Y:S01]  /*1d9d0*/  ULDC UR6, c[0x0][0x22c] ;  /* 0x00008b0000067ab9 */ /* 0x000fe20000000800 */
[----:B------:R0:W-:Y:S01]  /*1d9e0*/  @P6 STG.E.U16 desc[UR8][R16.64], R0 ;  /* 0x0000000010006986 */ /* 0x0001e2000c101508 */
[----:B-1----:R-:W-:-:S02]  /*1d9f0*/  PRMT R20, R0, 0x7632, R20 ;  /* 0x0000763200147816 */ /* 0x002fc40000000014 */
[----:B------:R-:W-:Y:S01]  /*1da00*/  ISETP.LT.AND P6, PT, R29, UR10, !P0 ;  /* 0x0000000a1d007c0c */ /* 0x000fe2000c7c1270 */
[----:B------:R-:W-:Y:S01]  /*1da10*/  VIADD R19, R18, UR4 ;  /* 0x0000000412137c36 */ /* 0x000fe20008000000 */
[----:B0-----:R-:W4:Y:S01]  /*1da20*/  LDL.LU R0, [R1+0x1b4] ;  /* 0x0001b40001007983 */ /* 0x001f220000300800 */
[----:B------:R-:W-:Y:S02]  /*1da30*/  ISETP.LT.AND P0, PT, R11, UR12, !P0 ;  /* 0x0000000c0b007c0c */ /* 0x000fe4000c701270 */
[----:B------:R-:W-:Y:S01]  /*1da40*/  ISETP.GE.AND P5, PT, R12, UR6, PT ;  /* 0x000000060c007c0c */ /* 0x000fe2000bfa6270 */
[----:B------:R-:W-:Y:S01]  /*1da50*/  IMAD.WIDE R12, R18, 0x2, R2 ;  /* 0x00000002120c7825 */ /* 0x000fe200078e0202 */
[----:B------:R-:W-:Y:S01]  /*1da60*/  ULDC UR12, c[0x0][0x228] ;  /* 0x00008a00000c7ab9 */ /* 0x000fe20000000800 */
[----:B------:R-:W-:Y:S01]  /*1da70*/  ULDC UR4, c[0x0][0x22c] ;  /* 0x00008b0000047ab9 */ /* 0x000fe20000000800 */
[----:B------:R-:W-:Y:S01]  /*1da80*/  ULDC UR6, c[0x0][0x248] ;  /* 0x0000920000067ab9 */ /* 0x000fe20000000800 */
[----:B------:R-:W-:Y:S01]  /*1da90*/  IMAD.WIDE R14, R19, 0x2, R24 ;  /* 0x00000002130e7825 */ /* 0x000fe200078e0218 */
[----:B------:R-:W-:Y:S01]  /*1daa0*/  @P4 STG.E.U16 desc[UR8][R12.64], R20 ;  /* 0x000000140c004986 */ /* 0x000fe2000c101508 */
[----:B------:R-:W-:Y:S01]  /*1dab0*/  ULDC UR10, c[0x0][0x22c] ;  /* 0x00008b00000a7ab9 */ /* 0x000fe20000000800 */
[----:B------:R-:W-:Y:S01]  /*1dac0*/  PRMT R18, R9, 0x7632, R18 ;  /* 0x0000763209127816 */ /* 0x000fe20000000012 */
[----:B------:R-:W-:Y:S01]  /*1dad0*/  IMAD.WIDE R16, R19, 0x2, R2 ;  /* 0x0000000213107825 */ /* 0x000fe200078e0202 */
[----:B------:R0:W-:Y:S03]  /*1dae0*/  @P6 STG.E.U16 desc[UR8][R14.64], R9 ;  /* 0x000000090e006986 */ /* 0x0001e6000c101508 */
[----:B------:R-:W-:Y:S01]  /*1daf0*/  VIADD R21, R10, 0x27 ;  /* 0x000000270a157836 */ /* 0x000fe20000000000 */
[----:B------:R-:W-:Y:S01]  /*1db00*/  @P0 STG.E.U16 desc[UR8][R16.64], R18 ;  /* 0x0000001210000986 */ /* 0x000fe2000c101508 */
[----:B------:R-:W-:Y:S01]  /*1db10*/  ISETP.LT.AND P0, PT, R29, UR12, !P2 ;  /* 0x0000000c1d007c0c */ /* 0x000fe2000d701270 */
[----:B------:R-:W-:-:S02]  /*1db20*/  ULDC UR12, c[0x0][0x228] ;  /* 0x00008a00000c7ab9 */ /* 0x000fc40000000800 */
[----:B0-----:R-:W4:Y:S01]  /*1db30*/  LDL.LU R9, [R1+0x1a4] ;  /* 0x0001a40001097983 */ /* 0x001f220000300800 */
[----:B------:R-:W-:Y:S01]  /*1db40*/  ISETP.GE.AND P4, PT, R21, UR4, PT ;  /* 0x0000000415007c0c */ /* 0x000fe2000bf86270 */
[----:B------:R-:W-:Y:S02]  /*1db50*/  ULDC UR4, c[0x0][0x248] ;  /* 0x0000920000047ab9 */ /* 0x000fe40000000800 */
[----:B------:R-:W-:Y:S01]  /*1db60*/  VIADD R14, R19, UR4 ;  /* 0x00000004130e7c36 */ /* 0x000fe20008000000 */
[----:B------:R-:W-:Y:S02]  /*1db70*/  ISETP.LT.AND P2, PT, R11, UR14, !P2 ;  /* 0x0000000e0b007c0c */ /* 0x000fe4000d741270 */
[----:B--2---:R-:W-:Y:S01]  /*1db80*/  PRMT R22, R8, 0x7632, R22 ;  /* 0x0000763208167816 */ /* 0x004fe20000000016 */
[----:B------:R-:W-:Y:S01]  /*1db90*/  IMAD.WIDE R12, R14, 0x2, R24 ;  /* 0x000000020e0c7825 */ /* 0x000fe200078e0218 */
[----:B------:R-:W-:Y:S01]  /*1dba0*/  ISETP.LT.AND P6, PT, R29, UR16, !P3 ;  /* 0x000000101d007c0c */ /* 0x000fe2000dfc1270 */
[----:B------:R-:W-:Y:S01]  /*1dbb0*/  ULDC UR4, c[0x0][0x248] ;  /* 0x0000920000047ab9 */ /* 0x000fe20000000800 */
[----:B------:R-:W-:-:S02]  /*1dbc0*/  ULDC UR14, c[0x0][0x228] ;  /* 0x00008a00000e7ab9 */ /* 0x000fc40000000800 */
[----:B------:R0:W-:Y:S01]  /*1dbd0*/  @P0 STG.E.U16 desc[UR8][R12.64], R8 ;  /* 0x000000080c000986 */ /* 0x0001e2000c101508 */
[C---:B------:R-:W-:Y:S01]  /*1dbe0*/  VIADD R21, R14.reuse, UR6 ;  /* 0x000000060e157c36 */ /* 0x040fe20008000000 */
[----:B---3--:R-:W-:Y:S02]  /*1dbf0*/  PRMT R23, R7, 0x7632, R23 ;  /* 0x0000763207177816 */ /* 0x008fe40000000017 */
[----:B0-----:R-:W2:Y:S01]  /*1dc00*/  LDL.LU R8, [R1+0x1b8] ;  /* 0x0001b80001087983 */ /* 0x001ea20000300800 */
[----:B------:R-:W-:Y:S01]  /*1dc10*/  IMAD.WIDE R14, R14, 0x2, R2 ;  /* 0x000000020e0e7825 */ /* 0x000fe200078e0202 */
[----:B------:R-:W-:Y:S01]  /*1dc20*/  ISETP.LT.AND P3, PT, R11, UR18, !P3 ;  /* 0x000000120b007c0c */ /* 0x000fe2000df61270 */
[----:B------:R-:W-:Y:S01]  /*1dc30*/  ULDC UR6, c[0x0][0x22c] ;  /* 0x00008b0000067ab9 */ /* 0x000fe20000000800 */
[----:B------:R-:W-:Y:S01]  /*1dc40*/  ULDC UR16, c[0x0][0x228] ;  /* 0x00008a0000107ab9 */ /* 0x000fe20000000800 */
[----:B------:R-:W-:Y:S01]  /*1dc50*/  IMAD.WIDE R16, R21, 0x2, R24 ;  /* 0x0000000215107825 */ /* 0x000fe200078e0218 */
[----:B------:R-:W-:Y:S01]  /*1dc60*/  @P2 STG.E.U16 desc[UR8][R14.64], R22 ;  /* 0x000000160e002986 */ /* 0x000fe2000c101508 */
[----:B------:R-:W-:-:S03]  /*1dc70*/  ULDC UR18, c[0x0][0x228] ;  /* 0x00008a0000127ab9 */ /* 0x000fc60000000800 */
[----:B------:R0:W-:Y:S04]  /*1dc80*/  @P6 STG.E.U16 desc[UR8][R16.64], R7 ;  /* 0x0000000710006986 */ /* 0x0001e8000c101508 */
[----:B0-----:R-:W3:Y:S01]  /*1dc90*/  LDL.LU R7, [R1+0x1a8] ;  /* 0x0001a80001077983 */ /* 0x001ee20000300800 */
[----:B------:R-:W-:Y:S02]  /*1dca0*/  VIADD R20, R10, 0x28 ;  /* 0x000000280a147836 */ /* 0x000fe40000000000 */
[----:B------:R-:W-:-:S03]  /*1dcb0*/  IMAD.WIDE R18, R21, 0x2, R2 ;  /* 0x0000000215127825 */ /* 0x000fc600078e0202 */
[----:B------:R-:W-:Y:S01]  /*1dcc0*/  ISETP.GE.AND P0, PT, R20, UR10, PT ;  /* 0x0000000a14007c0c */ /* 0x000fe2000bf06270 */
[----:B------:R-:W-:Y:S01]  /*1dcd0*/  ULDC UR10, c[0x0][0x228] ;  /* 0x00008a00000a7ab9 */ /* 0x000fe20000000800 */
[----:B------:R0:W-:Y:S01]  /*1dce0*/  @P3 STG.E.U16 desc[UR8][R18.64], R23 ;  /* 0x0000001712003986 */ /* 0x0001e2000c101508 */
[----:B------:R-:W-:Y:S01]  /*1dcf0*/  ISETP.LT.AND P3, PT, R29, UR10, !P5 ;  /* 0x0000000a1d007c0c */ /* 0x000fe2000ef61270 */
[----:B------:R-:W-:Y:S01]  /*1dd00*/  VIADD R12, R10, 0x29 ;  /* 0x000000290a0c7836 */ /* 0x000fe20000000000 */
[----:B------:R-:W-:Y:S01]  /*1dd10*/  ISETP.LT.AND P5, PT, R11, UR12, !P5 ;  /* 0x0000000c0b007c0c */ /* 0x000fe2000efa1270 */
[----:B------:R-:W-:Y:S01]  /*1dd20*/  VIADD R14, R21, UR4 ;  /* 0x00000004150e7c36 */ /* 0x000fe20008000000 */
[----:B------:R-:W-:Y:S01]  /*1dd30*/  ISETP.LT.AND P6, PT, R29, UR14, !P4 ;  /* 0x0000000e1d007c0c */ /* 0x000fe2000e7c1270 */
[----:B------:R-:W-:Y:S01]  /*1dd40*/  ULDC UR4, c[0x0][0x248] ;  /* 0x0000920000047ab9 */ /* 0x000fe20000000800 */
[----:B------:R-:W-:Y:S01]  /*1dd50*/  ISETP.GE.AND P2, PT, R12, UR6, PT ;  /* 0x000000060c007c0c */ /* 0x000fe2000bf46270 */
[----:B------:R-:W-:Y:S01]  /*1dd60*/  IMAD.WIDE R12, R14, 0x2, R24 ;  /* 0x000000020e0c7825 */ /* 0x000fe200078e0218 */
[----:B----4-:R-:W-:Y:S01]  /*1dd70*/  PRMT R20, R6, 0x7632, R20 ;  /* 0x0000763206147816 */ /* 0x010fe20000000014 */
[----:B------:R-:W-:Y:S01]  /*1dd80*/  ULDC UR6, c[0x0][0x228] ;  /* 0x00008a0000067ab9 */ /* 0x000fe20000000800 */
[----:B------:R-:W-:Y:S01]  /*1dd90*/  ULDC UR10, c[0x0][0x228] ;  /* 0x00008a00000a7ab9 */ /* 0x000fe20000000800 */
[C---:B0-----:R-:W-:Y:S01]  /*1dda0*/  VIADD R18, R14.reuse, UR4 ;  /* 0x000000040e127c36 */ /* 0x041fe20008000000 */
[----:B------:R-:W-:Y:S01]  /*1ddb0*/  ULDC UR4, c[0x0][0x22c] ;  /* 0x00008b0000047ab9 */ /* 0x000fe20000000800 */
[----:B------:R-:W-:Y:S01]  /*1ddc0*/  IMAD.WIDE R14, R14, 0x2, R2 ;  /* 0x000000020e0e7825 */ /* 0x000fe200078e0202 */
[----:B------:R0:W-:Y:S01]  /*1ddd0*/  @P3 STG.E.U16 desc[UR8][R12.64], R6 ;  /* 0x000000060c003986 */ /* 0x0001e2000c101508 */
[----:B------:R-:W-:Y:S01]  /*1dde0*/  ULDC UR12, c[0x0][0x228] ;  /* 0x00008a00000c7ab9 */ /* 0x000fe20000000800 */
[----:B------:R-:W-:Y:S01]  /*1ddf0*/  ULDC UR14, c[0x0][0x228] ;  /* 0x00008a00000e7ab9 */ /* 0x000fe20000000800 */
[----:B------:R-:W-:Y:S01]  /*1de00*/  IMAD.WIDE R16, R18, 0x2, R24 ;  /* 0x0000000212107825 */ /* 0x000fe200078e0218 */
[----:B------:R1:W-:Y:S03]  /*1de10*/  @P5 STG.E.U16 desc[UR8][R14.64], R20 ;  /* 0x000000140e005986 */ /* 0x0003e6000c101508 */
[C---:B------:R-:W-:Y:S01]  /*1de20*/  VIADD R19, R10.reuse, 0x2a ;  /* 0x0000002a0a137836 */ /* 0x040fe20000000000 */
[----:B------:R-:W-:Y:S01]  /*1de30*/  ISETP.LT.AND P4, PT, R11, UR6, !P4 ;  /* 0x000000060b007c0c */ /* 0x000fe2000e781270 */
[----:B------:R-:W-:Y:S01]  /*1de40*/  ULDC UR6, c[0x0][0x22c] ;  /* 0x00008b0000067ab9 */ /* 0x000fe20000000800 */
[----:B0-----:R-:W-:Y:S01]  /*1de50*/  VIADD R12, R10, 0x2b ;  /* 0x0000002b0a0c7836 */ /* 0x001fe20000000000 */
[----:B------:R-:W4:Y:S01]  /*1de60*/  LDL.LU R6, [R1+0x1bc] ;  /* 0x0001bc0001067983 */ /* 0x000f220000300800 */
[----:B------:R-:W-:Y:S01]  /*1de70*/  ISETP.GE.AND P3, PT, R19, UR4, PT ;  /* 0x0000000413007c0c */ /* 0x000fe2000bf66270 */
[----:B------:R-:W-:-:S02]  /*1de80*/  ULDC UR4, c[0x0][0x248] ;  /* 0x0000920000047ab9 */ /* 0x000fc40000000800 */
[----:B------:R0:W-:Y:S01]  /*1de90*/  @P6 STG.E.U16 desc[UR8][R16.64], R5 ;  /* 0x0000000510006986 */ /* 0x0001e2000c101508 */
[----:B------:R-:W-:Y:S01]  /*1dea0*/  ISETP.LT.AND P6, PT, R29, UR10, !P0 ;  /* 0x0000000a1d007c0c */ /* 0x000fe2000c7c1270 */
[----:B-1----:R-:W-:Y:S01]  /*1deb0*/  IMAD.WIDE R14, R18, 0x2, R2 ;  /* 0x00000002120e7825 */ /* 0x002fe200078e0202 */
[----:B------:R-:W-:Y:S01]  /*1dec0*/  ISETP.LT.AND P0, PT, R11, UR12, !P0 ;  /* 0x0000000c0b007c0c */ /* 0x000fe2000c701270 */
[----:B------:R-:W-:Y:S01]  /*1ded0*/  ULDC UR12, c[0x0][0x228] ;  /* 0x00008a00000c7ab9 */ /* 0x000fe20000000800 */
[----:B------:R-:W-:Y:S01]  /*1dee0*/  ISETP.GE.AND P5, PT, R12, UR6, PT ;  /* 0x000000060c007c0c */ /* 0x000fe2000bfa6270 */
[----:B------:R-:W-:Y:S01]  /*1def0*/  VIADD R12, R18, UR4 ;  /* 0x00000004120c7c36 */ /* 0x000fe20008000000 */
[----:B------:R-:W-:Y:S02]  /*1df00*/  PRMT R13, R5, 0x7632, R13 ;  /* 0x00007632050d7816 */ /* 0x000fe4000000000d */
[----:B------:R-:W-:Y:S01]  /*1df10*/  PRMT R21, R27, 0x7632, R21 ;  /* 0x000076321b157816 */ /* 0x000fe20000000015 */
[C---:B------:R-:W-:Y:S01]  /*1df20*/  IMAD.WIDE R18, R12.reuse, 0x2, R2 ;  /* 0x000000020c127825 */ /* 0x040fe200078e0202 */
[----:B------:R-:W-:Y:S01]  /*1df30*/  ULDC UR4, c[0x0][0x22c] ;  /* 0x00008b0000047ab9 */ /* 0x000fe20000000800 */
[----:B0-----:R-:W4:Y:S01]  /*1df40*/  LDL.LU R5, [R1+0x1ac] ;  /* 0x0001ac0001057983 */ /* 0x001f220000300800 */
[----:B------:R-:W-:Y:S01]  /*1df50*/  ULDC UR6, c[0x0][0x248] ;  /* 0x0000920000067ab9 */ /* 0x000fe20000000800 */
[----:B------:R-:W-:Y:S01]  /*1df60*/  IMAD.WIDE R16, R12, 0x2, R24 ;  /* 0x000000020c107825 */ /* 0x000fe200078e0218 */
[----:B------:R-:W-:Y:S01]  /*1df70*/  ULDC UR10, c[0x0][0x22c] ;  /* 0x00008b00000a7ab9 */ /* 0x000fe20000000800 */
[----:B------:R0:W-:Y:S02]  /*1df80*/  @P4 STG.E.U16 desc[UR8][R14.64], R13 ;  /* 0x0000000d0e004986 */ /* 0x0001e4000c101508 */
[----:B------:R-:W-:-:S02]  /*1df90*/  VIADD R20, R10, 0x2c ;  /* 0x0000002c0a147836 */ /* 0x000fc40000000000 */
[----:B------:R-:W-:Y:S04]  /*1dfa0*/  @P6 STG.E.U16 desc[UR8][R16.64], R27 ;  /* 0x0000001b10006986 */ /* 0x000fe8000c101508 */
[----:B------:R1:W-:Y:S01]  /*1dfb0*/  @P0 STG.E.U16 desc[UR8][R18.64], R21 ;  /* 0x0000001512000986 */ /* 0x0003e2000c101508 */
[----:B------:R-:W-:Y:S01]  /*1dfc0*/  ISETP.LT.AND P0, PT, R29, UR12, !P2 ;  /* 0x0000000c1d007c0c */ /* 0x000fe2000d701270 */
[----:B------:R-:W-:Y:S01]  /*1dfd0*/  ULDC UR12, c[0x0][0x228] ;  /* 0x00008a00000c7ab9 */ /* 0x000fe20000000800 */
[----:B------:R-:W-:Y:S01]  /*1dfe0*/  ISETP.GE.AND P4, PT, R20, UR4, PT ;  /* 0x0000000414007c0c */ /* 0x000fe2000bf86270 */
[----:B------:R-:W-:Y:S01]  /*1dff0*/  ULDC UR4, c[0x0][0x248] ;  /* 0x0000920000047ab9 */ /* 0x000fe20000000800 */
[----:B------:R-:W4:Y:S01]  /*1e000*/  LDL.LU R26, [R1+0x1c0] ;  /* 0x0001c000011a7983 */ /* 0x000f220000300800 */
[----:B0-----:R-:W-:Y:S01]  /*1e010*/  VIADD R14, R12, UR4 ;  /* 0x000000040c0e7c36 */ /* 0x001fe20008000000 */
[----:B------:R-:W-:-:S02]  /*1e020*/  ISETP.LT.AND P2, PT, R11, UR14, !P2 ;  /* 0x0000000e0b007c0c */ /* 0x000fc4000d741270 */
        /* <DEDUP_REMOVED lines=9> */
[----:B------:R-:W-:Y:S02]  /*1e0c0*/  ULDC UR18, c[0x0][0x228] ;  /* 0x00008a0000127ab9 */ /* 0x000fe40000000800 */
[----:B------:R-:W-:Y:S01]  /*1e0d0*/  IMAD.WIDE R16, R21, 0x2, R24 ;  /* 0x0000000215107825 */ /* 0x000fe200078e0218 */
[----:B------:R-:W-:Y:S01]  /*1e0e0*/  PRMT R23, R28, 0x7632, R23 ;  /* 0x000076321c177816 */ /* 0x000fe20000000017 */
[----:B------:R0:W-:Y:S02]  /*1e0f0*/  @P0 STG.E.U16 desc[UR8][R12.64], R28 ;  /* 0x0000001c0c000986 */ /* 0x0001e4000c101508 */
[----:B------:R-:W-:-:S02]  /*1e100*/  VIADD R20, R10, 0x2d ;  /* 0x0000002d0a147836 */ /* 0x000fc40000000000 */
[----:B------:R-:W-:Y:S01]  /*1e110*/  IMAD.WIDE R18, R21, 0x2, R2 ;  /* 0x0000000215127825 */ /* 0x000fe200078e0202 */
[----:B------:R1:W-:Y:S04]  /*1e120*/  @P2 STG.E.U16 desc[UR8][R14.64], R23 ;  /* 0x000000170e002986 */ /* 0x0003e8000c101508 */
[----:B0-----:R-:W4:Y:S01]  /*1e130*/  LDL.LU R28, [R1+0x70] ;  /* 0x00007000011c7983 */ /* 0x001f220000300800 */
[----:B------:R-:W-:Y:S01]  /*1e140*/  ISETP.GE.AND P0, PT, R20, UR10, PT ;  /* 0x0000000a14007c0c */ /* 0x000fe2000bf06270 */
[----:B------:R-:W-:Y:S01]  /*1e150*/  ULDC UR10, c[0x0][0x228] ;  /* 0x00008a00000a7ab9 */ /* 0x000fe20000000800 */
[----:B------:R-:W-:Y:S01]  /*1e160*/  PRMT R22, R0, 0x7632, R22 ;  /* 0x0000763200167816 */ /* 0x000fe20000000016 */
[----:B------:R0:W-:Y:S01]  /*1e170*/  @P6 STG.E.U16 desc[UR8][R16.64], R0 ;  /* 0x0000000010006986 */ /* 0x0001e2000c101508 */
[----:B------:R-:W-:-:S03]  /*1e180*/  VIADD R12, R10, 0x2e ;  /* 0x0000002e0a0c7836 */ /* 0x000fc60000000000 */
[----:B------:R0:W-:Y:S01]  /*1e190*/  @P3 STG.E.U16 desc[UR8][R18.64], R22 ;  /* 0x0000001612003986 */ /* 0x0001e2000c101508 */
[----:B------:R-:W-:Y:S01]  /*1e1a0*/  ISETP.LT.AND P3, PT, R29, UR10, !P5 ;  /* 0x0000000a1d007c0c */ /* 0x000fe2000ef61270 */
[----:B-1----:R-:W-:Y:S02]  /*1e1b0*/  VIADD R14, R21, UR4 ;  /* 0x00000004150e7c36 */ /* 0x002fe40008000000 */
[----:B0-----:R-:W4:Y:S01]  /*1e1c0*/  LDL.LU R0, [R1+0x1c4] ;  /* 0x0001c40001007983 */ /* 0x001f220000300800 */
[----:B------:R-:W-:Y:S01]  /*1e1d0*/  ISETP.GE.AND P2, PT, R12, UR6, PT ;  /* 0x000000060c007c0c */ /* 0x000fe2000bf46270 */
[----:B------:R-:W-:Y:S01]  /*1e1e0*/  IMAD.WIDE R12, R14, 0x2, R24 ;  /* 0x000000020e0c7825 */ /* 0x000fe200078e0218 */
[----:B------:R-:W-:Y:S01]  /*1e1f0*/  ISETP.LT.AND P5, PT, R11, UR12, !P5 ;  /* 0x0000000c0b007c0c */ /* 0x000fe2000efa1270 */
[----:B------:R-:W-:Y:S01]  /*1e200*/  ULDC UR4, c[0x0][0x248] ;  /* 0x0000920000047ab9 */ /* 0x000fe20000000800 */
[----:B------:R-:W-:Y:S02]  /*1e210*/  ISETP.LT.AND P6, PT, R29, UR14, !P4 ;  /* 0x0000000e1d007c0c */ /* 0x000fe4000e7c1270 */
[----:B------:R-:W-:-:S03]  /*1e220*/  PRMT R20, R9, 0x7632, R20 ;  /* 0x0000763209147816 */ /* 0x000fc60000000014 */
[----:B------:R0:W-:Y:S01]  /*1e230*/  @P3 STG.E.U16 desc[UR8][R12.64], R9 ;  /* 0x000000090c003986 */ /* 0x0001e2000c101508 */
[----:B------:R-:W-:Y:S01]  /*1e240*/  VIADD R18, R14, UR4 ;  /* 0x000000040e127c36 */ /* 0x000fe20008000000 */
[----:B------:R-:W-:Y:S01]  /*1e250*/  ULDC UR6, c[0x0][0x228] ;  /* 0x00008a0000067ab9 */ /* 0x000fe20000000800 */
[C---:B------:R-:W-:Y:S01]  /*1e260*/  VIADD R19, R10.reuse, 0x2f ;  /* 0x0000002f0a137836 */ /* 0x040fe20000000000 */
[----:B------:R-:W-:Y:S01]  /*1e270*/  ULDC UR10, c[0x0][0x228] ;  /* 0x00008a00000a7ab9 */ /* 0x000fe20000000800 */
[----:B------:R-:W-:Y:S01]  /*1e280*/  ULDC UR12, c[0x0][0x228] ;  /* 0x00008a00000c7ab9 */ /* 0x000fe20000000800 */
[----:B------:R-:W-:Y:S01]  /*1e290*/  VIADD R21, R10, 0x31 ;  /* 0x000000310a157836 */ /* 0x000fe20000000000 */
[----:B------:R-:W-:Y:S01]  /*1e2a0*/  ULDC UR4, c[0x0][0x22c] ;  /* 0x00008b0000047ab9 */ /* 0x000fe20000000800 */
[----:B------:R-:W-:Y:S01]  /*1e2b0*/  ULDC UR14, c[0x0][0x228] ;  /* 0x00008a00000e7ab9 */ /* 0x000fe20000000800 */
[----:B0-----:R-:W4:Y:S01]  /*1e2c0*/  LDL.LU R9, [R1+0x74] ;  /* 0x0000740001097983 */ /* 0x001f220000300800 */
[----:B------:R-:W-:-:S04]  /*1e2d0*/  IMAD.WIDE R14, R14, 0x2, R2 ;  /* 0x000000020e0e7825 */ /* 0x000fc800078e0202 */
[----:B------:R-:W-:Y:S01]  /*1e2e0*/  IMAD.WIDE R16, R18, 0x2, R24 ;  /* 0x0000000212107825 */ /* 0x000fe200078e0218 */
[----:B------:R0:W-:Y:S01]  /*1e2f0*/  @P5 STG.E.U16 desc[UR8][R14.64], R20 ;  /* 0x000000140e005986 */ /* 0x0001e2000c101508 */
[----:B------:R-:W-:Y:S01]  /*1e300*/  ISETP.LT.AND P4, PT, R11, UR6, !P4 ;  /* 0x000000060b007c0c */ /* 0x000fe2000e781270 */
[----:B------:R-:W-:Y:S01]  /*1e310*/  ULDC UR6, c[0x0][0x22c] ;  /* 0x00008b0000067ab9 */ /* 0x000fe20000000800 */
[----:B------:R-:W-:Y:S01]  /*1e320*/  ISETP.GE.AND P3, PT, R19, UR4, PT ;  /* 0x0000000413007c0c */ /* 0x000fe2000bf66270 */
[----:B------:R-:W-:Y:S01]  /*1e330*/  VIADD R12, R10, 0x30 ;  /* 0x000000300a0c7836 */ /* 0x000fe20000000000 */
[----:B------:R-:W-:Y:S02]  /*1e340*/  ULDC UR4, c[0x0][0x248] ;  /* 0x0000920000047ab9 */ /* 0x000fe40000000800 */
[----:B------:R-:W-:Y:S01]  /*1e350*/  VIADD R19, R18, UR4 ;  /* 0x0000000412137c36 */ /* 0x000fe20008000000 */
[----:B------:R-:W-:Y:S01]  /*1e360*/  ULDC UR4, c[0x0][0x22c] ;  /* 0x00008b0000047ab9 */ /* 0x000fe20000000800 */
[----:B------:R-:W-:Y:S01]  /*1e370*/  ISETP.GE.AND P5, PT, R12, UR6, PT ;  /* 0x000000060c007c0c */ /* 0x000fe2000bfa6270 */
[----:B------:R-:W-:Y:S01]  /*1e380*/  IMAD.WIDE R12, R18, 0x2, R2 ;  /* 0x00000002120c7825 */ /* 0x000fe200078e0202 */
[----:B------:R-:W-:-:S03]  /*1e390*/  ULDC UR6, c[0x0][0x248] ;  /* 0x0000920000067ab9 */ /* 0x000fc60000000800 */
[----:B0-----:R-:W-:Y:S01]  /*1e3a0*/  IMAD.WIDE R14, R19, 0x2, R24 ;  /* 0x00000002130e7825 */ /* 0x001fe200078e0218 */
[----:B--2---:R0:W-:Y:S01]  /*1e3b0*/  @P6 STG.E.U16 desc[UR8][R16.64], R8 ;  /* 0x0000000810006986 */ /* 0x0041e2000c101508 */
[----:B------:R-:W-:Y:S02]  /*1e3c0*/  PRMT R20, R8, 0x7632, R20 ;  /* 0x0000763208147816 */ /* 0x000fe40000000014 */
[----:B------:R-:W-:Y:S01]  /*1e3d0*/  ISETP.LT.AND P6, PT, R29, UR10, !P0 ;  /* 0x0000000a1d007c0c */ /* 0x000fe2000c7c1270 */
[----:B------:R-:W-:Y:S01]  /*1e3e0*/  ULDC UR10, c[0x0][0x22c] ;  /* 0x00008b00000a7ab9 */ /* 0x000fe20000000800 */
[----:B0-----:R-:W2:Y:S04]  /*1e3f0*/  LDL.LU R8, [R1+0x1c8] ;  /* 0x0001c80001087983 */ /* 0x001ea80000300800 */
[----:B------:R-:W-:Y:S01]  /*1e400*/  @P4 STG.E.U16 desc[UR8][R12.64], R20 ;  /* 0x000000140c004986 */ /* 0x000fe2000c101508 */
[----:B---3--:R-:W-:-:S06]  /*1e410*/  PRMT R18, R7, 0x7632, R18 ;  /* 0x0000763207127816 */ /* 0x008fcc0000000012 */
[----:B------:R0:W-:Y:S04]  /*1e420*/  @P6 STG.E.U16 desc[UR8][R14.64], R7 ;  /* 0x000000070e006986 */ /* 0x0001e8000c101508 */
[----:B0-----:R-:W3:Y:S01]  /*1e430*/  LDL.LU R7, [R1+0x78] ;  /* 0x0000780001077983 */ /* 0x001ee20000300800 */
[----:B------:R-:W-:Y:S01]  /*1e440*/  ISETP.LT.AND P0, PT, R11, UR12, !P0 ;  /* 0x0000000c0b007c0c */ /* 0x000fe2000c701270 */
[----:B------:R-:W-:Y:S01]  /*1e450*/  IMAD.WIDE R16, R19, 0x2, R2 ;  /* 0x0000000213107825 */ /* 0x000fe200078e0202 */
[----:B------:R-:W-:Y:S01]  /*1e460*/  ULDC UR12, c[0x0][0x228] ;  /* 0x00008a00000c7ab9 */ /* 0x000fe20000000800 */
[----:B------:R-:W-:Y:S01]  /*1e470*/  ISETP.GE.AND P4, PT, R21, UR4, PT ;  /* 0x0000000415007c0c */ /* 0x000fe2000bf86270 */
[----:B------:R-:W-:Y:S02]  /*1e480*/  ULDC UR4, c[0x0][0x248] ;  /* 0x0000920000047ab9 */ /* 0x000fe40000000800 */
[----:B------:R-:W-:Y:S01]  /*1e490*/  VIADD R14, R19, UR4 ;  /* 0x00000004130e7c36 */ /* 0x000fe20008000000 */
[----:B------:R-:W-:Y:S01]  /*1e4a0*/  ISETP.LT.AND P6, PT, R29, UR16, !P3 ;  /* 0x000000101d007c0c */ /* 0x000fe2000dfc1270 */
[----:B------:R-:W-:Y:S01]  /*1e4b0*/  VIADD R20, R10, 0x32 ;  /* 0x000000320a147836 */ /* 0x000fe20000000000 */
[----:B------:R-:W-:-:S04]  /*1e4c0*/  ULDC UR4, c[0x0][0x248] ;  /* 0x0000920000047ab9 */ /* 0x000fc80000000800 */
[----:B------:R0:W-:Y:S01]  /*1e4d0*/  @P0 STG.E.U16 desc[UR8][R16.64], R18 ;  /* 0x0000001210000986 */ /* 0x0001e2000c101508 */
[----:B------:R-:W-:Y:S01]  /*1e4e0*/  ISETP.LT.AND P0, PT, R29, UR12, !P2 ;  /* 0x0000000c1d007c0c */ /* 0x000fe2000d701270 */
[C---:B------:R-:W-:Y:S01]  /*1e4f0*/  IMAD.WIDE R12, R14.reuse, 0x2, R24 ;  /* 0x000000020e0c7825 */ /* 0x040fe200078e0218 */
[C---:B------:R-:W-:Y:S01]  /*1e500*/  ISETP.LT.AND P2, PT, R11.reuse, UR14, !P2 ;  /* 0x0000000e0b007c0c */ /* 0x040fe2000d741270 */
[----:B------:R-:W-:Y:S01]  /*1e510*/  ULDC UR12, c[0x0][0x228] ;  /* 0x00008a00000c7ab9 */ /* 0x000fe20000000800 */
[----:B------:R-:W-:Y:S01]  /*1e520*/  ISETP.LT.AND P3, PT, R11, UR18, !P3 ;  /* 0x000000120b007c0c */ /* 0x000fe2000df61270 */
[----:B------:R-:W-:Y:S01]  /*1e530*/  VIADD R21, R14, UR6 ;  /* 0x000000060e157c36 */ /* 0x000fe20008000000 */
[----:B------:R-:W-:Y:S01]  /*1e540*/  ULDC UR14, c[0x0][0x228] ;  /* 0x00008a00000e7ab9 */ /* 0x000fe20000000800 */
[----:B----4-:R-:W-:Y:S01]  /*1e550*/  PRMT R22, R6, 0x7632, R22 ;  /* 0x0000763206167816 */ /* 0x010fe20000000016 */
[----:B------:R-:W-:Y:S01]  /*1e560*/  IMAD.WIDE R14, R14, 0x2, R2 ;  /* 0x000000020e0e7825 */ /* 0x000fe200078e0202 */
[----:B------:R-:W-:Y:S01]  /*1e570*/  ULDC UR6, c[0x0][0x22c] ;  /* 0x00008b0000067ab9 */ /* 0x000fe20000000800 */
[----:B------:R-:W-:Y:S01]  /*1e580*/  ULDC UR16, c[0x0][0x228] ;  /* 0x00008a0000107ab9 */ /* 0x000fe20000000800 */
[----:B------:R-:W-:-:S02]  /*1e590*/  ULDC UR18, c[0x0][0x228] ;  /* 0x00008a0000127ab9 */ /* 0x000fc40000000800 */
[----:B------:R1:W-:Y:S01]  /*1e5a0*/  @P0 STG.E.U16 desc[UR8][R12.64], R6 ;  /* 0x000000060c000986 */ /* 0x0003e2000c101508 */
[----:B0-----:R-:W-:-:S03]  /*1e5b0*/  IMAD.WIDE R16, R21, 0x2, R24 ;  /* 0x0000000215107825 */ /* 0x001fc600078e0218 */
[----:B------:R-:W-:Y:S04]  /*1e5c0*/  @P2 STG.E.U16 desc[UR8][R14.64], R22 ;  /* 0x000000160e002986 */ /* 0x000fe8000c101508 */
[----:B-1----:R-:W4:Y:S01]  /*1e5d0*/  LDL.LU R6, [R1+0x1cc] ;  /* 0x0001cc0001067983 */ /* 0x002f220000300800 */
[----:B------:R-:W-:Y:S01]  /*1e5e0*/  PRMT R23, R5, 0x7632, R23 ;  /* 0x0000763205177816 */ /* 0x000fe20000000017 */
[----:B------:R-:W-:Y:S02]  /*1e5f0*/  IMAD.WIDE R18, R21, 0x2, R2 ;  /* 0x0000000215127825 */ /* 0x000fe400078e0202 */
[----:B------:R0:W-:Y:S01]  /*1e600*/  @P6 STG.E.U16 desc[UR8][R16.64], R5 ;  /* 0x0000000510006986 */ /* 0x0001e2000c101508 */
[----:B------:R-:W-:Y:S01]  /*1e610*/  ISETP.GE.AND P0, PT, R20, UR10, PT ;  /* 0x0000000a14007c0c */ /* 0x000fe2000bf06270 */
[----:B------:R-:W-:-:S02]  /*1e620*/  ULDC UR10, c[0x0][0x228] ;  /* 0x00008a00000a7ab9 */ /* 0x000fc40000000800 */
[----:B------:R1:W-:Y:S01]  /*1e630*/  @P3 STG.E.U16 desc[UR8][R18.64], R23 ;  /* 0x0000001712003986 */ /* 0x0003e2000c101508 */
[----:B------:R-:W-:Y:S01]  /*1e640*/  ISETP.LT.AND P3, PT, R29, UR10, !P5 ;  /* 0x0000000a1d007c0c */ /* 0x000fe2000ef61270 */
[----:B------:R-:W-:Y:S02]  /*1e650*/  VIADD R12, R10, 0x33 ;  /* 0x000000330a0c7836 */ /* 0x000fe40000000000 */
[----:B0-----:R-:W4:Y:S01]  /*1e660*/  LDL.LU R5, [R1+0x7c] ;  /* 0x00007c0001057983 */ /* 0x001f220000300800 */
[----:B------:R-:W-:Y:S01]  /*1e670*/  ISETP.LT.AND P5, PT, R11, UR12, !P5 ;  /* 0x0000000c0b007c0c */ /* 0x000fe2000efa1270 */
[----:B------:R-:W-:Y:S01]  /*1e680*/  VIADD R14, R21, UR4 ;  /* 0x00000004150e7c36 */ /* 0x000fe20008000000 */
[----:B------:R-:W-:Y:S01]  /*1e690*/  ISETP.LT.AND P6, PT, R29, UR14, !P4 ;  /* 0x0000000e1d007c0c */ /* 0x000fe2000e7c1270 */
[----:B------:R-:W-:Y:S01]  /*1e6a0*/  ULDC UR4, c[0x0][0x248] ;  /* 0x0000920000047ab9 */ /* 0x000fe20000000800 */
[----:B------:R-:W-:Y:S01]  /*1e6b0*/  ISETP.GE.AND P2, PT, R12, UR6, PT ;  /* 0x000000060c007c0c */ /* 0x000fe2000bf46270 */
[----:B-1----:R-:W-:Y:S01]  /*1e6c0*/  VIADD R19, R14, UR4 ;  /* 0x000000040e137c36 */ /* 0x002fe20008000000 */
[----:B------:R-:W-:Y:S01]  /*1e6d0*/  PRMT R20, R26, 0x7632, R20 ;  /* 0x000076321a147816 */ /* 0x000fe20000000014 */
[C---:B------:R-:W-:Y:S01]  /*1e6e0*/  IMAD.WIDE R12, R14.reuse, 0x2, R24 ;  /* 0x000000020e0c7825 */ /* 0x040fe200078e0218 */
[----:B------:R-:W-:Y:S01]  /*1e6f0*/  ULDC UR6, c[0x0][0x228] ;  /* 0x00008a0000067ab9 */ /* 0x000fe20000000800 */
[----:B------:R-:W-:Y:S01]  /*1e700*/  ULDC UR10, c[0x0][0x228] ;  /* 0x00008a00000a7ab9 */ /* 0x000fe20000000800 */
[----:B------:R-:W-:Y:S01]  /*1e710*/  ULDC UR4, c[0x0][0x22c] ;  /* 0x00008b0000047ab9 */ /* 0x000fe20000000800 */
[----:B------:R-:W-:Y:S01]  /*1e720*/  IMAD.WIDE R14, R14, 0x2, R2 ;  /* 0x000000020e0e7825 */ /* 0x000fe200078e0202 */
[----:B------:R0:W-:Y:S01]  /*1e730*/  @P3 STG.E.U16 desc[UR8][R12.64], R26 ;  /* 0x0000001a0c003986 */ /* 0x0001e2000c101508 */
[----:B------:R-:W-:Y:S01]  /*1e740*/  ULDC UR12, c[0x0][0x228] ;  /* 0x00008a00000c7ab9 */ /* 0x000fe20000000800 */
[----:B------:R-:W-:Y:S01]  /*1e750*/  ULDC UR14, c[0x0][0x228] ;  /* 0x00008a00000e7ab9 */ /* 0x000fe20000000800 */
[----:B------:R-:W-:Y:S01]  /*1e760*/  IMAD.WIDE R16, R19, 0x2, R24 ;  /* 0x0000000213107825 */ /* 0x000fe200078e0218 */
[----:B------:R1:W-:Y:S03]  /*1e770*/  @P5 STG.E.U16 desc[UR8][R14.64], R20 ;  /* 0x000000140e005986 */ /* 0x0003e6000c101508 */
[----:B------:R-:W-:Y:S01]  /*1e780*/  VIADD R18, R10, 0x34 ;  /* 0x000000340a127836 */ /* 0x000fe20000000000 */
[----:B------:R-:W-:Y:S01]  /*1e790*/  ISETP.LT.AND P4, PT, R11, UR6, !P4 ;  /* 0x000000060b007c0c */ /* 0x000fe2000e781270 */
[----:B------:R-:W-:Y:S01]  /*1e7a0*/  ULDC UR6, c[0x0][0x22c] ;  /* 0x00008b0000067ab9 */ /* 0x000fe20000000800 */
[----:B0-----:R-:W4:Y:S02]  /*1e7b0*/  LDL.LU R26, [R1+0x1d0] ;  /* 0x0001d000011a7983 */ /* 0x001f240000300800 */
[----:B------:R-:W-:Y:S01]  /*1e7c0*/  ISETP.GE.AND P3, PT, R18, UR4, PT ;  /* 0x0000000412007c0c */ /* 0x000fe2000bf66270 */
[----:B------:R-:W-:Y:S01]  /*1e7d0*/  VIADD R12, R10, 0x35 ;  /* 0x000000350a0c7836 */ /* 0x000fe20000000000 */
[----:B------:R-:W-:-:S02]  /*1e7e0*/  ULDC UR4, c[0x0][0x248] ;  /* 0x0000920000047ab9 */ /* 0x000fc40000000800 */
[----:B------:R-:W-:Y:S01]  /*1e7f0*/  VIADD R18, R19, UR4 ;  /* 0x0000000413127c36 */ /* 0x000fe20008000000 */
[----:B------:R-:W-:Y:S01]  /*1e800*/  ULDC UR4, c[0x0][0x22c] ;  /* 0x00008b0000047ab9 */ /* 0x000fe20000000800 */
[----:B------:R-:W-:Y:S01]  /*1e810*/  ISETP.GE.AND P5, PT, R12, UR6, PT ;  /* 0x000000060c007c0c */ /* 0x000fe2000bfa6270 */
[----:B------:R0:W-:Y:S01]  /*1e820*/  @P6 STG.E.U16 desc[UR8][R16.64], R28 ;  /* 0x0000001c10006986 */ /* 0x0001e2000c101508 */
[----:B------:R-:W-:Y:S01]  /*1e830*/  ISETP.LT.AND P6, PT, R29, UR10, !P0 ;  /* 0x0000000a1d007c0c */ /* 0x000fe2000c7c1270 */
[----:B------:R-:W-:Y:S01]  /*1e840*/  IMAD.WIDE R12, R19, 0x2, R2 ;  /* 0x00000002130c7825 */ /* 0x000fe200078e0202 */
[----:B------:R-:W-:Y:S01]  /*1e850*/  ISETP.LT.AND P0, PT, R11, UR12, !P0 ;  /* 0x0000000c0b007c0c */ /* 0x000fe2000c701270 */
[----:B------:R-:W-:Y:S01]  /*1e860*/  ULDC UR12, c[0x0][0x228] ;  /* 0x00008a00000c7ab9 */ /* 0x000fe20000000800 */
[----:B-1----:R-:W-:Y:S01]  /*1e870*/  PRMT R20, R28, 0x7632, R20 ;  /* 0x000076321c147816 */ /* 0x002fe20000000014 */
[C---:B------:R-:W-:Y:S01]  /*1e880*/  IMAD.WIDE R14, R18.reuse, 0x2, R24 ;  /* 0x00000002120e7825 */ /* 0x040fe200078e0218 */
[----:B------:R-:W-:Y:S01]  /*1e890*/  ULDC UR6, c[0x0][0x248] ;  /* 0x0000920000067ab9 */ /* 0x000fe20000000800 */
[----:B------:R-:W-:Y:S01]  /*1e8a0*/  ULDC UR10, c[0x0][0x22c] ;  /* 0x00008b00000a7ab9 */ /* 0x000fe20000000800 */
[----:B0-----:R-:W4:Y:S01]  /*1e8b0*/  LDL.LU R28, [R1+0x80] ;  /* 0x00008000011c7983 */ /* 0x001f220000300800 */
[----:B------:R-:W-:-:S03]  /*1e8c0*/  IMAD.WIDE R16, R18, 0x2, R2 ;  /* 0x0000000212107825 */ /* 0x000fc600078e0202 */
[----:B------:R0:W-:Y:S01]  /*1e8d0*/  @P4 STG.E.U16 desc[UR8][R12.64], R20 ;  /* 0x000000140c004986 */ /* 0x0001e2000c101508 */
[----:B------:R-:W-:Y:S01]  /*1e8e0*/  VIADD R21, R10, 0x36 ;  /* 0x000000360a157836 */ /* 0x000fe20000000000 */
[----:B------:R-:W-:Y:S02]  /*1e8f0*/  PRMT R19, R0, 0x7632, R19 ;  /* 0x0000763200137816 */ /* 0x000fe40000000013 */
[----:B------:R1:W-:Y:S02]  /*1e900*/  @P6 STG.E.U16 desc[UR8][R14.64], R0 ;  /* 0x000000000e006986 */ /* 0x0003e4000c101508 */
[----:B------:R-:W-:Y:S01]  /*1e910*/  ISETP.GE.AND P4, PT, R21, UR4, PT ;  /* 0x0000000415007c0c */ /* 0x000fe2000bf86270 */
[----:B------:R-:W-:Y:S01]  /*1e920*/  ULDC UR4, c[0x0][0x248] ;  /* 0x0000920000047ab9 */ /* 0x000fe20000000800 */
[----:B------:R-:W-:Y:S01]  /*1e930*/  @P0 STG.E.U16 desc[UR8][R16.64], R19 ;  /* 0x0000001310000986 */ /* 0x000fe2000c101508 */
[----:B------:R-:W-:Y:S01]  /*1e940*/  ISETP.LT.AND P0, PT, R29, UR12, !P2 ;  /* 0x0000000c1d007c0c */ /* 0x000fe2000d701270 */
[----:B0-----:R-:W-:-:S02]  /*1e950*/  VIADD R20, R10, 0x37 ;  /* 0x000000370a147836 */ /* 0x001fc40000000000 */
[----:B-1----:R-:W-:Y:S01]  /*1e960*/  VIADD R14, R18, UR4 ;  /* 0x00000004120e7c36 */ /* 0x002fe20008000000 */
[----:B------:R-:W4:Y:S01]  /*1e970*/  LDL.LU R0, [R1+0x1d4] ;  /* 0x0001d40001007983 */ /* 0x000f220000300800 */
[----:B------:R-:W-:Y:S01]  /*1e980*/  ISETP.LT.AND P2, PT, R11, UR14, !P2 ;  /* 0x0000000e0b007c0c */ /* 0x000fe2000d741270 */
[----:B------:R-:W-:Y:S01]  /*1e990*/  ULDC UR4, c[0x0][0x248] ;  /* 0x0000920000047ab9 */ /* 0x000fe20000000800 */
[C---:B------:R-:W-:Y:S01]  /*1e9a0*/  IMAD.WIDE R12, R14.reuse, 0x2, R24 ;  /* 0x000000020e0c7825 */ /* 0x040fe200078e0218 */
        /* <DEDUP_REMOVED lines=14> */
[----:B------:R0:W-:Y:S01]  /*1ea90*/  @P2 STG.E.U16 desc[UR8][R14.64], R23 ;  /* 0x000000170e002986 */ /* 0x0001e2000c101508 */
[----:B------:R-:W-:-:S02]  /*1eaa0*/  ULDC UR18, c[0x0][0x228] ;  /* 0x00008a0000127ab9 */ /* 0x000fc40000000800 */
[----:B------:R-:W-:-:S04]  /*1eab0*/  IMAD.WIDE R18, R21, 0x2, R2 ;  /* 0x0000000215127825 */ /* 0x000fc800078e0202 */
[----:B------:R-:W-:Y:S02]  /*1eac0*/  VIADD R12, R10, 0x38 ;  /* 0x000000380a0c7836 */ /* 0x000fe40000000000 */
[----:B0-----:R-:W-:-:S03]  /*1ead0*/  VIADD R14, R21, UR4 ;  /* 0x00000004150e7c36 */ /* 0x001fc60008000000 */
[----:B------:R-:W-:Y:S01]  /*1eae0*/  ISETP.GE.AND P2, PT, R12, UR6, PT ;  /* 0x000000060c007c0c */ /* 0x000fe2000bf46270 */
[----:B------:R-:W-:Y:S01]  /*1eaf0*/  ULDC UR4, c[0x0][0x248] ;  /* 0x0000920000047ab9 */ /* 0x000fe20000000800 */
[----:B------:R-:W-:Y:S01]  /*1eb00*/  ULDC UR6, c[0x0][0x228] ;  /* 0x00008a0000067ab9 */ /* 0x000fe20000000800 */
[----:B------:R-:W-:Y:S01]  /*1eb10*/  IMAD.WIDE R12, R14, 0x2, R24 ;  /* 0x000000020e0c7825 */ /* 0x000fe200078e0218 */
[----:B--2---:R-:W-:Y:S01]  /*1eb20*/  PRMT R22, R8, 0x7632, R22 ;  /* 0x0000763208167816 */ /* 0x004fe20000000016 */
[----:B------:R0:W-:Y:S04]  /*1eb30*/  @P6 STG.E.U16 desc[UR8][R16.64], R8 ;  /* 0x0000000810006986 */ /* 0x0001e8000c101508 */
[----:B------:R-:W-:Y:S01]  /*1eb40*/  @P3 STG.E.U16 desc[UR8][R18.64], R22 ;  /* 0x0000001612003986 */ /* 0x000fe2000c101508 */
[----:B------:R-:W-:Y:S01]  /*1eb50*/  ISETP.LT.AND P3, PT, R29, UR10, !P5 ;  /* 0x0000000a1d007c0c */ /* 0x000fe2000ef61270 */
[----:B------:R-:W-:-:S02]  /*1eb60*/  ULDC UR10, c[0x0][0x228] ;  /* 0x00008a00000a7ab9 */ /* 0x000fc40000000800 */
[----:B0-----:R-:W2:Y:S01]  /*1eb70*/  LDL.LU R8, [R1+0x1d8] ;  /* 0x0001d80001087983 */ /* 0x001ea20000300800 */
[----:B---3--:R-:W-:-:S09]  /*1eb80*/  PRMT R20, R7, 0x7632, R20 ;  /* 0x0000763207147816 */ /* 0x008fd20000000014 */
[----:B------:R0:W-:Y:S04]  /*1eb90*/  @P3 STG.E.U16 desc[UR8][R12.64], R7 ;  /* 0x000000070c003986 */ /* 0x0001e8000c101508 */
[----:B0-----:R-:W3:Y:S01]  /*1eba0*/  LDL.LU R7, [R1+0x88] ;  /* 0x0000880001077983 */ /* 0x001ee20000300800 */
[----:B------:R-:W-:Y:S02]  /*1ebb0*/  ISETP.LT.AND P5, PT, R11, UR12, !P5 ;  /* 0x0000000c0b007c0c */ /* 0x000fe4000efa1270 */
[----:B------:R-:W-:Y:S01]  /*1ebc0*/  ISETP.LT.AND P6, PT, R29, UR14, !P4 ;  /* 0x0000000e1d007c0c */ /* 0x000fe2000e7c1270 */
[C---:B------:R-:W-:Y:S01]  /*1ebd0*/  VIADD R18, R14.reuse, UR4 ;  /* 0x000000040e127c36 */ /* 0x040fe20008000000 */
[----:B------:R-:W-:Y:S01]  /*1ebe0*/  ULDC UR4, c[0x0][0x22c] ;  /* 0x00008b0000047ab9 */ /* 0x000fe20000000800 */
[----:B------:R-:W-:Y:S01]  /*1ebf0*/  IMAD.WIDE R14, R14, 0x2, R2 ;  /* 0x000000020e0e7825 */ /* 0x000fe200078e0202 */
[----:B------:R-:W-:Y:S01]  /*1ec00*/  ULDC UR12, c[0x0][0x228] ;  /* 0x00008a00000c7ab9 */ /* 0x000fe20000000800 */
[----:B------:R-:W-:-:S02]  /*1ec10*/  ULDC UR14, c[0x0][0x228] ;  /* 0x00008a00000e7ab9 */ /* 0x000fc40000000800 */
[----:B------:R-:W-:Y:S01]  /*1ec20*/  IMAD.WIDE R16, R18, 0x2, R24 ;  /* 0x0000000212107825 */ /* 0x000fe200078e0218 */
[----:B------:R-:W-:Y:S01]  /*1ec30*/  ISETP.LT.AND P4, PT, R11, UR6, !P4 ;  /* 0x000000060b007c0c */ /* 0x000fe2000e781270 */
[----:B------:R-:W-:Y:S02]  /*1ec40*/  ULDC UR6, c[0x0][0x22c] ;  /* 0x00008b0000067ab9 */ /* 0x000fe40000000800 */
[C---:B------:R-:W-:Y:S01]  /*1ec50*/  VIADD R19, R10.reuse, 0x39 ;  /* 0x000000390a137836 */ /* 0x040fe20000000000 */
[----:B------:R0:W-:Y:S01]  /*1ec60*/  @P5 STG.E.U16 desc[UR8][R14.64], R20 ;  /* 0x000000140e005986 */ /* 0x0001e2000c101508 */
[----:B------:R-:W-:-:S03]  /*1ec70*/  VIADD R12, R10, 0x3a ;  /* 0x0000003a0a0c7836 */ /* 0x000fc60000000000 */
[----:B------:R-:W-:Y:S01]  /*1ec80*/  ISETP.GE.AND P3, PT, R19, UR4, PT ;  /* 0x0000000413007c0c */ /* 0x000fe2000bf66270 */
[----:B------:R-:W-:Y:S02]  /*1ec90*/  ULDC UR4, c[0x0][0x248] ;  /* 0x0000920000047ab9 */ /* 0x000fe40000000800 */
[----:B------:R-:W-:Y:S01]  /*1eca0*/  VIADD R19, R18, UR4 ;  /* 0x0000000412137c36 */ /* 0x000fe20008000000 */
[----:B----4-:R1:W-:Y:S01]  /*1ecb0*/  @P6 STG.E.U16 desc[UR8][R16.64], R6 ;  /* 0x0000000610006986 */ /* 0x0103e2000c101508 */
[----:B------:R-:W-:Y:S02]  /*1ecc0*/  ISETP.LT.AND P6, PT, R29, UR10, !P0 ;  /* 0x0000000a1d007c0c */ /* 0x000fe4000c7c1270 */
[----:B0-----:R-:W-:Y:S02]  /*1ecd0*/  PRMT R20, R6, 0x7632, R20 ;  /* 0x0000763206147816 */ /* 0x001fe40000000014 */
[----:B------:R-:W-:Y:S01]  /*1ece0*/  ISETP.GE.AND P5, PT, R12, UR6, PT ;  /* 0x000000060c007c0c */ /* 0x000fe2000bfa6270 */
[----:B------:R-:W-:Y:S01]  /*1ecf0*/  IMAD.WIDE R14, R19, 0x2, R24 ;  /* 0x00000002130e7825 */ /* 0x000fe200078e0218 */
[----:B------:R-:W-:Y:S01]  /*1ed00*/  ISETP.LT.AND P0, PT, R11, UR12, !P0 ;  /* 0x0000000c0b007c0c */ /* 0x000fe2000c701270 */
[----:B------:R-:W-:Y:S01]  /*1ed10*/  ULDC UR12, c[0x0][0x228] ;  /* 0x00008a00000c7ab9 */ /* 0x000fe20000000800 */
[----:B------:R-:W-:Y:S01]  /*1ed20*/  ULDC UR4, c[0x0][0x22c] ;  /* 0x00008b0000047ab9 */ /* 0x000fe20000000800 */
[--C-:B------:R-:W-:Y:S01]  /*1ed30*/  IMAD.WIDE R12, R18, 0x2, R2.reuse ;  /* 0x00000002120c7825 */ /* 0x100fe200078e0202 */
[----:B------:R-:W-:Y:S01]  /*1ed40*/  ULDC UR6, c[0x0][0x248] ;  /* 0x0000920000067ab9 */ /* 0x000fe20000000800 */
[----:B-1----:R-:W4:Y:S01]  /*1ed50*/  LDL.LU R6, [R1+0x1dc] ;  /* 0x0001dc0001067983 */ /* 0x002f220000300800 */
[----:B------:R-:W-:Y:S01]  /*1ed60*/  ULDC UR10, c[0x0][0x22c] ;  /* 0x00008b00000a7ab9 */ /* 0x000fe20000000800 */
[----:B------:R-:W-:Y:S01]  /*1ed70*/  IMAD.WIDE R16, R19, 0x2, R2 ;  /* 0x0000000213107825 */ /* 0x000fe200078e0202 */
[----:B------:R-:W-:Y:S01]  /*1ed80*/  PRMT R18, R5, 0x7632, R18 ;  /* 0x0000763205127816 */ /* 0x000fe20000000012 */
[----:B------:R0:W-:Y:S02]  /*1ed90*/  @P4 STG.E.U16 desc[UR8][R12.64], R20 ;  /* 0x000000140c004986 */ /* 0x0001e4000c101508 */
[----:B------:R-:W-:-:S02]  /*1eda0*/  VIADD R21, R10, 0x3b ;  /* 0x0000003b0a157836 */ /* 0x000fc40000000000 */
[----:B------:R1:W-:Y:S03]  /*1edb0*/  @P6 STG.E.U16 desc[UR8][R14.64], R5 ;  /* 0x000000050e006986 */ /* 0x0003e6000c101508 */
[----:B------:R-:W-:Y:S01]  /*1edc0*/  ISETP.GE.AND P4, PT, R21, UR4, PT ;  /* 0x0000000415007c0c */ /* 0x000fe2000bf86270 */
[----:B------:R-:W-:Y:S01]  /*1edd0*/  ULDC UR4, c[0x0][0x248] ;  /* 0x0000920000047ab9 */ /* 0x000fe20000000800 */
[----:B------:R-:W-:Y:S01]  /*1ede0*/  @P0 STG.E.U16 desc[UR8][R16.64], R18 ;  /* 0x0000001210000986 */ /* 0x000fe2000c101508 */
[----:B------:R-:W-:Y:S01]  /*1edf0*/  ISETP.LT.AND P0, PT, R29, UR12, !P2 ;  /* 0x0000000c1d007c0c */ /* 0x000fe2000d701270 */
[----:B------:R-:W-:Y:S01]  /*1ee00*/  ULDC UR12, c[0x0][0x228] ;  /* 0x00008a00000c7ab9 */ /* 0x000fe20000000800 */
[----:B------:R-:W-:Y:S01]  /*1ee10*/  ISETP.LT.AND P2, PT, R11, UR14, !P2 ;  /* 0x0000000e0b007c0c */ /* 0x000fe2000d741270 */
[----:B0-----:R-:W-:Y:S01]  /*1ee20*/  VIADD R20, R10, 0x3c ;  /* 0x0000003c0a147836 */ /* 0x001fe20000000000 */
[----:B------:R-:W-:Y:S01]  /*1ee30*/  ISETP.LT.AND P6, PT, R29, UR16, !P3 ;  /* 0x000000101d007c0c */ /* 0x000fe2000dfc1270 */
[----:B------:R-:W-:Y:S01]  /*1ee40*/  ULDC UR14, c[0x0][0x228] ;  /* 0x00008a00000e7ab9 */ /* 0x000fe20000000800 */
[----:B-1----:R-:W-:Y:S01]  /*1ee50*/  VIADD R14, R19, UR4 ;  /* 0x00000004130e7c36 */ /* 0x002fe20008000000 */
[----:B------:R-:W4:Y:S01]  /*1ee60*/  LDL.LU R5, [R1+0x8c] ;  /* 0x00008c0001057983 */ /* 0x000f220000300800 */
[----:B------:R-:W-:Y:S01]  /*1ee70*/  ISETP.LT.AND P3, PT, R11, UR18, !P3 ;  /* 0x000000120b007c0c */ /* 0x000fe2000df61270 */
[----:B------:R-:W-:Y:S01]  /*1ee80*/  ULDC UR4, c[0x0][0x248] ;  /* 0x0000920000047ab9 */ /* 0x000fe20000000800 */
[----:B------:R-:W-:Y:S01]  /*1ee90*/  IMAD.WIDE R12, R14, 0x2, R24 ;  /* 0x000000020e0c7825 */ /* 0x000fe200078e0218 */
[----:B------:R-:W-:Y:S01]  /*1eea0*/  ULDC UR16, c[0x0][0x228] ;  /* 0x00008a0000107ab9 */ /* 0x000fe20000000800 */
[----:B------:R-:W-:Y:S01]  /*1eeb0*/  ULDC UR18, c[0x0][0x228] ;  /* 0x00008a0000127ab9 */ /* 0x000fe20000000800 */
[----:B------:R-:W-:-:S02]  /*1eec0*/  PRMT R22, R26, 0x7632, R22 ;  /* 0x000076321a167816 */ /* 0x000fc40000000016 */
[----:B------:R0:W-:Y:S01]  /*1eed0*/  @P0 STG.E.U16 desc[UR8][R12.64], R26 ;  /* 0x0000001a0c000986 */ /* 0x0001e2000c101508 */
[----:B------:R-:W-:-:S03]  /*1eee0*/  VIADD R21, R14, UR6 ;  /* 0x000000060e157c36 */ /* 0x000fc60008000000 */
[----:B0-----:R-:W4:Y:S01]  /*1eef0*/  LDL.LU R26, [R1+0x90] ;  /* 0x00009000011a7983 */ /* 0x001f220000300800 */
[----:B------:R-:W-:Y:S01]  /*1ef00*/  IMAD.WIDE R14, R14, 0x2, R2 ;  /* 0x000000020e0e7825 */ /* 0x000fe200078e0202 */
[----:B------:R-:W-:Y:S01]  /*1ef10*/  ISETP.GE.AND P0, PT, R20, UR10, PT ;  /* 0x0000000a14007c0c */ /* 0x000fe2000bf06270 */
[----:B------:R-:W-:Y:S01]  /*1ef20*/  ULDC UR10, c[0x0][0x228] ;  /* 0x00008a00000a7ab9 */ /* 0x000fe20000000800 */
[----:B------:R-:W-:Y:S01]  /*1ef30*/  ULDC UR6, c[0x0][0x22c] ;  /* 0x00008b0000067ab9 */ /* 0x000fe20000000800 */
[C---:B------:R-:W-:Y:S01]  /*1ef40*/  IMAD.WIDE R16, R21.reuse, 0x2, R24 ;  /* 0x0000000215107825 */ /* 0x040fe200078e0218 */
[----:B------:R0:W-:Y:S03]  /*1ef50*/  @P2 STG.E.U16 desc[UR8][R14.64], R22 ;  /* 0x000000160e002986 */ /* 0x0001e6000c101508 */
[----:B------:R-:W-:Y:S01]  /*1ef60*/  IMAD.WIDE R18, R21, 0x2, R2 ;  /* 0x0000000215127825 */ /* 0x000fe200078e0202 */
[----:B------:R-:W-:Y:S01]  /*1ef70*/  PRMT R23, R28, 0x7632, R23 ;  /* 0x000076321c177816 */ /* 0x000fe20000000017 */
[----:B------:R1:W-:Y:S02]  /*1ef80*/  @P6 STG.E.U16 desc[UR8][R16.64], R28 ;  /* 0x0000001c10006986 */ /* 0x0003e4000c101508 */
[----:B------:R-:W-:-:S02]  /*1ef90*/  VIADD R12, R10, 0x3d ;  /* 0x0000003d0a0c7836 */ /* 0x000fc40000000000 */
[----:B------:R1:W-:Y:S01]  /*1efa0*/  @P3 STG.E.U16 desc[UR8][R18.64], R23 ;  /* 0x0000001712003986 */ /* 0x0003e2000c101508 */
[----:B------:R-:W-:Y:S01]  /*1efb0*/  ISETP.LT.AND P3, PT, R29, UR10, !P5 ;  /* 0x0000000a1d007c0c */ /* 0x000fe2000ef61270 */
[----:B0-----:R-:W-:Y:S02]  /*1efc0*/  VIADD R14, R21, UR4 ;  /* 0x00000004150e7c36 */ /* 0x001fe40008000000 */
[----:B-1----:R-:W4:Y:S01]  /*1efd0*/  LDL.LU R28, [R1+0xa0] ;  /* 0x0000a000011c7983 */ /* 0x002f220000300800 */
[----:B------:R-:W-:Y:S01]  /*1efe0*/  ISETP.LT.AND P5, PT, R11, UR12, !P5 ;  /* 0x0000000c0b007c0c */ /* 0x000fe2000efa1270 */
[----:B------:R-:W-:Y:S01]  /*1eff0*/  ULDC UR4, c[0x0][0x248] ;  /* 0x0000920000047ab9 */ /* 0x000fe20000000800 */
[----:B------:R-:W-:Y:S01]  /*1f000*/  ISETP.LT.AND P6, PT, R29, UR14, !P4 ;  /* 0x0000000e1d007c0c */ /* 0x000fe2000e7c1270 */
[----:B------:R-:W-:Y:S01]  /*1f010*/  VIADD R18, R14, UR4 ;  /* 0x000000040e127c36 */ /* 0x000fe20008000000 */
[----:B------:R-:W-:Y:S01]  /*1f020*/  ISETP.GE.AND P2, PT, R12, UR6, PT ;  /* 0x000000060c007c0c */ /* 0x000fe2000bf46270 */
[C---:B------:R-:W-:Y:S01]  /*1f030*/  IMAD.WIDE R12, R14.reuse, 0x2, R24 ;  /* 0x000000020e0c7825 */ /* 0x040fe200078e0218 */
[----:B------:R-:W-:Y:S01]  /*1f040*/  ULDC UR6, c[0x0][0x228] ;  /* 0x00008a0000067ab9 */ /* 0x000fe20000000800 */
[----:B------:R-:W-:Y:S01]  /*1f050*/  ULDC UR10, c[0x0][0x228] ;  /* 0x00008a00000a7ab9 */ /* 0x000fe20000000800 */
[----:B------:R-:W-:Y:S01]  /*1f060*/  ULDC UR4, c[0x0][0x22c] ;  /* 0x00008b0000047ab9 */ /* 0x000fe20000000800 */
[----:B------:R-:W-:Y:S01]  /*1f070*/  IMAD.WIDE R14, R14, 0x2, R2 ;  /* 0x000000020e0e7825 */ /* 0x000fe200078e0202 */
[----:B------:R-:W-:Y:S01]  /*1f080*/  ULDC UR12, c[0x0][0x228] ;  /* 0x00008a00000c7ab9 */ /* 0x000fe20000000800 */
[----:B------:R-:W-:Y:S01]  /*1f090*/  PRMT R20, R0, 0x7632, R20 ;  /* 0x0000763200147816 */ /* 0x000fe20000000014 */
[----:B------:R-:W-:Y:S01]  /*1f0a0*/  ULDC UR14, c[0x0][0x228] ;  /* 0x00008a00000e7ab9 */ /* 0x000fe20000000800 */
[----:B------:R-:W-:Y:S01]  /*1f0b0*/  IMAD.WIDE R16, R18, 0x2, R24 ;  /* 0x0000000212107825 */ /* 0x000fe200078e0218 */
[----:B------:R0:W-:Y:S04]  /*1f0c0*/  @P3 STG.E.U16 desc[UR8][R12.64], R0 ;  /* 0x000000000c003986 */ /* 0x0001e8000c101508 */
[----:B------:R1:W-:Y:S01]  /*1f0d0*/  @P5 STG.E.U16 desc[UR8][R14.64], R20 ;  /* 0x000000140e005986 */ /* 0x0003e2000c101508 */
[C---:B------:R-:W-:Y:S01]  /*1f0e0*/  VIADD R19, R10.reuse, 0x3e ;  /* 0x0000003e0a137836 */ /* 0x040fe20000000000 */
[----:B------:R-:W-:Y:S01]  /*1f0f0*/  ISETP.LT.AND P4, PT, R11, UR6, !P4 ;  /* 0x000000060b007c0c */ /* 0x000fe2000e781270 */
[----:B------:R-:W-:Y:S01]  /*1f100*/  ULDC UR6, c[0x0][0x22c] ;  /* 0x00008b0000067ab9 */ /* 0x000fe20000000800 */
[----:B0-----:R-:W4:Y:S02]  /*1f110*/  LDL.LU R0, [R1+0x94] ;  /* 0x0000940001007983 */ /* 0x001f240000300800 */
[----:B------:R-:W-:Y:S01]  /*1f120*/  ISETP.GE.AND P3, PT, R19, UR4, PT ;  /* 0x0000000413007c0c */ /* 0x000fe2000bf66270 */
[----:B------:R-:W-:Y:S01]  /*1f130*/  VIADD R12, R10, 0x3f ;  /* 0x0000003f0a0c7836 */ /* 0x000fe20000000000 */
        /* <DEDUP_REMOVED lines=14> */
[----:B------:R-:W-:-:S02]  /*1f220*/  ULDC UR10, c[0x0][0x22c] ;  /* 0x00008b00000a7ab9 */ /* 0x000fc40000000800 */
[----:B------:R-:W-:-:S04]  /*1f230*/  IMAD.WIDE R16, R19, 0x2, R2 ;  /* 0x0000000213107825 */ /* 0x000fc800078e0202 */
[----:B------:R-:W-:-:S05]  /*1f240*/  VIADD R21, R10, 0x40 ;  /* 0x000000400a157836 */ /* 0x000fca0000000000 */
[----:B------:R-:W-:Y:S01]  /*1f250*/  ISETP.GE.AND P4, PT, R21, UR4, PT ;  /* 0x0000000415007c0c */ /* 0x000fe2000bf86270 */
[----:B------:R-:W-:Y:S01]  /*1f260*/  ULDC UR4, c[0x0][0x248] ;  /* 0x0000920000047ab9 */ /* 0x000fe20000000800 */
[----:B--2---:R-:W-:Y:S01]  /*1f270*/  PRMT R18, R8, 0x7632, R18 ;  /* 0x0000763208127816 */ /* 0x004fe20000000012 */
[----:B------:R0:W-:Y:S04]  /*1f280*/  @P6 STG.E.U16 desc[UR8][R14.64], R8 ;  /* 0x000000080e006986 */ /* 0x0001e8000c101508 */
[----:B------:R-:W-:Y:S01]  /*1f290*/  @P0 STG.E.U16 desc[UR8][R16.64], R18 ;  /* 0x0000001210000986 */ /* 0x000fe2000c101508 */
[----:B------:R-:W-:Y:S02]  /*1f2a0*/  ISETP.LT.AND P0, PT, R29, UR12, !P2 ;  /* 0x0000000c1d007c0c */ /* 0x000fe4000d701270 */
[----:B---3--:R-:W-:Y:S01]  /*1f2b0*/  PRMT R23, R7, 0x7632, R23 ;  /* 0x0000763207177816 */ /* 0x008fe20000000017 */
[----:B0-----:R-:W2:Y:S01]  /*1f2c0*/  LDL.LU R8, [R1+0x98] ;  /* 0x0000980001087983 */ /* 0x001ea20000300800 */
[----:B------:R-:W-:Y:S01]  /*1f2d0*/  VIADD R14, R19, UR4 ;  /* 0x00000004130e7c36 */ /* 0x000fe20008000000 */
[----:B------:R-:W-:Y:S01]  /*1f2e0*/  ISETP.LT.AND P2, PT, R11, UR14, !P2 ;  /* 0x0000000e0b007c0c */ /* 0x000fe2000d741270 */
[----:B------:R-:W-:Y:S01]  /*1f2f0*/  VIADD R20, R10, 0x41 ;  /* 0x000000410a147836 */ /* 0x000fe20000000000 */
[----:B------:R-:W-:Y:S01]  /*1f300*/  ISETP.LT.AND P6, PT, R29, UR16, !P3 ;  /* 0x000000101d007c0c */ /* 0x000fe2000dfc1270 */
[C---:B------:R-:W-:Y:S01]  /*1f310*/  IMAD.WIDE R12, R14.reuse, 0x2, R24 ;  /* 0x000000020e0c7825 */ /* 0x040fe200078e0218 */
[----:B------:R-:W-:Y:S01]  /*1f320*/  ULDC UR12, c[0x0][0x228] ;  /* 0x00008a00000c7ab9 */ /* 0x000fe20000000800 */
[----:B------:R-:W-:Y:S01]  /*1f330*/  ULDC UR4, c[0x0][0x248] ;  /* 0x0000920000047ab9 */ /* 0x000fe20000000800 */
[----:B------:R-:W-:Y:S01]  /*1f340*/  ULDC UR14, c[0x0][0x228] ;  /* 0x00008a00000e7ab9 */ /* 0x000fe20000000800 */
[C---:B------:R-:W-:Y:S01]  /*1f350*/  VIADD R21, R14.reuse, UR6 ;  /* 0x000000060e157c36 */ /* 0x040fe20008000000 */
[----:B------:R0:W-:Y:S01]  /*1f360*/  @P0 STG.E.U16 desc[UR8][R12.64], R7 ;  /* 0x000000070c000986 */ /* 0x0001e2000c101508 */
[----:B------:R-:W-:Y:S01]  /*1f370*/  ISETP.LT.AND P3, PT, R11, UR18, !P3 ;  /* 0x000000120b007c0c */ /* 0x000fe2000df61270 */
[----:B------:R-:W-:Y:S01]  /*1f380*/  IMAD.WIDE R14, R14, 0x2, R2 ;  /* 0x000000020e0e7825 */ /* 0x000fe200078e0202 */
[----:B------:R-:W-:Y:S01]  /*1f390*/  ULDC UR6, c[0x0][0x22c] ;  /* 0x00008b0000067ab9 */ /* 0x000fe20000000800 */
[----:B------:R-:W-:Y:S01]  /*1f3a0*/  ULDC UR16, c[0x0][0x228] ;  /* 0x00008a0000107ab9 */ /* 0x000fe20000000800 */
[----:B0-----:R-:W3:Y:S01]  /*1f3b0*/  LDL.LU R7, [R1+0xa8] ;  /* 0x0000a80001077983 */ /* 0x001ee20000300800 */
[----:B------:R-:W-:Y:S01]  /*1f3c0*/  IMAD.WIDE R16, R21, 0x2, R24 ;  /* 0x0000000215107825 */ /* 0x000fe200078e0218 */
[----:B------:R-:W-:Y:S01]  /*1f3d0*/  ISETP.GE.AND P0, PT, R20, UR10, PT ;  /* 0x0000000a14007c0c */ /* 0x000fe2000bf06270 */
[----:B------:R-:W-:-:S02]  /*1f3e0*/  ULDC UR10, c[0x0][0x228] ;  /* 0x00008a00000a7ab9 */ /* 0x000fc40000000800 */
[----:B------:R-:W-:Y:S01]  /*1f3f0*/  IMAD.WIDE R18, R21, 0x2, R2 ;  /* 0x0000000215127825 */ /* 0x000fe200078e0202 */
[----:B------:R0:W-:Y:S01]  /*1f400*/  @P2 STG.E.U16 desc[UR8][R14.64], R23 ;  /* 0x000000170e002986 */ /* 0x0001e2000c101508 */
[----:B------:R-:W-:Y:S01]  /*1f410*/  ULDC UR18, c[0x0][0x228] ;  /* 0x00008a0000127ab9 */ /* 0x000fe20000000800 */
[----:B----4-:R-:W-:Y:S02]  /*1f420*/  PRMT R22, R6, 0x7632, R22 ;  /* 0x0000763206167816 */ /* 0x010fe40000000016 */
[----:B------:R1:W-:Y:S01]  /*1f430*/  @P6 STG.E.U16 desc[UR8][R16.64], R6 ;  /* 0x0000000610006986 */ /* 0x0003e2000c101508 */
[----:B------:R-:W-:-:S03]  /*1f440*/  VIADD R12, R10, 0x42 ;  /* 0x000000420a0c7836 */ /* 0x000fc60000000000 */
[----:B------:R4:W-:Y:S01]  /*1f450*/  @P3 STG.E.U16 desc[UR8][R18.64], R22 ;  /* 0x0000001612003986 */ /* 0x0009e2000c101508 */
[----:B------:R-:W-:Y:S01]  /*1f460*/  ISETP.LT.AND P3, PT, R29, UR10, !P5 ;  /* 0x0000000a1d007c0c */ /* 0x000fe2000ef61270 */
[----:B0-----:R-:W-:Y:S01]  /*1f470*/  VIADD R14, R21, UR4 ;  /* 0x00000004150e7c36 */ /* 0x001fe20008000000 */
[----:B------:R-:W-:Y:S01]  /*1f480*/  ISETP.LT.AND P5, PT, R11, UR12, !P5 ;  /* 0x0000000c0b007c0c */ /* 0x000fe2000efa1270 */
[----:B------:R-:W-:Y:S01]  /*1f490*/  ULDC UR4, c[0x0][0x248] ;  /* 0x0000920000047ab9 */ /* 0x000fe20000000800 */
[----:B------:R-:W-:Y:S01]  /*1f4a0*/  ISETP.LT.AND P6, PT, R29, UR14, !P4 ;  /* 0x0000000e1d007c0c */ /* 0x000fe2000e7c1270 */
[----:B------:R-:W-:Y:S01]  /*1f4b0*/  ULDC UR10, c[0x0][0x228] ;  /* 0x00008a00000a7ab9 */ /* 0x000fe20000000800 */
[----:B-1----:R-:W3:Y:S01]  /*1f4c0*/  LDL.LU R6, [R1+0x9c] ;  /* 0x00009c0001067983 */ /* 0x002ee20000300800 */
[----:B------:R-:W-:Y:S01]  /*1f4d0*/  ISETP.GE.AND P2, PT, R12, UR6, PT ;  /* 0x000000060c007c0c */ /* 0x000fe2000bf46270 */
[----:B------:R-:W-:Y:S01]  /*1f4e0*/  IMAD.WIDE R12, R14, 0x2, R24 ;  /* 0x000000020e0c7825 */ /* 0x000fe200078e0218 */
[----:B------:R-:W-:Y:S01]  /*1f4f0*/  ULDC UR6, c[0x0][0x228] ;  /* 0x00008a0000067ab9 */ /* 0x000fe20000000800 */
[----:B------:R-:W-:-:S02]  /*1f500*/  ULDC UR12, c[0x0][0x228] ;  /* 0x00008a00000c7ab9 */ /* 0x000fc40000000800 */
[C---:B----4-:R-:W-:Y:S01]  /*1f510*/  VIADD R18, R14.reuse, UR4 ;  /* 0x000000040e127c36 */ /* 0x050fe20008000000 */
[----:B------:R-:W-:Y:S01]  /*1f520*/  ULDC UR4, c[0x0][0x22c] ;  /* 0x00008b0000047ab9 */ /* 0x000fe20000000800 */
[----:B------:R-:W-:Y:S01]  /*1f530*/  IMAD.WIDE R14, R14, 0x2, R2 ;  /* 0x000000020e0e7825 */ /* 0x000fe200078e0202 */
[----:B------:R-:W-:Y:S01]  /*1f540*/  PRMT R20, R5, 0x7632, R20 ;  /* 0x0000763205147816 */ /* 0x000fe20000000014 */
[----:B------:R0:W-:Y:S01]  /*1f550*/  @P3 STG.E.U16 desc[UR8][R12.64], R5 ;  /* 0x000000050c003986 */ /* 0x0001e2000c101508 */
[----:B------:R-:W-:Y:S01]  /*1f560*/  ULDC UR14, c[0x0][0x228] ;  /* 0x00008a00000e7ab9 */ /* 0x000fe20000000800 */
[----:B------:R-:W-:Y:S01]  /*1f570*/  IMAD.WIDE R16, R18, 0x2, R24 ;  /* 0x0000000212107825 */ /* 0x000fe200078e0218 */
[----:B------:R-:W-:Y:S01]  /*1f580*/  ISETP.LT.AND P4, PT, R11, UR6, !P4 ;  /* 0x000000060b007c0c */ /* 0x000fe2000e781270 */
[----:B------:R1:W-:Y:S01]  /*1f590*/  @P5 STG.E.U16 desc[UR8][R14.64], R20 ;  /* 0x000000140e005986 */ /* 0x0003e2000c101508 */
[----:B------:R-:W-:Y:S01]  /*1f5a0*/  ULDC UR6, c[0x0][0x22c] ;  /* 0x00008b0000067ab9 */ /* 0x000fe20000000800 */
[----:B------:R-:W-:-:S02]  /*1f5b0*/  VIADD R19, R10, 0x43 ;  /* 0x000000430a137836 */ /* 0x000fc40000000000 */
[----:B0-----:R-:W4:Y:S03]  /*1f5c0*/  LDL.LU R5, [R1+0xac] ;  /* 0x0000ac0001057983 */ /* 0x001f260000300800 */
        /* <DEDUP_REMOVED lines=20> */
[----:B------:R-:W-:Y:S02]  /*1f710*/  ULDC UR4, c[0x0][0x248] ;  /* 0x0000920000047ab9 */ /* 0x000fe40000000800 */
[----:B------:R-:W4:Y:S01]  /*1f720*/  LDL.LU R26, [R1+0xb0] ;  /* 0x0000b000011a7983 */ /* 0x000f220000300800 */
[----:B------:R-:W-:-:S03]  /*1f730*/  PRMT R18, R28, 0x7632, R18 ;  /* 0x000076321c127816 */ /* 0x000fc60000000012 */
[----:B------:R1:W-:Y:S04]  /*1f740*/  @P6 STG.E.U16 desc[UR8][R14.64], R28 ;  /* 0x0000001c0e006986 */ /* 0x0003e8000c101508 */
[----:B------:R1:W-:Y:S01]  /*1f750*/  @P0 STG.E.U16 desc[UR8][R16.64], R18 ;  /* 0x0000001210000986 */ /* 0x0003e2000c101508 */
[----:B------:R-:W-:Y:S01]  /*1f760*/  ISETP.LT.AND P0, PT, R29, UR12, !P2 ;  /* 0x0000000c1d007c0c */ /* 0x000fe2000d701270 */
[----:B0-----:R-:W-:Y:S01]  /*1f770*/  VIADD R20, R10, 0x46 ;  /* 0x000000460a147836 */ /* 0x001fe20000000000 */
[----:B------:R-:W-:Y:S01]  /*1f780*/  ISETP.LT.AND P2, PT, R11, UR14, !P2 ;  /* 0x0000000e0b007c0c */ /* 0x000fe2000d741270 */
[----:B------:R-:W-:Y:S01]  /*1f790*/  ULDC UR12, c[0x0][0x228] ;  /* 0x00008a00000c7ab9 */ /* 0x000fe20000000800 */
        /* <DEDUP_REMOVED lines=8> */
[----:B------:R-:W-:-:S02]  /*1f820*/  ULDC UR18, c[0x0][0x228] ;  /* 0x00008a0000127ab9 */ /* 0x000fc40000000800 */
[C---:B------:R-:W-:Y:S01]  /*1f830*/  VIADD R21, R14.reuse, UR6 ;  /* 0x000000060e157c36 */ /* 0x040fe20008000000 */
[----:B------:R-:W-:Y:S01]  /*1f840*/  ULDC UR6, c[0x0][0x22c] ;  /* 0x00008b0000067ab9 */ /* 0x000fe20000000800 */
[----:B------:R-:W-:Y:S01]  /*1f850*/  IMAD.WIDE R14, R14, 0x2, R2 ;  /* 0x000000020e0e7825 */ /* 0x000fe200078e0202 */
[----:B------:R-:W-:Y:S01]  /*1f860*/  PRMT R22, R0, 0x7632, R22 ;  /* 0x0000763200167816 */ /* 0x000fe20000000016 */
[----:B------:R0:W-:Y:S02]  /*1f870*/  @P0 STG.E.U16 desc[UR8][R12.64], R0 ;  /* 0x000000000c000986 */ /* 0x0001e4000c101508 */
[C---:B------:R-:W-:Y:S01]  /*1f880*/  IMAD.WIDE R16, R21.reuse, 0x2, R24 ;  /* 0x0000000215107825 */ /* 0x040fe200078e0218 */
[----:B------:R-:W-:Y:S01]  /*1f890*/  ISETP.GE.AND P0, PT, R20, UR10, PT ;  /* 0x0000000a14007c0c */ /* 0x000fe2000bf06270 */
[----:B------:R-:W-:Y:S02]  /*1f8a0*/  ULDC UR10, c[0x0][0x228] ;  /* 0x00008a00000a7ab9 */ /* 0x000fe40000000800 */
[----:B------:R-:W-:Y:S01]  /*1f8b0*/  IMAD.WIDE R18, R21, 0x2, R2 ;  /* 0x0000000215127825 */ /* 0x000fe200078e0202 */
[----:B------:R1:W-:Y:S04]  /*1f8c0*/  @P2 STG.E.U16 desc[UR8][R14.64], R22 ;  /* 0x000000160e002986 */ /* 0x0003e8000c101508 */
[----:B0-----:R-:W4:Y:S01]  /*1f8d0*/  LDL.LU R0, [R1+0xb4] ;  /* 0x0000b40001007983 */ /* 0x001f220000300800 */
[----:B------:R-:W-:-:S03]  /*1f8e0*/  PRMT R23, R9, 0x7632, R23 ;  /* 0x0000763209177816 */ /* 0x000fc60000000017 */
[----:B------:R0:W-:Y:S01]  /*1f8f0*/  @P6 STG.E.U16 desc[UR8][R16.64], R9 ;  /* 0x0000000910006986 */ /* 0x0001e2000c101508 */
[----:B------:R-:W-:-:S03]  /*1f900*/  VIADD R12, R10, 0x47 ;  /* 0x000000470a0c7836 */ /* 0x000fc60000000000 */
[----:B------:R0:W-:Y:S01]  /*1f910*/  @P3 STG.E.U16 desc[UR8][R18.64], R23 ;  /* 0x0000001712003986 */ /* 0x0001e2000c101508 */
[----:B------:R-:W-:Y:S01]  /*1f920*/  ISETP.LT.AND P3, PT, R29, UR10, !P5 ;  /* 0x0000000a1d007c0c */ /* 0x000fe2000ef61270 */
[----:B-1----:R-:W-:Y:S01]  /*1f930*/  VIADD R14, R21, UR4 ;  /* 0x00000004150e7c36 */ /* 0x002fe20008000000 */
[----:B------:R-:W-:Y:S01]  /*1f940*/  ISETP.GE.AND P2, PT, R12, UR6, PT ;  /* 0x000000060c007c0c */ /* 0x000fe2000bf46270 */
[----:B------:R-:W-:Y:S01]  /*1f950*/  ULDC UR4, c[0x0][0x248] ;  /* 0x0000920000047ab9 */ /* 0x000fe20000000800 */
[----:B0-----:R-:W4:Y:S01]  /*1f960*/  LDL.LU R9, [R1+0x1e8] ;  /* 0x0001e80001097983 */ /* 0x001f220000300800 */
[C---:B------:R-:W-:Y:S01]  /*1f970*/  IMAD.WIDE R12, R14.reuse, 0x2, R24 ;  /* 0x000000020e0c7825 */ /* 0x040fe200078e0218 */
[----:B------:R-:W-:Y:S01]  /*1f980*/  ISETP.LT.AND P5, PT, R11, UR12, !P5 ;  /* 0x0000000c0b007c0c */ /* 0x000fe2000efa1270 */
[----:B------:R-:W-:Y:S01]  /*1f990*/  ULDC UR6, c[0x0][0x228] ;  /* 0x00008a0000067ab9 */ /* 0x000fe20000000800 */
[----:B------:R-:W-:Y:S01]  /*1f9a0*/  ISETP.LT.AND P6, PT, R29, UR14, !P4 ;  /* 0x0000000e1d007c0c */ /* 0x000fe2000e7c1270 */
[C---:B------:R-:W-:Y:S01]  /*1f9b0*/  VIADD R18, R14.reuse, UR4 ;  /* 0x000000040e127c36 */ /* 0x040fe20008000000 */
[----:B------:R-:W-:Y:S01]  /*1f9c0*/  ULDC UR10, c[0x0][0x228] ;  /* 0x00008a00000a7ab9 */ /* 0x000fe20000000800 */
[----:B------:R-:W-:Y:S01]  /*1f9d0*/  IMAD.WIDE R14, R14, 0x2, R2 ;  /* 0x000000020e0e7825 */ /* 0x000fe200078e0202 */
[----:B------:R-:W-:Y:S01]  /*1f9e0*/  ULDC UR4, c[0x0][0x22c] ;  /* 0x00008b0000047ab9 */ /* 0x000fe20000000800 */
[----:B------:R-:W-:Y:S01]  /*1f9f0*/  ULDC UR12, c[0x0][0x228] ;  /* 0x00008a00000c7ab9 */ /* 0x000fe20000000800 */
[----:B------:R-:W-:Y:S01]  /*1fa00*/  ULDC UR14, c[0x0][0x228] ;  /* 0x00008a00000e7ab9 */ /* 0x000fe20000000800 */
        /* <DEDUP_REMOVED lines=22> */
[----:B------:R-:W-:Y:S01]  /*1fb70*/  VIADD R21, R10, 0x4a ;  /* 0x0000004a0a157836 */ /* 0x000fe20000000000 */
[----:B------:R-:W-:Y:S01]  /*1fb80*/  ULDC UR10, c[0x0][0x22c] ;  /* 0x00008b00000a7ab9 */ /* 0x000fe20000000800 */
[C---:B------:R-:W-:Y:S01]  /*1fb90*/  IMAD.WIDE R14, R19.reuse, 0x2, R24 ;  /* 0x00000002130e7825 */ /* 0x040fe200078e0218 */
[----:B------:R-:W-:Y:S01]  /*1fba0*/  PRMT R18, R6, 0x7632, R18 ;  /* 0x0000763206127816 */ /* 0x000fe20000000012 */
[----:B------:R0:W-:Y:S02]  /*1fbb0*/  @P4 STG.E.U16 desc[UR8][R12.64], R20 ;  /* 0x000000140c004986 */ /* 0x0001e4000c101508 */
[----:B------:R-:W-:Y:S01]  /*1fbc0*/  IMAD.WIDE R16, R19, 0x2, R2 ;  /* 0x0000000213107825 */ /* 0x000fe200078e0202 */
[----:B------:R-:W-:Y:S01]  /*1fbd0*/  ISETP.GE.AND P4, PT, R21, UR4, PT ;  /* 0x0000000415007c0c */ /* 0x000fe2000bf86270 */
[----:B------:R1:W-:Y:S01]  /*1fbe0*/  @P5 STG.E.U16 desc[UR8][R14.64], R6 ;  /* 0x000000060e005986 */ /* 0x0003e2000c101508 */
[----:B------:R-:W-:Y:S01]  /*1fbf0*/  ULDC UR4, c[0x0][0x248] ;  /* 0x0000920000047ab9 */ /* 0x000fe20000000800 */
[----:B------:R-:W-:Y:S01]  /*1fc00*/  ISETP.LT.AND P5, PT, R29, UR12, !P2 ;  /* 0x0000000c1d007c0c */ /* 0x000fe2000d7a1270 */
[----:B------:R-:W-:Y:S01]  /*1fc10*/  ULDC UR12, c[0x0][0x228] ;  /* 0x00008a00000c7ab9 */ /* 0x000fe20000000800 */
[----:B------:R4:W-:Y:S01]  /*1fc20*/  @P6 STG.E.U16 desc[UR8][R16.64], R18 ;  /* 0x0000001210006986 */ /* 0x0009e2000c101508 */
[----:B------:R-:W-:Y:S01]  /*1fc30*/  ISETP.LT.AND P2, PT, R11, UR14, !P2 ;  /* 0x0000000e0b007c0c */ /* 0x000fe2000d741270 */
[----:B------:R-:W-:Y:S01]  /*1fc40*/  ULDC UR14, c[0x0][0x228] ;  /* 0x00008a00000e7ab9 */ /* 0x000fe20000000800 */
[----:B------:R-:W-:Y:S01]  /*1fc50*/  ISETP.LT.AND P6, PT, R29, UR16, !P3 ;  /* 0x000000101d007c0c */ /* 0x000fe2000dfc1270 */
[----:B0-----:R-:W-:Y:S01]  /*1fc60*/  VIADD R20, R10, 0x4b ;  /* 0x0000004b0a147836 */ /* 0x001fe20000000000 */
[----:B------:R-:W-:Y:S01]  /*1fc70*/  ISETP.LT.AND P3, PT, R11, UR18, !P3 ;  /* 0x000000120b007c0c */ /* 0x000fe2000df61270 */
[----:B------:R-:W-:Y:S01]  /*1fc80*/  ULDC UR16, c[0x0][0x228] ;  /* 0x00008a0000107ab9 */ /* 0x000fe20000000800 */
[----:B------:R-:W-:Y:S01]  /*1fc90*/  ULDC UR18, c[0x0][0x228] ;  /* 0x00008a0000127ab9 */ /* 0x000fe20000000800 */
[----:B-1----:R-:W-:Y:S01]  /*1fca0*/  VIADD R14, R19, UR4 ;  /* 0x00000004130e7c36 */ /* 0x002fe20008000000 */
[----:B------:R-:W3:Y:S01]  /*1fcb0*/  LDL.LU R6, [R1+0xbc] ;  /* 0x0000bc0001067983 */ /* 0x000ee20000300800 */
[----:B------:R-:W-:-:S02]  /*1fcc0*/  ULDC UR4, c[0x0][0x248] ;  /* 0x0000920000047ab9 */ /* 0x000fc40000000800 */
[C---:B------:R-:W-:Y:S01]  /*1fcd0*/  VIADD R21, R14.reuse, UR6 ;  /* 0x000000060e157c36 */ /* 0x040fe20008000000 */
[----:B----4-:R-:W-:Y:S01]  /*1fce0*/  PRMT R23, R5, 0x7632, R23 ;  /* 0x0000763205177816 */ /* 0x010fe20000000017 */
[C---:B------:R-:W-:Y:S01]  /*1fcf0*/  IMAD.WIDE R12, R14.reuse, 0x2, R24 ;  /* 0x000000020e0c7825 */ /* 0x040fe200078e0218 */
[----:B------:R-:W-:Y:S01]  /*1fd00*/  ULDC UR6, c[0x0][0x22c] ;  /* 0x00008b0000067ab9 */ /* 0x000fe20000000800 */
[----:B------:R-:W-:Y:S02]  /*1fd10*/  PRMT R22, R27, 0x7632, R22 ;  /* 0x000076321b167816 */ /* 0x000fe40000000016 */
[----:B------:R-:W-:Y:S01]  /*1fd20*/  IMAD.WIDE R14, R14, 0x2, R2 ;  /* 0x000000020e0e7825 */ /* 0x000fe200078e0202 */
[----:B------:R0:W-:Y:S03]  /*1fd30*/  @P5 STG.E.U16 desc[UR8][R12.64], R5 ;  /* 0x000000050c005986 */ /* 0x0001e6000c101508 */
[----:B------:R-:W-:Y:S01]  /*1fd40*/  IMAD.WIDE R16, R21, 0x2, R24 ;  /* 0x0000000215107825 */ /* 0x000fe200078e0218 */
[----:B------:R-:W-:-:S03]  /*1fd50*/  ISETP.GE.AND P5, PT, R20, UR10, PT ;  /* 0x0000000a14007c0c */ /* 0x000fc6000bfa6270 */
[----:B------:R-:W-:Y:S01]  /*1fd60*/  IMAD.WIDE R18, R21, 0x2, R2 ;  /* 0x0000000215127825 */ /* 0x000fe200078e0202 */
[----:B------:R1:W-:Y:S01]  /*1fd70*/  @P2 STG.E.U16 desc[UR8][R14.64], R23 ;  /* 0x000000170e002986 */ /* 0x0003e2000c101508 */
[----:B------:R-:W-:-:S03]  /*1fd80*/  ULDC UR10, c[0x0][0x228] ;  /* 0x00008a00000a7ab9 */ /* 0x000fc60000000800 */
[----:B0-----:R-:W4:Y:S01]  /*1fd90*/  LDL.LU R5, [R1+0xd0] ;  /* 0x0000d00001057983 */ /* 0x001f220000300800 */
[----:B------:R-:W-:Y:S01]  /*1fda0*/  ISETP.LT.AND P2, PT, R11, UR12, !P0 ;  /* 0x0000000c0b007c0c */ /* 0x000fe2000c741270 */
[----:B------:R-:W-:Y:S01]  /*1fdb0*/  VIADD R12, R10, 0x4c ;  /* 0x0000004c0a0c7836 */ /* 0x000fe20000000000 */
[----:B------:R-:W-:Y:S01]  /*1fdc0*/  ULDC UR12, c[0x0][0x228] ;  /* 0x00008a00000c7ab9 */ /* 0x000fe20000000800 */
[----:B------:R0:W-:Y:S01]  /*1fdd0*/  @P6 STG.E.U16 desc[UR8][R16.64], R27 ;  /* 0x0000001b10006986 */ /* 0x0001e2000c101508 */
[C---:B------:R-:W-:Y:S01]  /*1fde0*/  ISETP.LT.AND P6, PT, R29.reuse, UR14, !P4 ;  /* 0x0000000e1d007c0c */ /* 0x040fe2000e7c1270 */
[----:B------:R-:W-:Y:S02]  /*1fdf0*/  ULDC UR14, c[0x0][0x228] ;  /* 0x00008a00000e7ab9 */ /* 0x000fe40000000800 */
[----:B------:R0:W-:Y:S01]  /*1fe00*/  @P3 STG.E.U16 desc[UR8][R18.64], R22 ;  /* 0x0000001612003986 */ /* 0x0001e2000c101508 */
[----:B------:R-:W-:Y:S01]  /*1fe10*/  ISETP.LT.AND P3, PT, R29, UR10, !P0 ;  /* 0x0000000a1d007c0c */ /* 0x000fe2000c761270 */
[----:B-1----:R-:W-:Y:S01]  /*1fe20*/  VIADD R14, R21, UR4 ;  /* 0x00000004150e7c36 */ /* 0x002fe20008000000 */
[----:B------:R-:W-:Y:S01]  /*1fe30*/  ULDC UR4, c[0x0][0x248] ;  /* 0x0000920000047ab9 */ /* 0x000fe20000000800 */
[----:B------:R-:W-:Y:S01]  /*1fe40*/  ISETP.GE.AND P0, PT, R12, UR6, PT ;  /* 0x000000060c007c0c */ /* 0x000fe2000bf06270 */
[----:B------:R-:W-:Y:S01]  /*1fe50*/  ULDC UR6, c[0x0][0x228] ;  /* 0x00008a0000067ab9 */ /* 0x000fe20000000800 */
[----:B------:R-:W-:Y:S01]  /*1fe60*/  IMAD.WIDE R12, R14, 0x2, R24 ;  /* 0x000000020e0c7825 */ /* 0x000fe200078e0218 */
[----:B------:R-:W-:Y:S01]  /*1fe70*/  PRMT R20, R26, 0x7632, R20 ;  /* 0x000076321a147816 */ /* 0x000fe20000000014 */
[----:B0-----:R-:W4:Y:S01]  /*1fe80*/  LDL.LU R27, [R1+0xc0] ;  /* 0x0000c000011b7983 */ /* 0x001f220000300800 */
[----:B------:R-:W-:Y:S01]  /*1fe90*/  ULDC UR10, c[0x0][0x228] ;  /* 0x00008a00000a7ab9 */ /* 0x000fe20000000800 */
[C---:B------:R-:W-:Y:S01]  /*1fea0*/  VIADD R18, R14.reuse, UR4 ;  /* 0x000000040e127c36 */ /* 0x040fe20008000000 */
[----:B------:R-:W-:Y:S01]  /*1feb0*/  ULDC UR4, c[0x0][0x22c] ;  /* 0x00008b0000047ab9 */ /* 0x000fe20000000800 */
[----:B------:R-:W-:-:S02]  /*1fec0*/  IMAD.WIDE R14, R14, 0x2, R2 ;  /* 0x000000020e0e7825 */ /* 0x000fc400078e0202 */
[----:B------:R0:W-:Y:S02]  /*1fed0*/  @P3 STG.E.U16 desc[UR8][R12.64], R26 ;  /* 0x0000001a0c003986 */ /* 0x0001e4000c101508 */
[----:B------:R-:W-:Y:S02]  /*1fee0*/  IMAD.WIDE R16, R18, 0x2, R24 ;  /* 0x0000000212107825 */ /* 0x000fe400078e0218 */
[----:B------:R1:W-:Y:S02]  /*1fef0*/  @P2 STG.E.U16 desc[UR8][R14.64], R20 ;  /* 0x000000140e002986 */ /* 0x0003e4000c101508 */
[----:B------:R-:W-:Y:S02]  /*1ff00*/  VIADD R19, R10, 0x4d ;  /* 0x0000004d0a137836 */ /* 0x000fe40000000000 */
[----:B------:R1:W-:Y:S01]  /*1ff10*/  @P6 STG.E.U16 desc[UR8][R16.64], R28 ;  /* 0x0000001c10006986 */ /* 0x0003e2000c101508 */
[----:B------:R-:W-:Y:S01]  /*1ff20*/  ISETP.LT.AND P4, PT, R11, UR6, !P4 ;  /* 0x000000060b007c0c */ /* 0x000fe2000e781270 */
[----:B------:R-:W-:-:S02]  /*1ff30*/  ULDC UR6, c[0x0][0x22c] ;  /* 0x00008b0000067ab9 */ /* 0x000fc40000000800 */
[----:B0-----:R-:W4:Y:S01]  /*1ff40*/  LDL.LU R26, [R1+0xd4] ;  /* 0x0000d400011a7983 */ /* 0x001f220000300800 */
[----:B------:R-:W-:Y:S01]  /*1ff50*/  ISETP.LT.AND P6, PT, R29, UR10, !P5 ;  /* 0x0000000a1d007c0c */ /* 0x000fe2000efc1270 */
[----:B------:R-:W-:Y:S01]  /*1ff60*/  VIADD R12, R10, 0x4e ;  /* 0x0000004e0a0c7836 */ /* 0x000fe20000000000 */
[----:B------:R-:W-:Y:S01]  /*1ff70*/  ISETP.GE.AND P3, PT, R19, UR4, PT ;  /* 0x0000000413007c0c */ /* 0x000fe2000bf66270 */
[----:B------:R-:W-:Y:S01]  /*1ff80*/  ULDC UR4, c[0x0][0x248] ;  /* 0x0000920000047ab9 */ /* 0x000fe20000000800 */
[----:B------:R-:W-:Y:S01]  /*1ff90*/  ISETP.LT.AND P5, PT, R11, UR12, !P5 ;  /* 0x0000000c0b007c0c */ /* 0x000fe2000efa1270 */
[----:B------:R-:W-:Y:S01]  /*1ffa0*/  VIADD R19, R18, UR4 ;  /* 0x0000000412137c36 */ /* 0x000fe20008000000 */
[----:B------:R-:W-:Y:S01]  /*1ffb0*/  ISETP.GE.AND P2, PT, R12, UR6, PT ;  /* 0x000000060c007c0c */ /* 0x000fe2000bf46270 */
[----:B------:R-:W-:Y:S01]  /*1ffc0*/  IMAD.WIDE R12, R18, 0x2, R2 ;  /* 0x00000002120c7825 */ /* 0x000fe200078e0202 */
[----:B-1----:R-:W-:Y:S01]  /*1ffd0*/  PRMT R20, R28, 0x7632, R20 ;  /* 0x000076321c147816 */ /* 0x002fe20000000014 */
[----:B------:R-:W-:Y:S01]  /*1ffe0*/  ULDC UR12, c[0x0][0x228] ;  /* 0x00008a00000c7ab9 */ /* 0x000fe20000000800 */
[----:B------:R-:W4:Y:S01]  /*1fff0*/  LDL.LU R28, [R1+0xc4] ;  /* 0x0000c400011c7983 */ /* 0x000f220000300800 */
[C---:B------:R-:W-:Y:S01]  /*20000*/  IMAD.WIDE R14, R19.reuse, 0x2, R24 ;  /* 0x00000002130e7825 */ /* 0x040fe200078e0218 */
[----:B------:R-:W-:Y:S01]  /*20010*/  ULDC UR4, c[0x0][0x22c] ;  /* 0x00008b0000047ab9 */ /* 0x000fe20000000800 */
[----:B------:R-:W-:Y:S01]  /*20020*/  ULDC UR6, c[0x0][0x248] ;  /* 0x0000920000067ab9 */ /* 0x000fe20000000800 */
[----:B------:R-:W-:Y:S01]  /*20030*/  ULDC UR10, c[0x0][0x22c] ;  /* 0x00008b00000a7ab9 */ /* 0x000fe20000000800 */
[----:B------:R-:W-:Y:S01]  /*20040*/  IMAD.WIDE R16, R19, 0x2, R2 ;  /* 0x0000000213107825 */ /* 0x000fe200078e0202 */
[----:B------:R-:W-:-:S03]  /*20050*/  PRMT R18, R0, 0x7632, R18 ;  /* 0x0000763200127816 */ /* 0x000fc60000000012 */
[C---:B------:R-:W-:Y:S01]  /*20060*/  VIADD R21, R10.reuse, 0x4f ;  /* 0x0000004f0a157836 */ /* 0x040fe20000000000 */
[----:B------:R0:W-:Y:S04]  /*20070*/  @P4 STG.E.U16 desc[UR8][R12.64], R20 ;  /* 0x000000140c004986 */ /* 0x0001e8000c101508 */
[----:B------:R1:W-:Y:S01]  /*20080*/  @P6 STG.E.U16 desc[UR8][R14.64], R0 ;  /* 0x000000000e006986 */ /* 0x0003e2000c101508 */
[----:B------:R-:W-:Y:S01]  /*20090*/  ISETP.GE.AND P4, PT, R21, UR4, PT ;  /* 0x0000000415007c0c */ /* 0x000fe2000bf86270 */
[----:B------:R-:W-:Y:S02]  /*200a0*/  ULDC UR4, c[0x0][0x248] ;  /* 0x0000920000047ab9 */ /* 0x000fe40000000800 */
[----:B------:R1:W-:Y:S01]  /*200b0*/  @P5 STG.E.U16 desc[UR8][R16.64], R18 ;  /* 0x0000001210005986 */ /* 0x0003e2000c101508 */
        /* <DEDUP_REMOVED lines=10> */
[C---:B------:R-:W-:Y:S01]  /*20160*/  IMAD.WIDE R12, R14.reuse, 0x2, R24 ;  /* 0x000000020e0c7825 */ /* 0x040fe200078e0218 */
[----:B------:R-:W-:Y:S01]  /*20170*/  PRMT R22, R9, 0x7632, R22 ;  /* 0x0000763209167816 */ /* 0x000fe20000000016 */
[----:B------:R-:W-:Y:S01]  /*20180*/  ULDC UR16, c[0x0][0x228] ;  /* 0x00008a0000107ab9 */ /* 0x000fe20000000800 */
[----:B------:R-:W-:Y:S01]  /*20190*/  ULDC UR18, c[0x0][0x228] ;  /* 0x00008a0000127ab9 */ /* 0x000fe20000000800 */
[C---:B------:R-:W-:Y:S01]  /*201a0*/  VIADD R21, R14.reuse, UR6 ;  /* 0x000000060e157c36 */ /* 0x040fe20008000000 */
[----:B------:R0:W-:Y:S01]  /*201b0*/  @P5 STG.E.U16 desc[UR8][R12.64], R9 ;  /* 0x000000090c005986 */ /* 0x0001e2000c101508 */
[----:B------:R-:W-:Y:S01]  /*201c0*/  IMAD.WIDE R14, R14, 0x2, R2 ;  /* 0x000000020e0e7825 */ /* 0x000fe200078e0202 */
[----:B------:R-:W-:-:S03]  /*201d0*/  ULDC UR6, c[0x0][0x22c] ;  /* 0x00008b0000067ab9 */ /* 0x000fc60000000800 */
[----:B------:R-:W-:Y:S01]  /*201e0*/  IMAD.WIDE R16, R21, 0x2, R24 ;  /* 0x0000000215107825 */ /* 0x000fe200078e0218 */
[----:B------:R-:W-:-:S03]  /*201f0*/  ISETP.GE.AND P5, PT, R20, UR10, PT ;  /* 0x0000000a14007c0c */ /* 0x000fc6000bfa6270 */
[----:B------:R-:W-:Y:S01]  /*20200*/  IMAD.WIDE R18, R21, 0x2, R2 ;  /* 0x0000000215127825 */ /* 0x000fe200078e0202 */
[----:B0-----:R-:W4:Y:S01]  /*20210*/  LDL.LU R9, [R1+0xc8] ;  /* 0x0000c80001097983 */ /* 0x001f220000300800 */
[----:B------:R-:W-:-:S03]  /*20220*/  ULDC UR10, c[0x0][0x228] ;  /* 0x00008a00000a7ab9 */ /* 0x000fc60000000800 */
[----:B------:R0:W-:Y:S01]  /*20230*/  @P0 STG.E.U16 desc[UR8][R14.64], R22 ;  /* 0x000000160e000986 */ /* 0x0001e2000c101508 */
[----:B------:R-:W-:-:S05]  /*20240*/  VIADD R12, R10, 0x51 ;  /* 0x000000510a0c7836 */ /* 0x000fca0000000000 */
[----:B------:R-:W-:Y:S01]  /*20250*/  ISETP.GE.AND P0, PT, R12, UR6, PT ;  /* 0x000000060c007c0c */ /* 0x000fe2000bf06270 */
[----:B------:R-:W-:Y:S01]  /*20260*/  ULDC UR6, c[0x0][0x228] ;  /* 0x00008a0000067ab9 */ /* 0x000fe20000000800 */
[----:B0-----:R-:W-:Y:S01]  /*20270*/  VIADD R14, R21, UR4 ;  /* 0x00000004150e7c36 */ /* 0x001fe20008000000 */
[----:B------:R-:W-:-:S03]  /*20280*/  ULDC UR4, c[0x0][0x248] ;  /* 0x0000920000047ab9 */ /* 0x000fc60000000800 */
[----:B------:R-:W-:Y:S01]  /*20290*/  IMAD.WIDE R12, R14, 0x2, R24 ;  /* 0x000000020e0c7825 */ /* 0x000fe200078e0218 */
[----:B--2---:R-:W-:Y:S01]  /*202a0*/  PRMT R23, R8, 0x7632, R23 ;  /* 0x0000763208177816 */ /* 0x004fe20000000017 */
[----:B------:R0:W-:Y:S04]  /*202b0*/  @P6 STG.E.U16 desc[UR8][R16.64], R8 ;  /* 0x0000000810006986 */ /* 0x0001e8000c101508 */
[----:B------:R-:W-:Y:S01]  /*202c0*/  @P3 STG.E.U16 desc[UR8][R18.64], R23 ;  /* 0x0000001712003986 */ /* 0x000fe2000c101508 */
[----:B------:R-:W-:Y:S01]  /*202d0*/  ISETP.LT.AND P3, PT, R29, UR10, !P2 ;  /* 0x0000000a1d007c0c */ /* 0x000fe2000d761270 */
[----:B------:R-:W-:Y:S02]  /*202e0*/  ULDC UR10, c[0x0][0x228] ;  /* 0x00008a00000a7ab9 */ /* 0x000fe40000000800 */
        /* <DEDUP_REMOVED lines=18> */
[----:B------:R-:W-:Y:S01]  /*20410*/  ULDC UR4, c[0x0][0x248] ;  /* 0x0000920000047ab9 */ /* 0x000fe20000000800 */
[----:B------:R1:W-:Y:S01]  /*20420*/  @P6 STG.E.U16 desc[UR8][R16.64], R6 ;  /* 0x0000000610006986 */ /* 0x0003e2000c101508 */
[----:B------:R-:W-:Y:S01]  /*20430*/  ISETP.LT.AND P6, PT, R29, UR10, !P5 ;  /* 0x0000000a1d007c0c */ /* 0x000fe2000efc1270 */
[----:B------:R-:W-:Y:S01]  /*20440*/  ULDC UR10, c[0x0][0x22c] ;  /* 0x00008b00000a7ab9 */ /* 0x000fe20000000800 */
[----:B------:R-:W-:Y:S01]  /*20450*/  ISETP.LT.AND P5, PT, R11, UR12, !P5 ;  /* 0x0000000c0b007c0c */ /* 0x000fe2000efa1270 */
[----:B0-----:R-:W-:Y:S01]  /*20460*/  IMAD.WIDE R14, R18, 0x2, R2 ;  /* 0x00000002120e7825 */ /* 0x001fe200078e0202 */
[----:B------:R-:W-:Y:S01]  /*20470*/  ISETP.GE.AND P2, PT, R12, UR6, PT ;  /* 0x000000060c007c0c */ /* 0x000fe2000bf46270 */
[----:B------:R-:W-:Y:S01]  /*20480*/  ULDC UR12, c[0x0][0x228] ;  /* 0x00008a00000c7ab9 */ /* 0x000fe20000000800 */
[----:B------:R-:W-:Y:S01]  /*20490*/  PRMT R13, R6, 0x7632, R13 ;  /* 0x00007632060d7816 */ /* 0x000fe2000000000d */
[----:B------:R-:W-:Y:S01]  /*204a0*/  VIADD R12, R18, UR4 ;  /* 0x00000004120c7c36 */ /* 0x000fe20008000000 */
[----:B------:R-:W-:Y:S01]  /*204b0*/  ULDC UR4, c[0x0][0x22c] ;  /* 0x00008b0000047ab9 */ /* 0x000fe20000000800 */
[----:B------:R-:W-:Y:S01]  /*204c0*/  VIADD R20, R10, 0x54 ;  /* 0x000000540a147836 */ /* 0x000fe20000000000 */
[----:B------:R-:W-:Y:S01]  /*204d0*/  ULDC UR6, c[0x0][0x248] ;  /* 0x0000920000067ab9 */ /* 0x000fe20000000800 */
[C---:B-1----:R-:W-:Y:S01]  /*204e0*/  IMAD.WIDE R16, R12.reuse, 0x2, R24 ;  /* 0x000000020c107825 */ /* 0x042fe200078e0218 */
[----:B------:R0:W-:Y:S03]  /*204f0*/  @P4 STG.E.U16 desc[UR8][R14.64], R13 ;  /* 0x0000000d0e004986 */ /* 0x0001e6000c101508 */
[----:B------:R-:W-:Y:S01]  /*20500*/  IMAD.WIDE R18, R12, 0x2, R2 ;  /* 0x000000020c127825 */ /* 0x000fe200078e0202 */
[----:B------:R-:W-:Y:S01]  /*20510*/  ISETP.GE.AND P4, PT, R20, UR4, PT ;  /* 0x0000000414007c0c */ /* 0x000fe2000bf86270 */
[----:B------:R-:W-:Y:S01]  /*20520*/  ULDC UR4, c[0x0][0x248] ;  /* 0x0000920000047ab9 */ /* 0x000fe20000000800 */
[----:B------:R-:W3:Y:S01]  /*20530*/  LDL.LU R6, [R1+0xf0] ;  /* 0x0000f00001067983 */ /* 0x000ee20000300800 */
[----:B----4-:R-:W-:-:S03]  /*20540*/  PRMT R21, R5, 0x7632, R21 ;  /* 0x0000763205157816 */ /* 0x010fc60000000015 */
[----:B------:R1:W-:Y:S01]  /*20550*/  @P6 STG.E.U16 desc[UR8][R16.64], R5 ;  /* 0x0000000510006986 */ /* 0x0003e2000c101508 */
[C---:B------:R-:W-:Y:S01]  /*20560*/  ISETP.LT.AND P6, PT, R29.reuse, UR16, !P3 ;  /* 0x000000101d007c0c */ /* 0x040fe2000dfc1270 */
[----:B0-----:R-:W-:Y:S02]  /*20570*/  VIADD R14, R12, UR4 ;  /* 0x000000040c0e7c36 */ /* 0x001fe40008000000 */
[----:B------:R0:W-:Y:S01]  /*20580*/  @P5 STG.E.U16 desc[UR8][R18.64], R21 ;  /* 0x0000001512005986 */ /* 0x0001e2000c101508 */
[----:B------:R-:W-:Y:S01]  /*20590*/  ISETP.LT.AND P5, PT, R29, UR12, !P0 ;  /* 0x0000000c1d007c0c */ /* 0x000fe2000c7a1270 */
[----:B------:R-:W-:Y:S01]  /*205a0*/  VIADD R20, R10, 0x55 ;  /* 0x000000550a147836 */ /* 0x000fe20000000000 */
[C---:B------:R-:W-:Y:S01]  /*205b0*/  ISETP.LT.AND P0, PT, R11.reuse, UR14, !P0 ;  /* 0x0000000e0b007c0c */ /* 0x040fe2000c701270 */
[----:B------:R-:W-:Y:S01]  /*205c0*/  ULDC UR16, c[0x0][0x228] ;  /* 0x00008a0000107ab9 */ /* 0x000fe20000000800 */
[----:B------:R-:W-:Y:S01]  /*205d0*/  ISETP.LT.AND P3, PT, R11, UR18, !P3 ;  /* 0x000000120b007c0c */ /* 0x000fe2000df61270 */
[C---:B------:R-:W-:Y:S01]  /*205e0*/  IMAD.WIDE R12, R14.reuse, 0x2, R24 ;  /* 0x000000020e0c7825 */ /* 0x040fe200078e0218 */
[----:B------:R-:W-:Y:S01]  /*205f0*/  ULDC UR12, c[0x0][0x228] ;  /* 0x00008a00000c7ab9 */ /* 0x000fe20000000800 */
[----:B------:R-:W-:Y:S01]  /*20600*/  ULDC UR4, c[0x0][0x248] ;  /* 0x0000920000047ab9 */ /* 0x000fe20000000800 */
[----:B------:R-:W-:Y:S01]  /*20610*/  ULDC UR14, c[0x0][0x228] ;  /* 0x00008a00000e7ab9 */ /* 0x000fe20000000800 */
[----:B-1----:R-:W4:Y:S01]  /*20620*/  LDL.LU R5, [R1+0x9c0] ;  /* 0x0009c00001057983 */ /* 0x002f220000300800 */
[----:B------:R-:W-:Y:S01]  /*20630*/  PRMT R23, R27, 0x7632, R23 ;  /* 0x000076321b177816 */ /* 0x000fe20000000017 */
[C---:B0-----:R-:W-:Y:S01]  /*20640*/  VIADD R21, R14.reuse, UR6 ;  /* 0x000000060e157c36 */ /* 0x041fe20008000000 */
[----:B------:R-:W-:Y:S01]  /*20650*/  ULDC UR6, c[0x0][0x22c] ;  /* 0x00008b0000067ab9 */ /* 0x000fe20000000800 */
[----:B------:R-:W-:Y:S01]  /*20660*/  IMAD.WIDE R14, R14, 0x2, R2 ;  /* 0x000000020e0e7825 */ /* 0x000fe200078e0202 */
[----:B------:R0:W-:Y:S01]  /*20670*/  @P5 STG.E.U16 desc[UR8][R12.64], R27 ;  /* 0x0000001b0c005986 */ /* 0x0001e2000c101508 */
[----:B------:R-:W-:-:S02]  /*20680*/  ULDC UR18, c[0x0][0x228] ;  /* 0x00008a0000127ab9 */ /* 0x000fc40000000800 */
[----:B------:R-:W-:Y:S01]  /*20690*/  IMAD.WIDE R16, R21, 0x2, R24 ;  /* 0x0000000215107825 */ /* 0x000fe200078e0218 */
[----:B------:R-:W-:-:S03]  /*206a0*/  ISETP.GE.AND P5, PT, R20, UR10, PT ;  /* 0x0000000a14007c0c */ /* 0x000fc6000bfa6270 */
[----:B------:R-:W-:Y:S01]  /*206b0*/  IMAD.WIDE R18, R21, 0x2, R2 ;  /* 0x0000000215127825 */ /* 0x000fe200078e0202 */
[----:B------:R1:W-:Y:S01]  /*206c0*/  @P0 STG.E.U16 desc[UR8][R14.64], R23 ;  /* 0x000000170e000986 */ /* 0x0003e2000c101508 */
[----:B------:R-:W-:Y:S01]  /*206d0*/  ULDC UR10, c[0x0][0x228] ;  /* 0x00008a00000a7ab9 */ /* 0x000fe20000000800 */
[----:B------:R-:W-:Y:S02]  /*206e0*/  PRMT R22, R26, 0x7632, R22 ;  /* 0x000076321a167816 */ /* 0x000fe40000000016 */
[----:B------:R-:W-:Y:S01]  /*206f0*/  @P6 STG.E.U16 desc[UR8][R16.64], R26 ;  /* 0x0000001a10006986 */ /* 0x000fe2000c101508 */
[----:B0-----:R-:W-:-:S03]  /*20700*/  VIADD R12, R10, 0x56 ;  /* 0x000000560a0c7836 */ /* 0x001fc60000000000 */
[----:B------:R0:W-:Y:S01]  /*20710*/  @P3 STG.E.U16 desc[UR8][R18.64], R22 ;  /* 0x0000001612003986 */ /* 0x0001e2000c101508 */
[----:B------:R-:W-:Y:S01]  /*20720*/  ISETP.LT.AND P3, PT, R29, UR10, !P2 ;  /* 0x0000000a1d007c0c */ /* 0x000fe2000d761270 */
[----:B-1----:R-:W-:Y:S01]  /*20730*/  VIADD R14, R21, UR4 ;  /* 0x00000004150e7c36 */ /* 0x002fe20008000000 */
[----:B------:R-:W-:Y:S01]  /*20740*/  ISETP.LT.AND P2, PT, R11, UR12, !P2 ;  /* 0x0000000c0b007c0c */ /* 0x000fe2000d741270 */
[----:B------:R-:W-:Y:S01]  /*20750*/  ULDC UR4, c[0x0][0x248] ;  /* 0x0000920000047ab9 */ /* 0x000fe20000000800 */
[----:B------:R-:W-:Y:S01]  /*20760*/  ISETP.LT.AND P6, PT, R29, UR14, !P4 ;  /* 0x0000000e1d007c0c */ /* 0x000fe2000e7c1270 */
[----:B------:R-:W-:Y:S01]  /*20770*/  ULDC UR10, c[0x0][0x228] ;  /* 0x00008a00000a7ab9 */ /* 0x000fe20000000800 */
[----:B------:R-:W-:Y:S01]  /*20780*/  ISETP.GE.AND P0, PT, R12, UR6, PT ;  /* 0x000000060c007c0c */ /* 0x000fe2000bf06270 */
[----:B------:R-:W-:Y:S01]  /*20790*/  IMAD.WIDE R12, R14, 0x2, R24 ;  /* 0x000000020e0c7825 */ /* 0x000fe200078e0218 */
[----:B------:R-:W-:Y:S01]  /*207a0*/  PRMT R20, R28, 0x7632, R20 ;  /* 0x000076321c147816 */ /* 0x000fe20000000014 */
[----:B------:R-:W-:Y:S01]  /*207b0*/  ULDC UR6, c[0x0][0x228] ;  /* 0x00008a0000067ab9 */ /* 0x000fe20000000800 */
[----:B------:R-:W-:Y:S01]  /*207c0*/  ULDC UR12, c[0x0][0x228] ;  /* 0x00008a00000c7ab9 */ /* 0x000fe20000000800 */
[C---:B0-----:R-:W-:Y:S01]  /*207d0*/  VIADD R18, R14.reuse, UR4 ;  /* 0x000000040e127c36 */ /* 0x041fe20008000000 */
[----:B------:R-:W-:Y:S01]  /*207e0*/  ULDC UR4, c[0x0][0x22c] ;  /* 0x00008b0000047ab9 */ /* 0x000fe20000000800 */
[----:B------:R-:W-:Y:S01]  /*207f0*/  IMAD.WIDE R14, R14, 0x2, R2 ;  /* 0x000000020e0e7825 */ /* 0x000fe200078e0202 */
[----:B------:R0:W-:Y:S01]  /*20800*/  @P3 STG.E.U16 desc[UR8][R12.64], R28 ;  /* 0x0000001c0c003986 */ /* 0x0001e2000c101508 */
[----:B------:R-:W-:-:S02]  /*20810*/  ULDC UR14, c[0x0][0x228] ;  /* 0x00008a00000e7ab9 */ /* 0x000fc40000000800 */
[----:B------:R-:W-:Y:S01]  /*20820*/  IMAD.WIDE R16, R18, 0x2, R24 ;  /* 0x0000000212107825 */ /* 0x000fe200078e0218 */
[----:B------:R1:W-:Y:S03]  /*20830*/  @P2 STG.E.U16 desc[UR8][R14.64], R20 ;  /* 0x000000140e002986 */ /* 0x0003e6000c101508 */
[----:B------:R-:W-:Y:S01]  /*20840*/  VIADD R19, R10, 0x57 ;  /* 0x000000570a137836 */ /* 0x000fe20000000000 */
[----:B------:R-:W-:Y:S01]  /*20850*/  ISETP.LT.AND P4, PT, R11, UR6, !P4 ;  /* 0x000000060b007c0c */ /* 0x000fe2000e781270 */
[----:B------:R-:W-:-:S03]  /*20860*/  ULDC UR6, c[0x0][0x22c] ;  /* 0x00008b0000067ab9 */ /* 0x000fc60000000800 */
[----:B------:R-:W-:Y:S01]  /*20870*/  ISETP.GE.AND P3, PT, R19, UR4, PT ;  /* 0x0000000413007c0c */ /* 0x000fe2000bf66270 */
[----:B0-----:R-:W-:Y:S01]  /*20880*/  VIADD R12, R10, 0x58 ;  /* 0x000000580a0c7836 */ /* 0x001fe20000000000 */
[----:B------:R-:W-:Y:S01]  /*20890*/  ULDC UR4, c[0x0][0x248] ;  /* 0x0000920000047ab9 */ /* 0x000fe20000000800 */
        /* <DEDUP_REMOVED lines=14> */
[----:B------:R-:W-:Y:S01]  /*20980*/  @P4 STG.E.U16 desc[UR8][R12.64], R20 ;  /* 0x000000140c004986 */ /* 0x000fe2000c101508 */
[----:B------:R-:W-:-:S03]  /*20990*/  PRMT R18, R9, 0x7632, R18 ;  /* 0x0000763209127816 */ /* 0x000fc60000000012 */
[----:B------:R0:W-:Y:S01]  /*209a0*/  @P6 STG.E.U16 desc[UR8][R14.64], R9 ;  /* 0x000000090e006986 */ /* 0x0001e2000c101508 */
[----:B------:R-:W-:Y:S01]  /*209b0*/  ISETP.GE.AND P4, PT, R21, UR4, PT ;  /* 0x0000000415007c0c */ /* 0x000fe2000bf86270 */
[----:B------:R-:W-:Y:S02]  /*209c0*/  ULDC UR4, c[0x0][0x248] ;  /* 0x0000920000047ab9 */ /* 0x000fe40000000800 */
[----:B------:R1:W-:Y:S01]  /*209d0*/  @P5 STG.E.U16 desc[UR8][R16.64], R18 ;  /* 0x0000001210005986 */ /* 0x0003e2000c101508 */
[----:B------:R-:W-:Y:S02]  /*209e0*/  ISETP.LT.AND P5, PT, R29, UR12, !P0 ;  /* 0x0000000c1d007c0c */ /* 0x000fe4000c7a1270 */
[----:B--2---:R-:W-:Y:S01]  /*209f0*/  PRMT R22, R8, 0x7632, R22 ;  /* 0x0000763208167816 */ /* 0x004fe20000000016 */
[----:B0-----:R-:W-:Y:S01]  /*20a00*/  VIADD R14, R19, UR4 ;  /* 0x00000004130e7c36 */ /* 0x001fe20008000000 */
[----:B------:R-:W-:Y:S01]  /*20a10*/  ISETP.LT.AND P0, PT, R11, UR14, !P0 ;  /* 0x0000000e0b007c0c */ /* 0x000fe2000c701270 */
[----:B------:R-:W-:Y:S01]  /*20a20*/  ULDC UR4, c[0x0][0x248] ;  /* 0x0000920000047ab9 */ /* 0x000fe20000000800 */
[----:B------:R-:W-:Y:S01]  /*20a30*/  ISETP.LT.AND P6, PT, R29, UR16, !P3 ;  /* 0x000000101d007c0c */ /* 0x000fe2000dfc1270 */
[C---:B------:R-:W-:Y:S01]  /*20a40*/  VIADD R21, R14.reuse, UR6 ;  /* 0x000000060e157c36 */ /* 0x040fe20008000000 */
[----:B------:R-:W-:Y:S01]  /*20a50*/  ULDC UR12, c[0x0][0x228] ;  /* 0x00008a00000c7ab9 */ /* 0x000fe20000000800 */
[----:B------:R-:W-:Y:S01]  /*20a60*/  IMAD.WIDE R12, R14, 0x2, R24 ;  /* 0x000000020e0c7825 */ /* 0x000fe200078e0218 */
[----:B---3--:R-:W-:-:S03]  /*20a70*/  PRMT R23, R7, 0x7632, R23 ;  /* 0x0000763207177816 */ /* 0x008fc60000000017 */
[----:B------:R-:W-:Y:S01]  /*20a80*/  IMAD.WIDE R14, R14, 0x2, R2 ;  /* 0x000000020e0e7825 */ /* 0x000fe200078e0202 */
[----:B------:R-:W-:Y:S01]  /*20a90*/  @P5 STG.E.U16 desc[UR8][R12.64], R8 ;  /* 0x000000080c005986 */ /* 0x000fe2000c101508 */
[----:B------:R-:W-:Y:S01]  /*20aa0*/  ISETP.LT.AND P3, PT, R11, UR18, !P3 ;  /* 0x000000120b007c0c */ /* 0x000fe2000df61270 */
[----:B------:R-:W-:Y:S01]  /*20ab0*/  ULDC UR14, c[0x0][0x228] ;  /* 0x00008a00000e7ab9 */ /* 0x000fe20000000800 */
[C---:B-1----:R-:W-:Y:S01]  /*20ac0*/  IMAD.WIDE R16, R21.reuse, 0x2, R24 ;  /* 0x0000000215107825 */ /* 0x042fe200078e0218 */
[----:B------:R-:W-:Y:S01]  /*20ad0*/  @P0 STG.E.U16 desc[UR8][R14.64], R22 ;  /* 0x000000160e000986 */ /* 0x000fe2000c101508 */
[----:B------:R-:W-:Y:S01]  /*20ae0*/  ULDC UR6, c[0x0][0x22c] ;  /* 0x00008b0000067ab9 */ /* 0x000fe20000000800 */
[----:B------:R-:W-:Y:S01]  /*20af0*/  ULDC UR16, c[0x0][0x228] ;  /* 0x00008a0000107ab9 */ /* 0x000fe20000000800 */
[----:B------:R-:W-:Y:S01]  /*20b00*/  IMAD.WIDE R18, R21, 0x2, R2 ;  /* 0x0000000215127825 */ /* 0x000fe200078e0202 */
[----:B------:R0:W-:Y:S01]  /*20b10*/  @P6 STG.E.U16 desc[UR8][R16.64], R7 ;  /* 0x0000000710006986 */ /* 0x0001e2000c101508 */
[----:B------:R-:W-:-:S03]  /*20b20*/  ULDC UR18, c[0x0][0x228] ;  /* 0x00008a0000127ab9 */ /* 0x000fc60000000800 */
[----:B0-----:R-:W2:Y:S04]  /*20b30*/  LDL.LU R7, [R1+0xf4] ;  /* 0x0000f40001077983 */ /* 0x001ea80000300800 */
[----:B------:R-:W3:Y:S04]  /*20b40*/  LDL.LU R27, [R1+0xe4] ;  /* 0x0000e400011b7983 */ /* 0x000ee80000300800 */
[----:B------:R-:W4:Y:S01]  /*20b50*/  LDL.LU R26, [R1+0xf8] ;  /* 0x0000f800011a7983 */ /* 0x000f220000300800 */
[----:B------:R-:W-:Y:S02]  /*20b60*/  VIADD R14, R21, UR4 ;  /* 0x00000004150e7c36 */ /* 0x000fe40008000000 */
[C---:B------:R-:W-:Y:S01]  /*20b70*/  VIADD R20, R10.reuse, 0x5a ;  /* 0x0000005a0a147836 */ /* 0x040fe20000000000 */
[----:B------:R-:W4:Y:S01]  /*20b80*/  LDL.LU R0, [R1+0xe8] ;  /* 0x0000e80001007983 */ /* 0x000f220000300800 */
[----:B------:R-:W-:Y:S01]  /*20b90*/  VIADD R12, R10, 0x5b ;  /* 0x0000005b0a0c7836 */ /* 0x000fe20000000000 */
[----:B------:R-:W-:Y:S01]  /*20ba0*/  ISETP.LT.AND P6, PT, R29, UR14, !P4 ;  /* 0x0000000e1d007c0c */ /* 0x000fe2000e7c1270 */
[----:B------:R-:W-:Y:S01]  /*20bb0*/  ULDC UR4, c[0x0][0x248] ;  /* 0x0000920000047ab9 */ /* 0x000fe20000000800 */
[----:B------:R-:W4:Y:S01]  /*20bc0*/  LDL.LU R9, [R1+0xfc] ;  /* 0x0000fc0001097983 */ /* 0x000f220000300800 */
[----:B------:R-:W-:Y:S01]  /*20bd0*/  ISETP.GE.AND P5, PT, R20, UR10, PT ;  /* 0x0000000a14007c0c */ /* 0x000fe2000bfa6270 */
[----:B------:R-:W-:-:S02]  /*20be0*/  ULDC UR10, c[0x0][0x228] ;  /* 0x00008a00000a7ab9 */ /* 0x000fc40000000800 */
[----:B------:R0:W-:Y:S01]  /*20bf0*/  @P3 STG.E.U16 desc[UR8][R18.64], R23 ;  /* 0x0000001712003986 */ /* 0x0001e2000c101508 */
[----:B------:R-:W-:Y:S01]  /*20c00*/  ISETP.GE.AND P0, PT, R12, UR6, PT ;  /* 0x000000060c007c0c */ /* 0x000fe2000bf06270 */
[----:B------:R-:W-:Y:S02]  /*20c10*/  ULDC UR14, c[0x0][0x228] ;  /* 0x00008a00000e7ab9 */ /* 0x000fe40000000800 */
[----:B------:R-:W4:Y:S01]  /*20c20*/  LDL.LU R8, [R1+0xec] ;  /* 0x0000ec0001087983 */ /* 0x000f220000300800 */
[----:B------:R-:W-:Y:S01]  /*20c30*/  ISETP.LT.AND P3, PT, R29, UR10, !P2 ;  /* 0x0000000a1d007c0c */ /* 0x000fe2000d761270 */
[----:B------:R-:W-:Y:S01]  /*20c40*/  IMAD.WIDE R12, R14, 0x2, R24 ;  /* 0x000000020e0c7825 */ /* 0x000fe200078e0218 */
[----:B------:R-:W-:Y:S01]  /*20c50*/  PRMT R20, R6, 0x7632, R20 ;  /* 0x0000763206147816 */ /* 0x000fe20000000014 */
[----:B------:R-:W4:Y:S01]  /*20c60*/  LDL.LU R28, [R1+0x110] ;  /* 0x00011000011c7983 */ /* 0x000f220000300800 */
[----:B------:R-:W-:Y:S01]  /*20c70*/  ULDC UR6, c[0x0][0x228] ;  /* 0x00008a0000067ab9 */ /* 0x000fe20000000800 */
[----:B------:R-:W-:-:S02]  /*20c80*/  ULDC UR10, c[0x0][0x228] ;  /* 0x00008a00000a7ab9 */ /* 0x000fc40000000800 */
[----:B------:R-:W4:Y:S01]  /*20c90*/  LDL.LU R21, [R1+0xe0] ;  /* 0x0000e00001157983 */ /* 0x000f220000300800 */
[----:B------:R-:W-:Y:S01]  /*20ca0*/  ISETP.LT.AND P2, PT, R11, UR12, !P2 ;  /* 0x0000000c0b007c0c */ /* 0x000fe2000d741270 */
[C---:B0-----:R-:W-:Y:S01]  /*20cb0*/  VIADD R19, R14.reuse, UR4 ;  /* 0x000000040e137c36 */ /* 0x041fe20008000000 */
[----:B------:R-:W-:Y:S01]  /*20cc0*/  ULDC UR4, c[0x0][0x22c] ;  /* 0x00008b0000047ab9 */ /* 0x000fe20000000800 */
[----:B------:R-:W-:Y:S01]  /*20cd0*/  IMAD.WIDE R14, R14, 0x2, R2 ;  /* 0x000000020e0e7825 */ /* 0x000fe200078e0202 */
[----:B------:R-:W-:-:S03]  /*20ce0*/  ULDC UR12, c[0x0][0x228] ;  /* 0x00008a00000c7ab9 */ /* 0x000fc60000000800 */
[----:B------:R-:W-:Y:S01]  /*20cf0*/  IMAD.WIDE R16, R19, 0x2, R24 ;  /* 0x0000000213107825 */ /* 0x000fe200078e0218 */
[----:B------:R0:W-:Y:S03]  /*20d00*/  @P3 STG.E.U16 desc[UR8][R12.64], R6 ;  /* 0x000000060c003986 */ /* 0x0001e6000c101508 */
[----:B------:R-:W-:Y:S01]  /*20d10*/  VIADD R18, R10, 0x5c ;  /* 0x0000005c0a127836 */ /* 0x000fe20000000000 */
[----:B------:R-:W-:Y:S01]  /*20d20*/  ISETP.LT.AND P4, PT, R11, UR6, !P4 ;  /* 0x000000060b007c0c */ /* 0x000fe2000e781270 */
[----:B------:R1:W-:Y:S01]  /*20d30*/  @P2 STG.E.U16 desc[UR8][R14.64], R20 ;  /* 0x000000140e002986 */ /* 0x0003e2000c101508 */
[----:B------:R-:W-:Y:S02]  /*20d40*/  ULDC UR6, c[0x0][0x22c] ;  /* 0x00008b0000067ab9 */ /* 0x000fe40000000800 */
[----:B------:R-:W-:Y:S01]  /*20d50*/  ISETP.GE.AND P3, PT, R18, UR4, PT ;  /* 0x0000000412007c0c */ /* 0x000fe2000bf66270 */
[----:B------:R-:W-:Y:S01]  /*20d60*/  ULDC UR4, c[0x0][0x248] ;  /* 0x0000920000047ab9 */ /* 0x000fe20000000800 */
[----:B0-----:R-:W-:Y:S01]  /*20d70*/  VIADD R12, R10, 0x5d ;  /* 0x0000005d0a0c7836 */ /* 0x001fe20000000000 */
[----:B------:R-:W4:Y:S01]  /*20d80*/  LDL.LU R6, [R1+0x9bc] ;  /* 0x0009bc0001067983 */ /* 0x000f220000300800 */
[----:B------:R-:W-:Y:S01]  /*20d90*/  VIADD R18, R19, UR4 ;  /* 0x0000000413127c36 */ /* 0x000fe20008000000 */
[----:B------:R-:W-:-:S02]  /*20da0*/  ULDC UR4, c[0x0][0x22c] ;  /* 0x00008b0000047ab9 */ /* 0x000fc40000000800 */
[----:B------:R-:W-:Y:S01]  /*20db0*/  ISETP.GE.AND P2, PT, R12, UR6, PT ;  /* 0x000000060c007c0c */ /* 0x000fe2000bf46270 */
[----:B------:R-:W-:Y:S01]  /*20dc0*/  IMAD.WIDE R12, R19, 0x2, R2 ;  /* 0x00000002130c7825 */ /* 0x000fe200078e0202 */
[----:B------:R-:W-:-:S03]  /*20dd0*/  ULDC UR6, c[0x0][0x248] ;  /* 0x0000920000067ab9 */ /* 0x000fc60000000800 */
[----:B-1----:R-:W-:Y:S01]  /*20de0*/  IMAD.WIDE R14, R18, 0x2, R24 ;  /* 0x00000002120e7825 */ /* 0x002fe200078e0218 */
[----:B--2---:R-:W-:Y:S02]  /*20df0*/  PRMT R19, R7, 0x7632, R19 ;  /* 0x0000763207137816 */ /* 0x004fe40000000013 */
[----:B---3--:R-:W-:Y:S01]  /*20e00*/  PRMT R23, R27, 0x7632, R23 ;  /* 0x000076321b177816 */ /* 0x008fe20000000017 */
[----:B----4-:R0:W-:Y:S01]  /*20e10*/  @P6 STG.E.U16 desc[UR8][R16.64], R21 ;  /* 0x0000001510006986 */ /* 0x0101e2000c101508 */
[----:B------:R-:W-:Y:S01]  /*20e20*/  ISETP.LT.AND P6, PT, R29, UR10, !P5 ;  /* 0x0000000a1d007c0c */ /* 0x000fe2000efc1270 */
[----:B------:R-:W-:Y:S01]  /*20e30*/  ULDC UR10, c[0x0][0x22c] ;  /* 0x00008b00000a7ab9 */ /* 0x000fe20000000800 */
[----:B------:R-:W-:Y:S01]  /*20e40*/  ISETP.LT.AND P5, PT, R11, UR12, !P5 ;  /* 0x0000000c0b007c0c */ /* 0x000fe2000efa1270 */
[----:B------:R-:W-:Y:S01]  /*20e50*/  ULDC UR12, c[0x0][0x228] ;  /* 0x00008a00000c7ab9 */ /* 0x000fe20000000800 */
[----:B------:R-:W-:Y:S01]  /*20e60*/  PRMT R20, R21, 0x7632, R20 ;  /* 0x0000763215147816 */ /* 0x000fe20000000014 */
[----:B0-----:R-:W-:-:S02]  /*20e70*/  VIADD R21, R10, 0x5e ;  /* 0x0000005e0a157836 */ /* 0x001fc40000000000 */
[----:B------:R-:W-:Y:S02]  /*20e80*/  IMAD.WIDE R16, R18, 0x2, R2 ;  /* 0x0000000212107825 */ /* 0x000fe400078e0202 */
[----:B------:R0:W-:Y:S01]  /*20e90*/  @P4 STG.E.U16 desc[UR8][R12.64], R20 ;  /* 0x000000140c004986 */ /* 0x0001e2000c101508 */
[----:B------:R-:W-:Y:S01]  /*20ea0*/  ISETP.GE.AND P4, PT, R21, UR4, PT ;  /* 0x0000000415007c0c */ /* 0x000fe2000bf86270 */
[----:B------:R-:W-:Y:S02]  /*20eb0*/  ULDC UR4, c[0x0][0x248] ;  /* 0x0000920000047ab9 */ /* 0x000fe40000000800 */
[----:B------:R1:W-:Y:S01]  /*20ec0*/  @P6 STG.E.U16 desc[UR8][R14.64], R7 ;  /* 0x000000070e006986 */ /* 0x0003e2000c101508 */
[C---:B------:R-:W-:Y:S01]  /*20ed0*/  ISETP.LT.AND P6, PT, R29.reuse, UR16, !P3 ;  /* 0x000000101d007c0c */ /* 0x040fe2000dfc1270 */
[----:B------:R-:W-:Y:S02]  /*20ee0*/  ULDC UR16, c[0x0][0x228] ;  /* 0x00008a0000107ab9 */ /* 0x000fe40000000800 */
[----:B------:R2:W-:Y:S01]  /*20ef0*/  @P5 STG.E.U16 desc[UR8][R16.64], R19 ;  /* 0x0000001310005986 */ /* 0x0005e2000c101508 */
[----:B------:R-:W-:Y:S01]  /*20f00*/  ISETP.LT.AND P5, PT, R29, UR12, !P0 ;  /* 0x0000000c1d007c0c */ /* 0x000fe2000c7a1270 */
[----:B------:R-:W-:Y:S01]  /*20f10*/  ULDC UR12, c[0x0][0x228] ;  /* 0x00008a00000c7ab9 */ /* 0x000fe20000000800 */
[C---:B------:R-:W-:Y:S01]  /*20f20*/  ISETP.LT.AND P0, PT, R11.reuse, UR14, !P0 ;  /* 0x0000000e0b007c0c */ /* 0x040fe2000c701270 */
[----:B0-----:R-:W-:Y:S01]  /*20f30*/  VIADD R20, R10, 0x5f ;  /* 0x0000005f0a147836 */ /* 0x001fe20000000000 */
[----:B------:R-:W-:Y:S01]  /*20f40*/  ISETP.LT.AND P3, PT, R11, UR18, !P3 ;  /* 0x000000120b007c0c */ /* 0x000fe2000df61270 */
[----:B------:R-:W-:Y:S01]  /*20f50*/  ULDC UR14, c[0x0][0x228] ;  /* 0x00008a00000e7ab9 */ /* 0x000fe20000000800 */
[----:B------:R-:W-:Y:S01]  /*20f60*/  PRMT R22, R26, 0x7632, R22 ;  /* 0x000076321a167816 */ /* 0x000fe20000000016 */
[----:B-1----:R-:W-:Y:S01]  /*20f70*/  VIADD R14, R18, UR4 ;  /* 0x00000004120e7c36 */ /* 0x002fe20008000000 */
[----:B------:R-:W-:Y:S01]  /*20f80*/  ULDC UR4, c[0x0][0x248] ;  /* 0x0000920000047ab9 */ /* 0x000fe20000000800 */
[----:B------:R-:W3:Y:S01]  /*20f90*/  LDL.LU R7, [R1+0x9b8] ;  /* 0x0009b80001077983 */ /* 0x000ee20000300800 */
[----:B------:R-:W-:Y:S01]  /*20fa0*/  ULDC UR18, c[0x0][0x228] ;  /* 0x00008a0000127ab9 */ /* 0x000fe20000000800 */
[C---:B------:R-:W-:Y:S01]  /*20fb0*/  VIADD R21, R14.reuse, UR6 ;  /* 0x000000060e157c36 */ /* 0x040fe20008000000 */
[----:B------:R-:W-:Y:S01]  /*20fc0*/  ULDC UR6, c[0x0][0x22c] ;  /* 0x00008b0000067ab9 */ /* 0x000fe20000000800 */
[----:B------:R-:W-:-:S04]  /*20fd0*/  IMAD.WIDE R12, R14, 0x2, R24 ;  /* 0x000000020e0c7825 */ /* 0x000fc800078e0218 */
[----:B------:R-:W-:Y:S01]  /*20fe0*/  IMAD.WIDE R14, R14, 0x2, R2 ;  /* 0x000000020e0e7825 */ /* 0x000fe200078e0202 */
[----:B------:R0:W-:Y:S03]  /*20ff0*/  @P5 STG.E.U16 desc[UR8][R12.64], R27 ;  /* 0x0000001b0c005986 */ /* 0x0001e6000c101508 */
[----:B--2---:R-:W-:Y:S01]  /*21000*/  IMAD.WIDE R16, R21, 0x2, R24 ;  /* 0x0000000215107825 */ /* 0x004fe200078e0218 */
[----:B------:R-:W-:-:S03]  /*21010*/  ISETP.GE.AND P5, PT, R20, UR10, PT ;  /* 0x0000000a14007c0c */ /* 0x000fc6000bfa6270 */
[----:B------:R-:W-:Y:S01]  /*21020*/  IMAD.WIDE R18, R21, 0x2, R2 ;  /* 0x0000000215127825 */ /* 0x000fe200078e0202 */
[----:B------:R1:W-:Y:S01]  /*21030*/  @P0 STG.E.U16 desc[UR8][R14.64], R23 ;  /* 0x000000170e000986 */ /* 0x0003e2000c101508 */
[----:B------:R-:W-:-:S03]  /*21040*/  ULDC UR10, c[0x0][0x228] ;  /* 0x00008a00000a7ab9 */ /* 0x000fc60000000800 */
[----:B------:R-:W-:Y:S01]  /*21050*/  @P6 STG.E.U16 desc[UR8][R16.64], R26 ;  /* 0x0000001a10006986 */ /* 0x000fe2000c101508 */
[----:B0-----:R-:W-:-:S03]  /*21060*/  VIADD R12, R10, 0x60 ;  /* 0x000000600a0c7836 */ /* 0x001fc60000000000 */
[----:B------:R0:W-:Y:S01]  /*21070*/  @P3 STG.E.U16 desc[UR8][R18.64], R22 ;  /* 0x0000001612003986 */ /* 0x0001e2000c101508 */
[----:B------:R-:W-:Y:S01]  /*21080*/  ISETP.LT.AND P3, PT, R29, UR10, !P2 ;  /* 0x0000000a1d007c0c */ /* 0x000fe2000d761270 */
[----:B------:R-:W-:Y:S01]  /*21090*/  ULDC UR10, c[0x0][0x228] ;  /* 0x00008a00000a7ab9 */ /* 0x000fe20000000800 */
[----:B-1----:R-:W-:Y:S01]  /*210a0*/  VIADD R14, R21, UR4 ;  /* 0x00000004150e7c36 */ /* 0x002fe20008000000 */
[----:B------:R-:W-:Y:S01]  /*210b0*/  ISETP.GE.AND P0, PT, R12, UR6, PT ;  /* 0x000000060c007c0c */ /* 0x000fe2000bf06270 */
[----:B------:R-:W-:Y:S01]  /*210c0*/  ULDC UR4, c[0x0][0x248] ;  /* 0x0000920000047ab9 */ /* 0x000fe20000000800 */
[----:B------:R-:W-:Y:S01]  /*210d0*/  PRMT R20, R0, 0x7632, R20 ;  /* 0x0000763200147816 */ /* 0x000fe20000000014 */
[C---:B------:R-:W-:Y:S01]  /*210e0*/  IMAD.WIDE R12, R14.reuse, 0x2, R24 ;  /* 0x000000020e0c7825 */ /* 0x040fe200078e0218 */
[----:B------:R-:W-:Y:S01]  /*210f0*/  ISETP.LT.AND P2, PT, R11, UR12, !P2 ;  /* 0x0000000c0b007c0c */ /* 0x000fe2000d741270 */
[----:B------:R-:W-:Y:S01]  /*21100*/  ULDC UR6, c[0x0][0x228] ;  /* 0x00008a0000067ab9 */ /* 0x000fe20000000800 */
[----:B------:R-:W-:Y:S01]  /*21110*/  ISETP.LT.AND P6, PT, R29, UR14, !P4 ;  /* 0x0000000e1d007c0c */ /* 0x000fe2000e7c1270 */
[----:B0-----:R-:W-:Y:S01]  /*21120*/  VIADD R18, R14, UR4 ;  /* 0x000000040e127c36 */ /* 0x001fe20008000000 */
[----:B------:R-:W-:-:S02]  /*21130*/  ULDC UR4, c[0x0][0x22c] ;  /* 0x00008b0000047ab9 */ /* 0x000fc40000000800 */
[----:B------:R0:W-:Y:S01]  /*21140*/  @P3 STG.E.U16 desc[UR8][R12.64], R0 ;  /* 0x000000000c003986 */ /* 0x0001e2000c101508 */
[----:B------:R-:W-:Y:S01]  /*21150*/  IMAD.WIDE R14, R14, 0x2, R2 ;  /* 0x000000020e0e7825 */ /* 0x000fe200078e0202 */
[----:B------:R-:W-:Y:S01]  /*21160*/  ULDC UR12, c[0x0][0x228] ;  /* 0x00008a00000c7ab9 */ /* 0x000fe20000000800 */
[----:B------:R-:W-:Y:S01]  /*21170*/  ULDC UR14, c[0x0][0x228] ;  /* 0x00008a00000e7ab9 */ /* 0x000fe20000000800 */
[----:B0-----:R-:W2:Y:S01]  /*21180*/  LDL.LU R0, [R1+0x114] ;  /* 0x0001140001007983 */ /* 0x001ea20000300800 */
[----:B------:R-:W-:-:S03]  /*21190*/  IMAD.WIDE R16, R18, 0x2, R24 ;  /* 0x0000000212107825 */ /* 0x000fc600078e0218 */
[----:B------:R0:W-:Y:S01]  /*211a0*/  @P2 STG.E.U16 desc[UR8][R14.64], R20 ;  /* 0x000000140e002986 */ /* 0x0001e2000c101508 */
[----:B------:R-:W-:-:S03]  /*211b0*/  VIADD R19, R10, 0x61 ;  /* 0x000000610a137836 */ /* 0x000fc60000000000 */
[----:B------:R1:W-:Y:S01]  /*211c0*/  @P6 STG.E.U16 desc[UR8][R16.64], R9 ;  /* 0x0000000910006986 */ /* 0x0003e2000c101508 */
[----:B------:R-:W-:Y:S01]  /*211d0*/  ISETP.LT.AND P4, PT, R11, UR6, !P4 ;  /* 0x000000060b007c0c */ /* 0x000fe2000e781270 */
[C---:B------:R-:W-:Y:S01]  /*211e0*/  VIADD R12, R10.reuse, 0x62 ;  /* 0x000000620a0c7836 */ /* 0x040fe20000000000 */
[----:B------:R-:W-:Y:S01]  /*211f0*/  ISETP.LT.AND P6, PT, R29, UR10, !P5 ;  /* 0x0000000a1d007c0c */ /* 0x000fe2000efc1270 */
[----:B------:R-:W-:Y:S01]  /*21200*/  ULDC UR6, c[0x0][0x22c] ;  /* 0x00008b0000067ab9 */ /* 0x000fe20000000800 */
[----:B0-----:R-:W-:Y:S01]  /*21210*/  PRMT R20, R9, 0x7632, R20 ;  /* 0x0000763209147816 */ /* 0x001fe20000000014 */
[----:B------:R-:W-:Y:S01]  /*21220*/  VIADD R21, R10, 0x63 ;  /* 0x000000630a157836 */ /* 0x000fe20000000000 */
[----:B------:R-:W-:Y:S01]  /*21230*/  ISETP.GE.AND P3, PT, R19, UR4, PT ;  /* 0x0000000413007c0c */ /* 0x000fe2000bf66270 */
[----:B------:R-:W-:Y:S01]  /*21240*/  ULDC UR4, c[0x0][0x248] ;  /* 0x0000920000047ab9 */ /* 0x000fe20000000800 */
[----:B-1----:R-:W4:Y:S01]  /*21250*/  LDL.LU R9, [R1+0x118] ;  /* 0x0001180001097983 */ /* 0x002f220000300800 */
[----:B------:R-:W-:Y:S01]  /*21260*/  VIADD R19, R18, UR4 ;  /* 0x0000000412137c36 */ /* 0x000fe20008000000 */
[----:B------:R-:W-:Y:S01]  /*21270*/  ISETP.GE.AND P2, PT, R12, UR6, PT ;  /* 0x000000060c007c0c */ /* 0x000fe2000bf46270 */
[----:B------:R-:W-:Y:S01]  /*21280*/  IMAD.WIDE R12, R18, 0x2, R2 ;  /* 0x00000002120c7825 */ /* 0x000fe200078e0202 */
[----:B------:R-:W-:Y:S01]  /*21290*/  ISETP.LT.AND P5, PT, R11, UR12, !P5 ;  /* 0x0000000c0b007c0c */ /* 0x000fe2000efa1270 */
[----:B------:R-:W-:Y:S01]  /*212a0*/  ULDC UR4, c[0x0][0x22c] ;  /* 0x00008b0000047ab9 */ /* 0x000fe20000000800 */
[----:B------:R-:W-:Y:S01]  /*212b0*/  PRMT R22, R28, 0x7632, R22 ;  /* 0x000076321c167816 */ /* 0x000fe20000000016 */
[C---:B------:R-:W-:Y:S01]  /*212c0*/  IMAD.WIDE R14, R19.reuse, 0x2, R24 ;  /* 0x00000002130e7825 */ /* 0x040fe200078e0218 */
[----:B------:R-:W-:Y:S01]  /*212d0*/  @P4 STG.E.U16 desc[UR8][R12.64], R20 ;  /* 0x000000140c004986 */ /* 0x000fe2000c101508 */
[----:B------:R-:W-:Y:S01]  /*212e0*/  PRMT R18, R8, 0x7632, R18 ;  /* 0x0000763208127816 */ /* 0x000fe20000000012 */
[----:B------:R-:W-:Y:S01]  /*212f0*/  ULDC UR12, c[0x0][0x228] ;  /* 0x00008a00000c7ab9 */ /* 0x000fe20000000800 */
[----:B------:R-:W-:Y:S01]  /*21300*/  IMAD.WIDE R16, R19, 0x2, R2 ;  /* 0x0000000213107825 */ /* 0x000fe200078e0202 */
[----:B------:R0:W-:Y:S01]  /*21310*/  @P6 STG.E.U16 desc[UR8][R14.64], R8 ;  /* 0x000000080e006986 */ /* 0x0001e2000c101508 */
[----:B------:R-:W-:Y:S01]  /*21320*/  ULDC UR6, c[0x0][0x248] ;  /* 0x0000920000067ab9 */ /* 0x000fe20000000800 */
[----:B------:R-:W-:Y:S01]  /*21330*/  PRMT R23, R4, 0x7632, R23 ;  /* 0x0000763204177816 */ /* 0x000fe20000000017 */
[----:B------:R-:W-:Y:S01]  /*21340*/  ULDC UR10, c[0x0][0x22c] ;  /* 0x00008b00000a7ab9 */ /* 0x000fe20000000800 */
[----:B0-----:R-:W3:Y:S01]  /*21350*/  LDL.LU R8, [R1+0x11c] ;  /* 0x00011c0001087983 */ /* 0x001ee20000300800 */
[----:B------:R-:W-:Y:S01]  /*21360*/  ISETP.GE.AND P4, PT, R21, UR4, PT ;  /* 0x0000000415007c0c */ /* 0x000fe2000bf86270 */
[----:B------:R-:W-:-:S02]  /*21370*/  ULDC UR4, c[0x0][0x248] ;  /* 0x0000920000047ab9 */ /* 0x000fc40000000800 */
[----:B------:R0:W-:Y:S01]  /*21380*/  @P5 STG.E.U16 desc[UR8][R16.64], R18 ;  /* 0x0000001210005986 */ /* 0x0001e2000c101508 */
[----:B------:R-:W-:Y:S01]  /*21390*/  ISETP.LT.AND P5, PT, R29, UR12, !P0 ;  /* 0x0000000c1d007c0c */ /* 0x000fe2000c7a1270 */
[----:B------:R-:W-:Y:S01]  /*213a0*/  VIADD R14, R19, UR4 ;  /* 0x00000004130e7c36 */ /* 0x000fe20008000000 */
[----:B------:R-:W-:Y:S01]  /*213b0*/  ISETP.LT.AND P0, PT, R11, UR14, !P0 ;  /* 0x0000000e0b007c0c */ /* 0x000fe2000c701270 */
[----:B------:R-:W-:Y:S01]  /*213c0*/  VIADD R20, R10, 0x64 ;  /* 0x000000640a147836 */ /* 0x000fe20000000000 */
[----:B------:R-:W-:Y:S01]  /*213d0*/  ISETP.LT.AND P6, PT, R29, UR16, !P3 ;  /* 0x000000101d007c0c */ /* 0x000fe2000dfc1270 */
[C---:B------:R-:W-:Y:S01]  /*213e0*/  VIADD R21, R14.reuse, UR6 ;  /* 0x000000060e157c36 */ /* 0x040fe20008000000 */
[----:B------:R-:W-:Y:S01]  /*213f0*/  ISETP.LT.AND P3, PT, R11, UR18, !P3 ;  /* 0x000000120b007c0c */ /* 0x000fe2000df61270 */
[C---:B------:R-:W-:Y:S01]  /*21400*/  IMAD.WIDE R12, R14.reuse, 0x2, R24 ;  /* 0x000000020e0c7825 */ /* 0x040fe200078e0218 */
[----:B------:R-:W-:Y:S01]  /*21410*/  ULDC UR12, c[0x0][0x228] ;  /* 0x00008a00000c7ab9 */ /* 0x000fe20000000800 */
[----:B------:R-:W-:Y:S01]  /*21420*/  ULDC UR4, c[0x0][0x248] ;  /* 0x0000920000047ab9 */ /* 0x000fe20000000800 */
[----:B------:R-:W-:Y:S01]  /*21430*/  ULDC UR14, c[0x0][0x228] ;  /* 0x00008a00000e7ab9 */ /* 0x000fe20000000800 */
[----:B------:R-:W-:Y:S01]  /*21440*/  IMAD.WIDE R14, R14, 0x2, R2 ;  /* 0x000000020e0e7825 */ /* 0x000fe200078e0202 */
[----:B------:R-:W-:Y:S01]  /*21450*/  ULDC UR6, c[0x0][0x22c] ;  /* 0x00008b0000067ab9 */ /* 0x000fe20000000800 */
[----:B------:R-:W-:-:S02]  /*21460*/  ULDC UR16, c[0x0][0x228] ;  /* 0x00008a0000107ab9 */ /* 0x000fc40000000800 */
[C---:B0-----:R-:W-:Y:S01]  /*21470*/  IMAD.WIDE R16, R21.reuse, 0x2, R24 ;  /* 0x0000000215107825 */ /* 0x041fe200078e0218 */
[----:B------:R-:W-:Y:S03]  /*21480*/  @P5 STG.E.U16 desc[UR8][R12.64], R28 ;  /* 0x0000001c0c005986 */ /* 0x000fe6000c101508 */
[----:B------:R-:W-:Y:S01]  /*21490*/  IMAD.WIDE R18, R21, 0x2, R2 ;  /* 0x0000000215127825 */ /* 0x000fe200078e0202 */
[----:B------:R-:W-:Y:S01]  /*214a0*/  ISETP.GE.AND P5, PT, R20, UR10, PT ;  /* 0x0000000a14007c0c */ /* 0x000fe2000bfa6270 */
[----:B------:R0:W-:Y:S01]  /*214b0*/  @P0 STG.E.U16 desc[UR8][R14.64], R22 ;  /* 0x000000160e000986 */ /* 0x0001e2000c101508 */
[----:B------:R-:W-:Y:S01]  /*214c0*/  ULDC UR10, c[0x0][0x228] ;  /* 0x00008a00000a7ab9 */ /* 0x000fe20000000800 */
[----:B------:R-:W-:Y:S02]  /*214d0*/  ULDC UR18, c[0x0][0x228] ;  /* 0x00008a0000127ab9 */ /* 0x000fe40000000800 */
[----:B------:R1:W-:Y:S01]  /*214e0*/  @P6 STG.E.U16 desc[UR8][R16.64], R4 ;  /* 0x0000000410006986 */ /* 0x0003e2000c101508 */
[----:B------:R-:W-:Y:S01]  /*214f0*/  ISETP.LT.AND P6, PT, R29, UR14, !P4 ;  /* 0x0000000e1d007c0c */ /* 0x000fe2000e7c1270 */
[----:B------:R-:W-:-:S02]  /*21500*/  ULDC UR14, c[0x0][0x228] ;  /* 0x00008a00000e7ab9 */ /* 0x000fc40000000800 */
[----:B------:R1:W-:Y:S01]  /*21510*/  @P3 STG.E.U16 desc[UR8][R18.64], R23 ;  /* 0x0000001712003986 */ /* 0x0003e2000c101508 */
[----:B------:R-:W-:Y:S01]  /*21520*/  ISETP.LT.AND P3, PT, R29, UR10, !P2 ;  /* 0x0000000a1d007c0c */ /* 0x000fe2000d761270 */
[----:B------:R-:W-:Y:S01]  /*21530*/  ULDC UR10, c[0x0][0x228] ;  /* 0x00008a00000a7ab9 */ /* 0x000fe20000000800 */
[----:B------:R-:W-:Y:S01]  /*21540*/  ISETP.LT.AND P2, PT, R11, UR12, !P2 ;  /* 0x0000000c0b007c0c */ /* 0x000fe2000d741270 */
[----:B0-----:R-:W-:Y:S01]  /*21550*/  VIADD R14, R21, UR4 ;  /* 0x00000004150e7c36 */ /* 0x001fe20008000000 */
[----:B------:R-:W-:Y:S01]  /*21560*/  ULDC UR4, c[0x0][0x248] ;  /* 0x0000920000047ab9 */ /* 0x000fe20000000800 */
[----:B------:R-:W-:Y:S01]  /*21570*/  ULDC UR12, c[0x0][0x228] ;  /* 0x00008a00000c7ab9 */ /* 0x000fe20000000800 */
[----:B-1----:R-:W-:Y:S02]  /*21580*/  VIADD R4, R10, 0x65 ;  /* 0x000000650a047836 */ /* 0x002fe40000000000 */
[----:B------:R-:W-:-:S03]  /*21590*/  IMAD.WIDE R12, R14, 0x2, R24 ;  /* 0x000000020e0c7825 */ /* 0x000fc600078e0218 */
[----:B------:R-:W-:Y:S01]  /*215a0*/  ISETP.GE.AND P0, PT, R4, UR6, PT ;  /* 0x0000000604007c0c */ /* 0x000fe2000bf06270 */
[C---:B------:R-:W-:Y:S01]  /*215b0*/  VIADD R4, R14.reuse, UR4 ;  /* 0x000000040e047c36 */ /* 0x040fe20008000000 */
[----:B------:R-:W-:Y:S01]  /*215c0*/  ULDC UR6, c[0x0][0x228] ;  /* 0x00008a0000067ab9 */ /* 0x000fe20000000800 */
[----:B------:R-:W-:Y:S01]  /*215d0*/  IMAD.WIDE R14, R14, 0x2, R2 ;  /* 0x000000020e0e7825 */ /* 0x000fe200078e0202 */
[----:B------:R-:W-:-:S03]  /*215e0*/  ULDC UR4, c[0x0][0x22c] ;  /* 0x00008b0000047ab9 */ /* 0x000fc60000000800 */
[----:B------:R-:W-:Y:S01]  /*215f0*/  IMAD.WIDE R16, R4, 0x2, R24 ;  /* 0x0000000204107825 */ /* 0x000fe200078e0218 */
[----:B------:R-:W-:Y:S01]  /*21600*/  ISETP.LT.AND P4, PT, R11, UR6, !P4 ;  /* 0x000000060b007c0c */ /* 0x000fe2000e781270 */
[----:B------:R-:W-:Y:S02]  /*21610*/  ULDC UR6, c[0x0][0x22c] ;  /* 0x00008b0000067ab9 */ /* 0x000fe40000000800 */
[----:B------:R-:W-:Y:S01]  /*21620*/  VIADD R18, R10, 0x66 ;  /* 0x000000660a127836 */ /* 0x000fe20000000000 */
[----:B------:R-:W-:Y:S02]  /*21630*/  PRMT R21, R6, 0x7632, R21 ;  /* 0x0000763206157816 */ /* 0x000fe40000000015 */
[----:B--2---:R-:W-:Y:S01]  /*21640*/  PRMT R19, R0, 0x7632, R19 ;  /* 0x0000763200137816 */ /* 0x004fe20000000013 */
[----:B------:R0:W-:Y:S01]  /*21650*/  @P3 STG.E.U16 desc[UR8][R12.64], R0 ;  /* 0x000000000c003986 */ /* 0x0001e2000c101508 */
[----:B------:R-:W-:Y:S01]  /*21660*/  ISETP.GE.AND P3, PT, R18, UR4, PT ;  /* 0x0000000412007c0c */ /* 0x000fe2000bf66270 */
[----:B------:R-:W-:-:S02]  /*21670*/  ULDC UR4, c[0x0][0x248] ;  /* 0x0000920000047ab9 */ /* 0x000fc40000000800 */
[----:B------:R-:W-:Y:S04]  /*21680*/  @P2 STG.E.U16 desc[UR8][R14.64], R19 ;  /* 0x000000130e002986 */ /* 0x000fe8000c101508 */
[----:B------:R1:W-:Y:S01]  /*21690*/  @P6 STG.E.U16 desc[UR8][R16.64], R5 ;  /* 0x0000000510006986 */ /* 0x0003e2000c101508 */
[----:B------:R-:W-:Y:S01]  /*216a0*/  ISETP.LT.AND P6, PT, R29, UR10, !P5 ;  /* 0x0000000a1d007c0c */ /* 0x000fe2000efc1270 */
[C---:B0-----:R-:W-:Y:S01]  /*216b0*/  VIADD R12, R10.reuse, 0x67 ;  /* 0x000000670a0c7836 */ /* 0x041fe20000000000 */
[----:B------:R-:W-:Y:S01]  /*216c0*/  ISETP.LT.AND P5, PT, R11, UR12, !P5 ;  /* 0x0000000c0b007c0c */ /* 0x000fe2000efa1270 */
[----:B------:R-:W-:Y:S01]  /*216d0*/  VIADD R18, R10, 0x68 ;  /* 0x000000680a127836 */ /* 0x000fe20000000000 */
[----:B------:R-:W-:Y:S01]  /*216e0*/  ULDC UR12, c[0x0][0x228] ;  /* 0x00008a00000c7ab9 */ /* 0x000fe20000000800 */
[----:B------:R-:W-:Y:S01]  /*216f0*/  ULDC UR10, c[0x0][0x22c] ;  /* 0x00008b00000a7ab9 */ /* 0x000fe20000000800 */
[----:B------:R-:W-:Y:S01]  /*21700*/  ISETP.GE.AND P2, PT, R12, UR6, PT ;  /* 0x000000060c007c0c */ /* 0x000fe2000bf46270 */
[----:B------:R-:W-:Y:S01]  /*21710*/  ULDC UR6, c[0x0][0x248] ;  /* 0x0000920000067ab9 */ /* 0x000fe20000000800 */
[C---:B-1----:R-:W-:Y:S01]  /*21720*/  VIADD R16, R4.reuse, UR4 ;  /* 0x0000000404107c36 */ /* 0x042fe20008000000 */
[----:B------:R-:W-:Y:S01]  /*21730*/  PRMT R17, R5, 0x7632, R17 ;  /* 0x0000763205117816 */ /* 0x000fe20000000011 */
[----:B------:R-:W-:Y:S01]  /*21740*/  IMAD.WIDE R4, R4, 0x2, R2 ;  /* 0x0000000204047825 */ /* 0x000fe200078e0202 */
[----:B----4-:R-:W-:Y:S01]  /*21750*/  PRMT R19, R9, 0x7632, R19 ;  /* 0x0000763209137816 */ /* 0x010fe20000000013 */
[----:B------:R-:W-:-:S02]  /*21760*/  ULDC UR4, c[0x0][0x22c] ;  /* 0x00008b0000047ab9 */ /* 0x000fc40000000800 */
[C---:B------:R-:W-:Y:S01]  /*21770*/  IMAD.WIDE R12, R16.reuse, 0x2, R24 ;  /* 0x00000002100c7825 */ /* 0x040fe200078e0218 */
[----:B------:R0:W-:Y:S03]  /*21780*/  @P4 STG.E.U16 desc[UR8][R4.64], R17 ;  /* 0x0000001104004986 */ /* 0x0001e6000c101508 */
[----:B------:R-:W-:Y:S01]  /*21790*/  IMAD.WIDE R14, R16, 0x2, R2 ;  /* 0x00000002100e7825 */ /* 0x000fe200078e0202 */
[----:B------:R-:W-:Y:S01]  /*217a0*/  @P6 STG.E.U16 desc[UR8][R12.64], R9 ;  /* 0x000000090c006986 */ /* 0x000fe2000c101508 */
        /* <DEDUP_REMOVED lines=9> */
[----:B------:R-:W-:Y:S01]  /*21840*/  ISETP.LT.AND P3, PT, R11, UR18, !P3 ;  /* 0x000000120b007c0c */ /* 0x000fe2000df61270 */
[----:B------:R-:W-:Y:S01]  /*21850*/  ULDC UR16, c[0x0][0x228] ;  /* 0x00008a0000107ab9 */ /* 0x000fe20000000800 */
[----:B---3--:R-:W-:Y:S01]  /*21860*/  PRMT R20, R8, 0x7632, R20 ;  /* 0x0000763208147816 */ /* 0x008fe20000000014 */
[----:B------:R-:W-:Y:S01]  /*21870*/  ULDC UR18, c[0x0][0x228] ;  /* 0x00008a0000127ab9 */ /* 0x000fe20000000800 */
[----:B-1----:R-:W-:Y:S01]  /*21880*/  VIADD R14, R16, UR4 ;  /* 0x00000004100e7c36 */ /* 0x002fe20008000000 */
[----:B------:R-:W-:-:S03]  /*21890*/  ULDC UR4, c[0x0][0x248] ;  /* 0x0000920000047ab9 */ /* 0x000fc60000000800 */
[C---:B------:R-:W-:Y:S01]  /*218a0*/  VIADD R5, R14.reuse, UR6 ;  /* 0x000000060e057c36 */ /* 0x040fe20008000000 */
[----:B------:R-:W-:Y:S01]  /*218b0*/  ULDC UR6, c[0x0][0x22c] ;  /* 0x00008b0000067ab9 */ /* 0x000fe20000000800 */
[----:B------:R-:W-:-:S04]  /*218c0*/  IMAD.WIDE R12, R14, 0x2, R24 ;  /* 0x000000020e0c7825 */ /* 0x000fc800078e0218 */
[----:B------:R-:W-:Y:S01]  /*218d0*/  IMAD.WIDE R14, R14, 0x2, R2 ;  /* 0x000000020e0e7825 */ /* 0x000fe200078e0202 */
[----:B------:R0:W-:Y:S03]  /*218e0*/  @P5 STG.E.U16 desc[UR8][R12.64], R6 ;  /* 0x000000060c005986 */ /* 0x0001e6000c101508 */
[----:B------:R-:W-:Y:S01]  /*218f0*/  IMAD.WIDE R16, R5, 0x2, R24 ;  /* 0x0000000205107825 */ /* 0x000fe200078e0218 */
[----:B------:R-:W-:-:S03]  /*21900*/  ISETP.GE.AND P5, PT, R4, UR10, PT ;  /* 0x0000000a04007c0c */ /* 0x000fc6000bfa6270 */
[----:B------:R-:W-:Y:S01]  /*21910*/  IMAD.WIDE R18, R5, 0x2, R2 ;  /* 0x0000000205127825 */ /* 0x000fe200078e0202 */
[----:B------:R-:W-:Y:S01]  /*21920*/  @P0 STG.E.U16 desc[UR8][R14.64], R21 ;  /* 0x000000150e000986 */ /* 0x000fe2000c101508 */
[----:B------:R-:W-:-:S03]  /*21930*/  ULDC UR10, c[0x0][0x228] ;  /* 0x00008a00000a7ab9 */ /* 0x000fc60000000800 */
[----:B------:R1:W-:Y:S01]  /*21940*/  @P6 STG.E.U16 desc[UR8][R16.64], R8 ;  /* 0x0000000810006986 */ /* 0x0003e2000c101508 */
[----:B------:R-:W-:-:S03]  /*21950*/  VIADD R4, R10, 0x6a ;  /* 0x0000006a0a047836 */ /* 0x000fc60000000000 */
[----:B------:R-:W-:Y:S01]  /*21960*/  @P3 STG.E.U16 desc[UR8][R18.64], R20 ;  /* 0x0000001412003986 */ /* 0x000fe2000c101508 */
[----:B------:R-:W-:Y:S01]  /*21970*/  ISETP.LT.AND P3, PT, R29, UR10, !P2 ;  /* 0x0000000a1d007c0c */ /* 0x000fe2000d761270 */
[----:B0-----:R-:W-:Y:S01]  /*21980*/  VIADD R12, R5, UR4 ;  /* 0x00000004050c7c36 */ /* 0x001fe20008000000 */
[----:B------:R-:W-:Y:S01]  /*21990*/  ISETP.GE.AND P0, PT, R4, UR6, PT ;  /* 0x0000000604007c0c */ /* 0x000fe2000bf06270 */
[----:B------:R-:W-:Y:S01]  /*219a0*/  ULDC UR4, c[0x0][0x248] ;  /* 0x0000920000047ab9 */ /* 0x000fe20000000800 */
[----:B-1----:R-:W2:Y:S01]  /*219b0*/  LDL.LU R8, [R1+0x100] ;  /* 0x0001000001087983 */ /* 0x002ea20000300800 */
[C---:B------:R-:W-:Y:S01]  /*219c0*/  IMAD.WIDE R4, R12.reuse, 0x2, R24 ;  /* 0x000000020c047825 */ /* 0x040fe200078e0218 */
[----:B------:R-:W-:Y:S01]  /*219d0*/  ISETP.LT.AND P2, PT, R11, UR12, !P2 ;  /* 0x0000000c0b007c0c */ /* 0x000fe2000d741270 */
[----:B------:R-:W-:Y:S01]  /*219e0*/  ULDC UR6, c[0x0][0x228] ;  /* 0x00008a0000067ab9 */ /* 0x000fe20000000800 */
[----:B------:R-:W3:Y:S01]  /*219f0*/  LDL.LU R9, [R1+0x124] ;  /* 0x0001240001097983 */ /* 0x000ee20000300800 */
[----:B------:R-:W-:Y:S01]  /*21a00*/  ISETP.LT.AND P6, PT, R29, UR14, !P4 ;  /* 0x0000000e1d007c0c */ /* 0x000fe2000e7c1270 */
[----:B------:R-:W-:Y:S01]  /*21a10*/  VIADD R6, R12, UR4 ;  /* 0x000000040c067c36 */ /* 0x000fe20008000000 */
[----:B------:R-:W-:Y:S01]  /*21a20*/  PRMT R17, R7, 0x7632, R17 ;  /* 0x0000763207117816 */ /* 0x000fe20000000011 */
[----:B------:R-:W4:Y:S01]  /*21a30*/  LDL.LU R0, [R1+0x104] ;  /* 0x0001040001007983 */ /* 0x000f220000300800 */
[----:B------:R-:W-:Y:S01]  /*21a40*/  VIADD R16, R10, 0x6b ;  /* 0x0000006b0a107836 */ /* 0x000fe20000000000 */
[----:B------:R-:W-:-:S02]  /*21a50*/  ULDC UR10, c[0x0][0x228] ;  /* 0x00008a00000a7ab9 */ /* 0x000fc40000000800 */
[----:B------:R0:W-:Y:S01]  /*21a60*/  @P3 STG.E.U16 desc[UR8][R4.64], R7 ;  /* 0x0000000704003986 */ /* 0x0001e2000c101508 */
[----:B------:R-:W-:Y:S01]  /*21a70*/  IMAD.WIDE R12, R12, 0x2, R2 ;  /* 0x000000020c0c7825 */ /* 0x000fe200078e0202 */
[----:B------:R-:W-:Y:S01]  /*21a80*/  ULDC UR4, c[0x0][0x22c] ;  /* 0x00008b0000047ab9 */ /* 0x000fe20000000800 */
[----:B------:R-:W-:Y:S01]  /*21a90*/  ULDC UR12, c[0x0][0x228] ;  /* 0x00008a00000c7ab9 */ /* 0x000fe20000000800 */
[----:B------:R-:W4:Y:S01]  /*21aa0*/  LDL.LU R21, [R1+0x128] ;  /* 0x0001280001157983 */ /* 0x000f220000300800 */
[----:B------:R-:W-:-:S03]  /*21ab0*/  ULDC UR14, c[0x0][0x228] ;  /* 0x00008a00000e7ab9 */ /* 0x000fc60000000800 */
[----:B------:R-:W4:Y:S04]  /*21ac0*/  LDL.LU R23, [R1+0x108] ;  /* 0x0001080001177983 */ /* 0x000f280000300800 */
[----:B------:R-:W4:Y:S04]  /*21ad0*/  LDL.LU R26, [R1+0x12c] ;  /* 0x00012c00011a7983 */ /* 0x000f280000300800 */
[----:B------:R-:W4:Y:S04]  /*21ae0*/  LDL.LU R28, [R1+0x10c] ;  /* 0x00010c00011c7983 */ /* 0x000f280000300800 */
[----:B------:R-:W4:Y:S04]  /*21af0*/  LDL.LU R27, [R1+0x130] ;  /* 0x00013000011b7983 */ /* 0x000f280000300800 */
[----:B0-----:R-:W4:Y:S01]  /*21b00*/  LDL.LU R5, [R1+0x120] ;  /* 0x0001200001057983 */ /* 0x001f220000300800 */
[----:B------:R-:W-:Y:S01]  /*21b10*/  IMAD.WIDE R14, R6, 0x2, R24 ;  /* 0x00000002060e7825 */ /* 0x000fe200078e0218 */
[----:B------:R-:W-:Y:S01]  /*21b20*/  ISETP.LT.AND P4, PT, R11, UR6, !P4 ;  /* 0x000000060b007c0c */ /* 0x000fe2000e781270 */
[----:B------:R-:W-:Y:S01]  /*21b30*/  ULDC UR6, c[0x0][0x22c] ;  /* 0x00008b0000067ab9 */ /* 0x000fe20000000800 */
[----:B------:R2:W-:Y:S01]  /*21b40*/  @P2 STG.E.U16 desc[UR8][R12.64], R17 ;  /* 0x000000110c002986 */ /* 0x0005e2000c101508 */
[----:B------:R-:W-:Y:S01]  /*21b50*/  ISETP.GE.AND P3, PT, R16, UR4, PT ;  /* 0x0000000410007c0c */ /* 0x000fe2000bf66270 */
[----:B------:R-:W-:Y:S01]  /*21b60*/  ULDC UR4, c[0x0][0x248] ;  /* 0x0000920000047ab9 */ /* 0x000fe20000000800 */
[----:B------:R-:W-:-:S05]  /*21b70*/  VIADD R16, R10, 0x6c ;  /* 0x0000006c0a107836 */ /* 0x000fca0000000000 */
[----:B------:R-:W-:Y:S01]  /*21b80*/  ISETP.GE.AND P2, PT, R16, UR6, PT ;  /* 0x0000000610007c0c */ /* 0x000fe2000bf46270 */
[----:B------:R-:W-:Y:S01]  /*21b90*/  VIADD R16, R10, 0x6d ;  /* 0x0000006d0a107836 */ /* 0x000fe20000000000 */
[----:B------:R-:W-:Y:S01]  /*21ba0*/  ULDC UR6, c[0x0][0x248] ;  /* 0x0000920000067ab9 */ /* 0x000fe20000000800 */
[----:B--2---:R-:W-:Y:S02]  /*21bb0*/  PRMT R17, R8, 0x7632, R17 ;  /* 0x0000763208117816 */ /* 0x004fe40000000011 */
[----:B---3--:R-:W-:Y:S01]  /*21bc0*/  PRMT R18, R9, 0x7632, R18 ;  /* 0x0000763209127816 */ /* 0x008fe20000000012 */
[----:B----4-:R0:W-:Y:S01]  /*21bd0*/  @P6 STG.E.U16 desc[UR8][R14.64], R5 ;  /* 0x000000050e006986 */ /* 0x0101e2000c101508 */
[----:B------:R-:W-:Y:S01]  /*21be0*/  ISETP.LT.AND P6, PT, R29, UR10, !P5 ;  /* 0x0000000a1d007c0c */ /* 0x000fe2000efc1270 */
[----:B------:R-:W-:Y:S01]  /*21bf0*/  ULDC UR10, c[0x0][0x22c] ;  /* 0x00008b00000a7ab9 */ /* 0x000fe20000000800 */
[----:B------:R-:W-:Y:S01]  /*21c00*/  ISETP.LT.AND P5, PT, R11, UR12, !P5 ;  /* 0x0000000c0b007c0c */ /* 0x000fe2000efa1270 */
[----:B------:R-:W-:Y:S01]  /*21c10*/  ULDC UR12, c[0x0][0x228] ;  /* 0x00008a00000c7ab9 */ /* 0x000fe20000000800 */
[C---:B0-----:R-:W-:Y:S01]  /*21c20*/  VIADD R14, R6.reuse, UR4 ;  /* 0x00000004060e7c36 */ /* 0x041fe20008000000 */
[----:B------:R-:W-:Y:S01]  /*21c30*/  PRMT R15, R5, 0x7632, R15 ;  /* 0x00007632050f7816 */ /* 0x000fe2000000000f */
[----:B------:R-:W-:Y:S01]  /*21c40*/  IMAD.WIDE R6, R6, 0x2, R2 ;  /* 0x0000000206067825 */ /* 0x000fe200078e0202 */
[----:B------:R-:W-:-:S03]  /*21c50*/  ULDC UR4, c[0x0][0x22c] ;  /* 0x00008b0000047ab9 */ /* 0x000fc60000000800 */
[C---:B------:R-:W-:Y:S01]  /*21c60*/  IMAD.WIDE R4, R14.reuse, 0x2, R24 ;  /* 0x000000020e047825 */ /* 0x040fe200078e0218 */
[----:B------:R0:W-:Y:S03]  /*21c70*/  @P4 STG.E.U16 desc[UR8][R6.64], R15 ;  /* 0x0000000f06004986 */ /* 0x0001e6000c101508 */
[----:B------:R-:W-:Y:S01]  /*21c80*/  IMAD.WIDE R12, R14, 0x2, R2 ;  /* 0x000000020e0c7825 */ /* 0x000fe200078e0202 */
[----:B------:R1:W-:Y:S01]  /*21c90*/  @P6 STG.E.U16 desc[UR8][R4.64], R8 ;  /* 0x0000000804006986 */ /* 0x0003e2000c101508 */
[----:B------:R-:W-:Y:S01]  /*21ca0*/  ISETP.GE.AND P4, PT, R16, UR4, PT ;  /* 0x0000000410007c0c */ /* 0x000fe2000bf86270 */
[----:B------:R-:W-:Y:S02]  /*21cb0*/  ULDC UR4, c[0x0][0x248] ;  /* 0x0000920000047ab9 */ /* 0x000fe40000000800 */
[----:B------:R2:W-:Y:S01]  /*21cc0*/  @P5 STG.E.U16 desc[UR8][R12.64], R17 ;  /* 0x000000110c005986 */ /* 0x0005e2000c101508 */
[----:B------:R-:W-:-:S02]  /*21cd0*/  ISETP.LT.AND P5, PT, R29, UR12, !P0 ;  /* 0x0000000c1d007c0c */ /* 0x000fc4000c7a1270 */
[----:B------:R-:W-:Y:S01]  /*21ce0*/  ISETP.LT.AND P6, PT, R29, UR16, !P3 ;  /* 0x000000101d007c0c */ /* 0x000fe2000dfc1270 */
[----:B0-----:R-:W-:Y:S01]  /*21cf0*/  VIADD R7, R14, UR4 ;  /* 0x000000040e077c36 */ /* 0x001fe20008000000 */
[C---:B------:R-:W-:Y:S01]  /*21d00*/  ISETP.LT.AND P0, PT, R11.reuse, UR14, !P0 ;  /* 0x0000000e0b007c0c */ /* 0x040fe2000c701270 */
[----:B------:R-:W-:Y:S01]  /*21d10*/  VIADD R16, R10, 0x6e ;  /* 0x0000006e0a107836 */ /* 0x000fe20000000000 */
[----:B------:R-:W-:Y:S01]  /*21d20*/  ISETP.LT.AND P3, PT, R11, UR18, !P3 ;  /* 0x000000120b007c0c */ /* 0x000fe2000df61270 */
[C---:B-1----:R-:W-:Y:S01]  /*21d30*/  IMAD.WIDE R4, R7.reuse, 0x2, R24 ;  /* 0x0000000207047825 */ /* 0x042fe200078e0218 */
[----:B------:R-:W3:Y:S01]  /*21d40*/  LDL.LU R8, [R1+0x9b4] ;  /* 0x0009b40001087983 */ /* 0x000ee20000300800 */
[----:B------:R-:W-:Y:S01]  /*21d50*/  PRMT R19, R0, 0x7632, R19 ;  /* 0x0000763200137816 */ /* 0x000fe20000000013 */
[----:B------:R-:W-:Y:S01]  /*21d60*/  ULDC UR12, c[0x0][0x228] ;  /* 0x00008a00000c7ab9 */ /* 0x000fe20000000800 */
[C---:B--2---:R-:W-:Y:S01]  /*21d70*/  VIADD R17, R7.reuse, UR6 ;  /* 0x0000000607117c36 */ /* 0x044fe20008000000 */
[----:B------:R-:W-:Y:S01]  /*21d80*/  ULDC UR4, c[0x0][0x248] ;  /* 0x0000920000047ab9 */ /* 0x000fe20000000800 */
[----:B------:R-:W-:Y:S01]  /*21d90*/  IMAD.WIDE R6, R7, 0x2, R2 ;  /* 0x0000000207067825 */ /* 0x000fe200078e0202 */
[----:B------:R0:W-:Y:S01]  /*21da0*/  @P5 STG.E.U16 desc[UR8][R4.64], R9 ;  /* 0x0000000904005986 */ /* 0x0001e2000c101508 */
[----:B------:R-:W-:Y:S01]  /*21db0*/  ULDC UR14, c[0x0][0x228] ;  /* 0x00008a00000e7ab9 */ /* 0x000fe20000000800 */
[----:B------:R-:W-:Y:S01]  /*21dc0*/  ULDC UR6, c[0x0][0x22c] ;  /* 0x00008b0000067ab9 */ /* 0x000fe20000000800 */
[C---:B------:R-:W-:Y:S01]  /*21dd0*/  IMAD.WIDE R12, R17.reuse, 0x2, R24 ;  /* 0x00000002110c7825 */ /* 0x040fe200078e0218 */
[----:B------:R-:W-:Y:S01]  /*21de0*/  @P0 STG.E.U16 desc[UR8][R6.64], R18 ;  /* 0x0000001206000986 */ /* 0x000fe2000c101508 */
[----:B------:R-:W-:Y:S01]  /*21df0*/  PRMT R20, R26, 0x7632, R20 ;  /* 0x000076321a147816 */ /* 0x000fe20000000014 */
[----:B------:R-:W-:Y:S01]  /*21e00*/  ULDC UR16, c[0x0][0x228] ;  /* 0x00008a0000107ab9 */ /* 0x000fe20000000800 */
[----:B------:R-:W-:Y:S01]  /*21e10*/  IMAD.WIDE R14, R17, 0x2, R2 ;  /* 0x00000002110e7825 */ /* 0x000fe200078e0202 */
[----:B------:R1:W-:Y:S04]  /*21e20*/  @P6 STG.E.U16 desc[UR8][R12.64], R0 ;  /* 0x000000000c006986 */ /* 0x0003e8000c101508 */
[----:B0-----:R-:W2:Y:S01]  /*21e30*/  LDL.LU R9, [R1+0x9b0] ;  /* 0x0009b00001097983 */ /* 0x001ea20000300800 */
[----:B------:R-:W-:Y:S01]  /*21e40*/  ISETP.GE.AND P5, PT, R16, UR10, PT ;  /* 0x0000000a10007c0c */ /* 0x000fe2000bfa6270 */
[----:B------:R-:W-:-:S02]  /*21e50*/  ULDC UR10, c[0x0][0x228] ;  /* 0x00008a00000a7ab9 */ /* 0x000fc40000000800 */
[----:B-1----:R-:W4:Y:S01]  /*21e60*/  LDL.LU R0, [R1+0x9ac] ;  /* 0x0009ac0001007983 */ /* 0x002f220000300800 */
[----:B------:R-:W-:Y:S01]  /*21e70*/  VIADD R17, R17, UR4 ;  /* 0x0000000411117c36 */ /* 0x000fe20008000000 */
[C---:B------:R-:W-:Y:S01]  /*21e80*/  ISETP.LT.AND P6, PT, R29.reuse, UR14, !P4 ;  /* 0x0000000e1d007c0c */ /* 0x040fe2000e7c1270 */
[----:B------:R-:W-:Y:S01]  /*21e90*/  ULDC UR4, c[0x0][0x248] ;  /* 0x0000920000047ab9 */ /* 0x000fe20000000800 */
[----:B------:R0:W-:Y:S01]  /*21ea0*/  @P3 STG.E.U16 desc[UR8][R14.64], R19 ;  /* 0x000000130e003986 */ /* 0x0001e2000c101508 */
[----:B------:R-:W-:Y:S01]  /*21eb0*/  ISETP.LT.AND P3, PT, R29, UR10, !P2 ;  /* 0x0000000a1d007c0c */ /* 0x000fe2000d761270 */
[----:B------:R-:W-:Y:S01]  /*21ec0*/  VIADD R16, R10, 0x6f ;  /* 0x0000006f0a107836 */ /* 0x000fe20000000000 */
[----:B------:R-:W-:Y:S01]  /*21ed0*/  ISETP.LT.AND P2, PT, R11, UR12, !P2 ;  /* 0x0000000c0b007c0c */ /* 0x000fe2000d741270 */
[----:B------:R-:W-:Y:S01]  /*21ee0*/  VIADD R4, R17, UR4 ;  /* 0x0000000411047c36 */ /* 0x000fe20008000000 */
[----:B------:R-:W-:Y:S01]  /*21ef0*/  PRMT R5, R21, 0x7632, R5 ;  /* 0x0000763215057816 */ /* 0x000fe20000000005 */
[C---:B------:R-:W-:Y:S01]  /*21f00*/  IMAD.WIDE R6, R17.reuse, 0x2, R24 ;  /* 0x0000000211067825 */ /* 0x040fe200078e0218 */
[----:B------:R-:W-:Y:S01]  /*21f10*/  ISETP.GE.AND P0, PT, R16, UR6, PT ;  /* 0x0000000610007c0c */ /* 0x000fe2000bf06270 */
[----:B------:R-:W-:Y:S01]  /*21f20*/  ULDC UR6, c[0x0][0x228] ;  /* 0x00008a0000067ab9 */ /* 0x000fe20000000800 */
[----:B------:R-:W-:Y:S01]  /*21f30*/  ULDC UR10, c[0x0][0x228] ;  /* 0x00008a00000a7ab9 */ /* 0x000fe20000000800 */
[----:B------:R-:W-:Y:S01]  /*21f40*/  IMAD.WIDE R12, R17, 0x2, R2 ;  /* 0x00000002110c7825 */ /* 0x000fe200078e0202 */
[----:B------:R-:W-:Y:S01]  /*21f50*/  ULDC UR4, c[0x0][0x22c] ;  /* 0x00008b0000047ab9 */ /* 0x000fe20000000800 */
[----:B------:R-:W-:Y:S01]  /*21f60*/  ULDC UR12, c[0x0][0x228] ;  /* 0x00008a00000c7ab9 */ /* 0x000fe20000000800 */
[----:B------:R-:W-:Y:S01]  /*21f70*/  PRMT R18, R23, 0x7632, R18 ;  /* 0x0000763217127816 */ /* 0x000fe20000000012 */
[----:B0-----:R-:W-:Y:S01]  /*21f80*/  IMAD.WIDE R14, R4, 0x2, R24 ;  /* 0x00000002040e7825 */ /* 0x001fe200078e0218 */
[----:B------:R-:W-:Y:S01]  /*21f90*/  @P3 STG.E.U16 desc[UR8][R6.64], R21 ;  /* 0x0000001506003986 */ /* 0x000fe2000c101508 */
[----:B------:R-:W-:-:S02]  /*21fa0*/  ULDC UR14, c[0x0][0x228] ;  /* 0x00008a00000e7ab9 */ /* 0x000fc40000000800 */
[----:B------:R-:W-:Y:S01]  /*21fb0*/  VIADD R16, R10, 0x70 ;  /* 0x000000700a107836 */ /* 0x000fe20000000000 */
[----:B------:R0:W-:Y:S01]  /*21fc0*/  @P2 STG.E.U16 desc[UR8][R12.64], R5 ;  /* 0x000000050c002986 */ /* 0x0001e2000c101508 */
[----:B------:R-:W-:Y:S01]  /*21fd0*/  ISETP.LT.AND P4, PT, R11, UR6, !P4 ;  /* 0x000000060b007c0c */ /* 0x000fe2000e781270 */
[----:B------:R-:W-:Y:S02]  /*21fe0*/  ULDC UR6, c[0x0][0x22c] ;  /* 0x00008b0000067ab9 */ /* 0x000fe40000000800 */
[----:B------:R1:W-:Y:S01]  /*21ff0*/  @P6 STG.E.U16 desc[UR8][R14.64], R23 ;  /* 0x000000170e006986 */ /* 0x0003e2000c101508 */
[----:B------:R-:W-:Y:S01]  /*22000*/  ISETP.LT.AND P6, PT, R29, UR10, !P5 ;  /* 0x0000000a1d007c0c */ /* 0x000fe2000efc1270 */
[----:B------:R-:W-:Y:S01]  /*22010*/  ULDC UR10, c[0x0][0x228] ;  /* 0x00008a00000a7ab9 */ /* 0x000fe20000000800 */
[----:B------:R-:W-:Y:S01]  /*22020*/  ISETP.GE.AND P3, PT, R16, UR4, PT ;  /* 0x0000000410007c0c */ /* 0x000fe2000bf66270 */
[----:B------:R-:W-:Y:S01]  /*22030*/  ULDC UR4, c[0x0][0x248] ;  /* 0x0000920000047ab9 */ /* 0x000fe20000000800 */
[----:B------:R-:W-:Y:S01]  /*22040*/  ISETP.LT.AND P5, PT, R11, UR12, !P5 ;  /* 0x0000000c0b007c0c */ /* 0x000fe2000efa1270 */
[C---:B------:R-:W-:Y:S01]  /*22050*/  VIADD R19, R4.reuse, UR4 ;  /* 0x0000000404137c36 */ /* 0x040fe20008000000 */
[----:B------:R-:W-:Y:S01]  /*22060*/  ULDC UR4, c[0x0][0x22c] ;  /* 0x00008b0000047ab9 */ /* 0x000fe20000000800 */
[----:B0-----:R-:W-:Y:S01]  /*22070*/  IMAD.WIDE R12, R4, 0x2, R2 ;  /* 0x00000002040c7825 */ /* 0x001fe200078e0202 */
[----:B------:R-:W-:-:S03]  /*22080*/  ULDC UR12, c[0x0][0x228] ;  /* 0x00008a00000c7ab9 */ /* 0x000fc60000000800 */
[C---:B-1----:R-:W-:Y:S01]  /*22090*/  IMAD.WIDE R14, R19.reuse, 0x2, R24 ;  /* 0x00000002130e7825 */ /* 0x042fe200078e0218 */
[----:B------:R0:W-:Y:S03]  /*220a0*/  @P4 STG.E.U16 desc[UR8][R12.64], R18 ;  /* 0x000000120c004986 */ /* 0x0001e6000c101508 */
[----:B------:R-:W-:Y:S02]  /*220b0*/  VIADD R5, R10, 0x71 ;  /* 0x000000710a057836 */ /* 0x000fe40000000000 */
[----:B------:R-:W-:Y:S01]  /*220c0*/  IMAD.WIDE R16, R19, 0x2, R2 ;  /* 0x0000000213107825 */ /* 0x000fe200078e0202 */
[----:B------:R1:W-:Y:S02]  /*220d0*/  @P6 STG.E.U16 desc[UR8][R14.64], R26 ;  /* 0x0000001a0e006986 */ /* 0x0003e4000c101508 */
[----:B------:R-:W-:Y:S01]  /*220e0*/  ISETP.GE.AND P2, PT, R5, UR4, PT ;  /* 0x0000000405007c0c */ /* 0x000fe2000bf46270 */
[----:B------:R-:W-:Y:S01]  /*220f0*/  ULDC UR4, c[0x0][0x248] ;  /* 0x0000920000047ab9 */ /* 0x000fe20000000800 */
[----:B------:R1:W-:Y:S01]  /*22100*/  @P5 STG.E.U16 desc[UR8][R16.64], R20 ;  /* 0x0000001410005986 */ /* 0x0003e2000c101508 */
[----:B------:R-:W-:Y:S01]  /*22110*/  ISETP.LT.AND P5, PT, R29, UR10, !P0 ;  /* 0x0000000a1d007c0c */ /* 0x000fe2000c7a1270 */
[----:B------:R-:W-:Y:S01]  /*22120*/  VIADD R23, R19, UR4 ;  /* 0x0000000413177c36 */ /* 0x000fe20008000000 */
[----:B------:R-:W-:Y:S01]  /*22130*/  ISETP.LT.AND P4, PT, R11, UR12, !P0 ;  /* 0x0000000c0b007c0c */ /* 0x000fe2000c781270 */
[----:B------:R-:W-:Y:S01]  /*22140*/  ULDC UR4, c[0x0][0x248] ;  /* 0x0000920000047ab9 */ /* 0x000fe20000000800 */
[----:B------:R-:W-:Y:S01]  /*22150*/  ISETP.LT.AND P6, PT, R29, UR14, !P3 ;  /* 0x0000000e1d007c0c */ /* 0x000fe2000dfc1270 */
[C---:B0-----:R-:W-:Y:S01]  /*22160*/  VIADD R18, R23.reuse, UR4 ;  /* 0x0000000417127c36 */ /* 0x041fe20008000000 */
[----:B------:R-:W-:Y:S01]  /*22170*/  ULDC UR10, c[0x0][0x228] ;  /* 0x00008a00000a7ab9 */ /* 0x000fe20000000800 */
[C---:B------:R-:W-:Y:S01]  /*22180*/  IMAD.WIDE R12, R23.reuse, 0x2, R24 ;  /* 0x00000002170c7825 */ /* 0x040fe200078e0218 */
[----:B-1----:R-:W3:Y:S01]  /*22190*/  LDL.LU R26, [R1+0x138] ;  /* 0x00013800011a7983 */ /* 0x002ee20000300800 */
[----:B------:R-:W-:Y:S01]  /*221a0*/  ULDC UR4, c[0x0][0x22c] ;  /* 0x00008b0000047ab9 */ /* 0x000fe20000000800 */
[----:B------:R-:W-:Y:S01]  /*221b0*/  ULDC UR12, c[0x0][0x228] ;  /* 0x00008a00000c7ab9 */ /* 0x000fe20000000800 */
[----:B------:R-:W-:Y:S01]  /*221c0*/  PRMT R20, R28, 0x7632, R20 ;  /* 0x000076321c147816 */ /* 0x000fe20000000014 */
[----:B------:R-:W-:Y:S01]  /*221d0*/  IMAD.WIDE R14, R23, 0x2, R2 ;  /* 0x00000002170e7825 */ /* 0x000fe200078e0202 */
[----:B------:R0:W-:Y:S01]  /*221e0*/  @P5 STG.E.U16 desc[UR8][R12.64], R28 ;  /* 0x0000001c0c005986 */ /* 0x0001e2000c101508 */
[----:B------:R-:W-:-:S02]  /*221f0*/  ULDC UR14, c[0x0][0x228] ;  /* 0x00008a00000e7ab9 */ /* 0x000fc40000000800 */
[----:B------:R-:W-:Y:S01]  /*22200*/  IMAD.WIDE R16, R18, 0x2, R24 ;  /* 0x0000000212107825 */ /* 0x000fe200078e0218 */
[----:B------:R-:W-:Y:S04]  /*22210*/  @P4 STG.E.U16 desc[UR8][R14.64], R20 ;  /* 0x000000140e004986 */ /* 0x000fe8000c101508 */
[----:B------:R1:W-:Y:S04]  /*22220*/  @P6 STG.E.U16 desc[UR8][R16.64], R27 ;  /* 0x0000001b10006986 */ /* 0x0003e8000c101508 */
[----:B0-----:R-:W2:Y:S01]  /*22230*/  LDL.LU R28, [R1+0x13c] ;  /* 0x00013c00011c7983 */ /* 0x001ea20000300800 */
[----:B------:R-:W-:-:S03]  /*22240*/  PRMT R12, R27, 0x7632, R12 ;  /* 0x000076321b0c7816 */ /* 0x000fc6000000000c */
[----:B-1----:R-:W3:Y:S01]  /*22250*/  LDL.LU R27, [R1+0x134] ;  /* 0x00013400011b7983 */ /* 0x002ee20000300800 */
[C---:B------:R-:W-:Y:S02]  /*22260*/  VIADD R21, R10.reuse, 0x72 ;  /* 0x000000720a157836 */ /* 0x040fe40000000000 */
[----:B------:R-:W-:-:S03]  /*22270*/  VIADD R19, R10, 0x73 ;  /* 0x000000730a137836 */ /* 0x000fc60000000000 */
[----:B------:R-:W-:Y:S01]  /*22280*/  ISETP.GE.AND P0, PT, R21, UR6, PT ;  /* 0x0000000615007c0c */ /* 0x000fe2000bf06270 */
[----:B------:R-:W-:Y:S01]  /*22290*/  ULDC UR6, c[0x0][0x228] ;  /* 0x00008a0000067ab9 */ /* 0x000fe20000000800 */
[----:B------:R-:W-:Y:S01]  /*222a0*/  ISETP.LT.AND P4, PT, R29, UR10, !P2 ;  /* 0x0000000a1d007c0c */ /* 0x000fe2000d781270 */
[----:B------:R-:W-:Y:S01]  /*222b0*/  VIADD R20, R10, 0x74 ;  /* 0x000000740a147836 */ /* 0x000fe20000000000 */
[----:B------:R-:W-:Y:S01]  /*222c0*/  ISETP.LT.AND P3, PT, R11, UR6, !P3 ;  /* 0x000000060b007c0c */ /* 0x000fe2000df61270 */
[----:B------:R-:W-:Y:S01]  /*222d0*/  ULDC UR6, c[0x0][0x228] ;  /* 0x00008a0000067ab9 */ /* 0x000fe20000000800 */
[----:B------:R-:W-:Y:S01]  /*222e0*/  ISETP.GE.AND P5, PT, R19, UR4, PT ;  /* 0x0000000413007c0c */ /* 0x000fe2000bfa6270 */
[----:B------:R-:W-:Y:S01]  /*222f0*/  ULDC UR4, c[0x0][0x248] ;  /* 0x0000920000047ab9 */ /* 0x000fe20000000800 */
[----:B------:R-:W-:Y:S01]  /*22300*/  ISETP.LT.AND P6, PT, R11, UR6, !P2 ;  /* 0x000000060b007c0c */ /* 0x000fe2000d7c1270 */
[C---:B------:R-:W-:Y:S01]  /*22310*/  VIADD R13, R18.reuse, UR4 ;  /* 0x00000004120d7c36 */ /* 0x040fe20008000000 */
[----:B------:R-:W-:Y:S01]  /*22320*/  ULDC UR10, c[0x0][0x228] ;  /* 0x00008a00000a7ab9 */ /* 0x000fe20000000800 */
[----:B------:R-:W-:Y:S01]  /*22330*/  IMAD.WIDE R18, R18, 0x2, R2 ;  /* 0x0000000212127825 */ /* 0x000fe200078e0202 */
[----:B------:R-:W-:Y:S01]  /*22340*/  ULDC UR4, c[0x0][0x248] ;  /* 0x0000920000047ab9 */ /* 0x000fe20000000800 */
[----:B------:R-:W-:-:S02]  /*22350*/  ULDC UR6, c[0x0][0x22c] ;  /* 0x00008b0000067ab9 */ /* 0x000fc40000000800 */
[C---:B------:R-:W-:Y:S02]  /*22360*/  IMAD.WIDE R14, R13.reuse, 0x2, R24 ;  /* 0x000000020d0e7825 */ /* 0x040fe400078e0218 */
[----:B------:R0:W-:Y:S02]  /*22370*/  @P3 STG.E.U16 desc[UR8][R18.64], R12 ;  /* 0x0000000c12003986 */ /* 0x0001e4000c101508 */
[C---:B------:R-:W-:Y:S01]  /*22380*/  IMAD.WIDE R16, R13.reuse, 0x2, R2 ;  /* 0x000000020d107825 */ /* 0x040fe200078e0202 */
[----:B------:R-:W-:Y:S01]  /*22390*/  ISETP.GE.AND P2, PT, R20, UR6, PT ;  /* 0x0000000614007c0c */ /* 0x000fe2000bf46270 */
[----:B------:R-:W-:Y:S02]  /*223a0*/  ULDC UR6, c[0x0][0x248] ;  /* 0x0000920000067ab9 */ /* 0x000fe40000000800 */
[----:B------:R-:W-:Y:S02]  /*223b0*/  VIADD R21, R10, 0x75 ;  /* 0x000000750a157836 */ /* 0x000fe40000000000 */
[----:B0-----:R-:W-:-:S03]  /*223c0*/  VIADD R19, R13, UR4 ;  /* 0x000000040d137c36 */ /* 0x001fc60008000000 */
[----:B------:R-:W-:Y:S01]  /*223d0*/  ISETP.GE.AND P3, PT, R21, UR25, PT ;  /* 0x0000001915007c0c */ /* 0x000fe2000bf66270 */
[----:B------:R-:W-:Y:S01]  /*223e0*/  ULDC UR4, c[0x0][0x248] ;  /* 0x0000920000047ab9 */ /* 0x000fe20000000800 */
[C---:B------:R-:W-:Y:S01]  /*223f0*/  VIADD R20, R19.reuse, UR6 ;  /* 0x0000000613147c36 */ /* 0x040fe20008000000 */
[----:B------:R-:W-:Y:S01]  /*22400*/  ULDC UR6, c[0x0][0x228] ;  /* 0x00008a0000067ab9 */ /* 0x000fe20000000800 */
[----:B------:R-:W-:Y:S01]  /*22410*/  IMAD.WIDE R12, R19, 0x2, R24 ;  /* 0x00000002130c7825 */ /* 0x000fe200078e0218 */
[----:B----4-:R-:W0:Y:S02]  /*22420*/  LDS.128 R4, [R0] ;  /* 0x0000000000047984 */ /* 0x010e240000000c00 */
[----:B0-----:R-:W-:Y:S02]  /*22430*/  PRMT R22, R4, 0x7632, R22 ;  /* 0x0000763204167816 */ /* 0x001fe40000000016 */
[----:B------:R0:W-:Y:S01]  /*22440*/  @P4 STG.E.U16 desc[UR8][R14.64], R4 ;  /* 0x000000040e004986 */ /* 0x0001e2000c101508 */
[----:B------:R-:W-:Y:S01]  /*22450*/  ISETP.LT.AND P4, PT, R29, UR10, !P0 ;  /* 0x0000000a1d007c0c */ /* 0x000fe2000c781270 */
[----:B------:R-:W-:Y:S01]  /*22460*/  ULDC UR10, c[0x0][0x228] ;  /* 0x00008a00000a7ab9 */ /* 0x000fe20000000800 */
[----:B------:R-:W-:Y:S01]  /*22470*/  ISETP.LT.AND P0, PT, R11, UR12, !P0 ;  /* 0x0000000c0b007c0c */ /* 0x000fe2000c701270 */
[----:B------:R1:W-:Y:S01]  /*22480*/  @P6 STG.E.U16 desc[UR8][R16.64], R22 ;  /* 0x0000001610006986 */ /* 0x0003e2000c101508 */
[----:B------:R-:W-:Y:S01]  /*22490*/  ISETP.LT.AND P6, PT, R29, UR14, !P5 ;  /* 0x0000000e1d007c0c */ /* 0x000fe2000efc1270 */
[----:B------:R-:W-:Y:S01]  /*224a0*/  ULDC UR12, c[0x0][0x228] ;  /* 0x00008a00000c7ab9 */ /* 0x000fe20000000800 */
[----:B------:R-:W-:Y:S01]  /*224b0*/  ISETP.LT.AND P5, PT, R11, UR16, !P5 ;  /* 0x000000100b007c0c */ /* 0x000fe2000efa1270 */
[----:B------:R-:W-:Y:S01]  /*224c0*/  ULDC UR14, c[0x0][0x228] ;  /* 0x00008a00000e7ab9 */ /* 0x000fe20000000800 */
[----:B0-----:R-:W-:-:S04]  /*224d0*/  IMAD.WIDE R14, R19, 0x2, R2 ;  /* 0x00000002130e7825 */ /* 0x001fc800078e0202 */
[----:B-1----:R-:W-:Y:S01]  /*224e0*/  IMAD.WIDE R16, R20, 0x2, R24 ;  /* 0x0000000214107825 */ /* 0x002fe200078e0218 */
[----:B------:R-:W-:-:S03]  /*224f0*/  PRMT R22, R5, 0x7632, R22 ;  /* 0x0000763205167816 */ /* 0x000fc60000000016 */
[----:B------:R-:W-:-:S04]  /*22500*/  IMAD.WIDE R18, R20, 0x2, R2 ;  /* 0x0000000214127825 */ /* 0x000fc800078e0202 */
[----:B------:R-:W-:Y:S01]  /*22510*/  VIADD R4, R10, 0x76 ;  /* 0x000000760a047836 */ /* 0x000fe20000000000 */
[----:B---3--:R-:W-:Y:S01]  /*22520*/  PRMT R21, R27, 0x7632, R21 ;  /* 0x000076321b157816 */ /* 0x008fe20000000015 */
[----:B------:R0:W-:Y:S04]  /*22530*/  @P4 STG.E.U16 desc[UR8][R12.64], R27 ;  /* 0x0000001b0c004986 */ /* 0x0001e8000c101508 */
[----:B------:R-:W-:Y:S04]  /*22540*/  @P0 STG.E.U16 desc[UR8][R14.64], R21 ;  /* 0x000000150e000986 */ /* 0x000fe8000c101508 */
[----:B------:R1:W-:Y:S01]  /*22550*/  @P6 STG.E.U16 desc[UR8][R16.64], R5 ;  /* 0x0000000510006986 */ /* 0x0003e2000c101508 */
[----:B------:R-:W-:Y:S01]  /*22560*/  ISETP.LT.AND P6, PT, R29, UR12, !P3 ;  /* 0x0000000c1d007c0c */ /* 0x000fe2000dfc1270 */
[----:B------:R-:W-:-:S02]  /*22570*/  ULDC UR12, c[0x0][0x228] ;  /* 0x00008a00000c7ab9 */ /* 0x000fc40000000800 */
[----:B------:R3:W-:Y:S01]  /*22580*/  @P5 STG.E.U16 desc[UR8][R18.64], R22 ;  /* 0x0000001612005986 */ /* 0x0007e2000c101508 */
[----:B------:R-:W-:Y:S01]  /*22590*/  ISETP.LT.AND P5, PT, R29, UR6, !P2 ;  /* 0x000000061d007c0c */ /* 0x000fe2000d7a1270 */
[----:B0-----:R-:W-:Y:S01]  /*225a0*/  VIADD R13, R20, UR4 ;  /* 0x00000004140d7c36 */ /* 0x001fe20008000000 */
[----:B------:R-:W-:Y:S01]  /*225b0*/  ISETP.LT.AND P2, PT, R11, UR10, !P2 ;  /* 0x0000000a0b007c0c */ /* 0x000fe2000d741270 */
[----:B------:R-:W-:Y:S01]  /*225c0*/  ULDC UR4, c[0x0][0x248] ;  /* 0x0000920000047ab9 */ /* 0x000fe20000000800 */
[----:B------:R-:W-:Y:S01]  /*225d0*/  ISETP.GE.AND P4, PT, R4, UR23, PT ;  /* 0x0000001704007c0c */ /* 0x000fe2000bf86270 */
[----:B------:R-:W-:Y:S01]  /*225e0*/  ULDC UR6, c[0x0][0x228] ;  /* 0x00008a0000067ab9 */ /* 0x000fe20000000800 */
[----:B------:R-:W-:Y:S01]  /*225f0*/  ULDC UR10, c[0x0][0x228] ;  /* 0x00008a00000a7ab9 */ /* 0x000fe20000000800 */
[----:B-1----:R-:W-:Y:S01]  /*22600*/  IMAD.WIDE R4, R13, 0x2, R24 ;  /* 0x000000020d047825 */ /* 0x002fe200078e0218 */
[----:B------:R-:W-:-:S03]  /*22610*/  PRMT R17, R26, 0x7632, R17 ;  /* 0x000076321a117816 */ /* 0x000fc60000000011 */
[----:B---3--:R-:W-:Y:S01]  /*22620*/  VIADD R19, R13, UR4 ;  /* 0x000000040d137c36 */ /* 0x008fe20008000000 */
[----:B------:R-:W-:Y:S01]  /*22630*/  ISETP.LT.AND P3, PT, R11, UR6, !P3 ;  /* 0x000000060b007c0c */ /* 0x000fe2000df61270 */
[----:B------:R-:W-:Y:S01]  /*22640*/  IMAD.WIDE R12, R13, 0x2, R2 ;  /* 0x000000020d0c7825 */ /* 0x000fe200078e0202 */
[----:B------:R0:W-:Y:S01]  /*22650*/  @P5 STG.E.U16 desc[UR8][R4.64], R26 ;  /* 0x0000001a04005986 */ /* 0x0001e2000c101508 */
[----:B------:R-:W-:Y:S01]  /*22660*/  ULDC UR6, c[0x0][0x228] ;  /* 0x00008a0000067ab9 */ /* 0x000fe20000000800 */
[----:B------:R-:W-:Y:S01]  /*22670*/  ULDC UR4, c[0x0][0x248] ;  /* 0x0000920000047ab9 */ /* 0x000fe20000000800 */
[----:B------:R-:W-:Y:S01]  /*22680*/  IMAD.WIDE R14, R19, 0x2, R24 ;  /* 0x00000002130e7825 */ /* 0x000fe200078e0218 */
[----:B------:R-:W-:Y:S03]  /*22690*/  @P2 STG.E.U16 desc[UR8][R12.64], R17 ;  /* 0x000000110c002986 */ /* 0x000fe6000c101508 */
[C---:B------:R-:W-:Y:S01]  /*226a0*/  VIADD R16, R10.reuse, 0x77 ;  /* 0x000000770a107836 */ /* 0x040fe20000000000 */
[----:B------:R1:W-:Y:S01]  /*226b0*/  @P6 STG.E.U16 desc[UR8][R14.64], R6 ;  /* 0x000000060e006986 */ /* 0x0003e2000c101508 */
[----:B------:R-:W-:Y:S01]  /*226c0*/  ISETP.LT.AND P6, PT, R29, UR10, !P4 ;  /* 0x0000000a1d007c0c */ /* 0x000fe2000e7c1270 */
[----:B------:R-:W-:Y:S01]  /*226d0*/  VIADD R18, R10, 0x78 ;  /* 0x000000780a127836 */ /* 0x000fe20000000000 */
[----:B------:R-:W-:Y:S01]  /*226e0*/  ISETP.LT.AND P4, PT, R11, UR6, !P4 ;  /* 0x000000060b007c0c */ /* 0x000fe2000e781270 */
[C---:B------:R-:W-:Y:S01]  /*226f0*/  VIADD R21, R19.reuse, UR4 ;  /* 0x0000000413157c36 */ /* 0x040fe20008000000 */
[----:B------:R-:W-:Y:S01]  /*22700*/  ISETP.GE.AND P0, PT, R16, UR21, PT ;  /* 0x0000001510007c0c */ /* 0x000fe2000bf06270 */
[----:B------:R-:W-:Y:S01]  /*22710*/  VIADD R16, R10, 0x79 ;  /* 0x000000790a107836 */ /* 0x000fe20000000000 */
[----:B------:R-:W-:Y:S01]  /*22720*/  ISETP.GE.AND P5, PT, R18, UR19, PT ;  /* 0x0000001312007c0c */ /* 0x000fe2000bfa6270 */
[----:B------:R-:W-:Y:S01]  /*22730*/  IMAD.WIDE R18, R19, 0x2, R2 ;  /* 0x0000000213127825 */ /* 0x000fe200078e0202 */
[----:B--2---:R-:W-:Y:S01]  /*22740*/  PRMT R20, R28, 0x7632, R20 ;  /* 0x000076321c147816 */ /* 0x004fe20000000014 */
[----:B------:R-:W-:Y:S01]  /*22750*/  ULDC UR10, c[0x0][0x228] ;  /* 0x00008a00000a7ab9 */ /* 0x000fe20000000800 */
[----:B------:R-:W-:Y:S01]  /*22760*/  ISETP.GE.AND P2, PT, R16, UR17, PT ;  /* 0x0000001110007c0c */ /* 0x000fe2000bf46270 */
[C---:B0-----:R-:W-:Y:S01]  /*22770*/  IMAD.WIDE R4, R21.reuse, 0x2, R24 ;  /* 0x0000000215047825 */ /* 0x041fe200078e0218 */
[----:B-1----:R-:W-:Y:S01]  /*22780*/  PRMT R6, R6, 0x7632, R6 ;  /* 0x0000763206067816 */ /* 0x002fe20000000006 */
[----:B------:R-:W-:Y:S01]  /*22790*/  ULDC UR4, c[0x0][0x248] ;  /* 0x0000920000047ab9 */ /* 0x000fe20000000800 */
[----:B------:R-:W-:Y:S01]  /*227a0*/  ULDC UR6, c[0x0][0x248] ;  /* 0x0000920000067ab9 */ /* 0x000fe20000000800 */
[----:B------:R-:W-:-:S02]  /*227b0*/  IMAD.WIDE R16, R21, 0x2, R2 ;  /* 0x0000000215107825 */ /* 0x000fc400078e0202 */
[----:B------:R-:W-:Y:S04]  /*227c0*/  @P3 STG.E.U16 desc[UR8][R18.64], R6 ;  /* 0x0000000612003986 */ /* 0x000fe8000c101508 */
[----:B------:R0:W-:Y:S01]  /*227d0*/  @P6 STG.E.U16 desc[UR8][R4.64], R28 ;  /* 0x0000001c04006986 */ /* 0x0001e2000c101508 */
[----:B------:R-:W-:-:S03]  /*227e0*/  VIADD R12, R10, 0x7a ;  /* 0x0000007a0a0c7836 */ /* 0x000fc60000000000 */
[----:B------:R1:W-:Y:S01]  /*227f0*/  @P4 STG.E.U16 desc[UR8][R16.64], R20 ;  /* 0x0000001410004986 */ /* 0x0003e2000c101508 */
[----:B------:R-:W-:Y:S01]  /*22800*/  ISETP.LT.AND P4, PT, R29, UR10, !P0 ;  /* 0x0000000a1d007c0c */ /* 0x000fe2000c781270 */
[----:B------:R-:W-:Y:S01]  /*22810*/  VIADD R21, R21, UR4 ;  /* 0x0000000415157c36 */ /* 0x000fe20008000000 */
[----:B------:R-:W-:Y:S01]  /*22820*/  ISETP.LT.AND P0, PT, R11, UR12, !P0 ;  /* 0x0000000c0b007c0c */ /* 0x000fe2000c701270 */
[----:B------:R-:W-:Y:S01]  /*22830*/  VIADD R22, R10, 0x7b ;  /* 0x0000007b0a167836 */ /* 0x000fe20000000000 */
[----:B------:R-:W-:Y:S01]  /*22840*/  ISETP.GE.AND P3, PT, R12, UR15, PT ;  /* 0x0000000f0c007c0c */ /* 0x000fe2000bf66270 */
[----:B------:R-:W-:Y:S01]  /*22850*/  ULDC UR10, c[0x0][0x228] ;  /* 0x00008a00000a7ab9 */ /* 0x000fe20000000800 */
[----:B------:R-:W-:Y:S01]  /*22860*/  ISETP.LT.AND P6, PT, R29, UR14, !P5 ;  /* 0x0000000e1d007c0c */ /* 0x000fe2000efc1270 */
[----:B------:R2:W3:Y:S01]  /*22870*/  LDS.128 R12, [R0+0x400] ;  /* 0x00040000000c7984 */ /* 0x0004e20000000c00 */
[C---:B0-----:R-:W-:Y:S01]  /*22880*/  IMAD.WIDE R4, R21.reuse, 0x2, R24 ;  /* 0x0000000215047825 */ /* 0x041fe200078e0218 */
[----:B------:R-:W-:Y:S01]  /*22890*/  ULDC UR15, c[0x0][0x228] ;  /* 0x00008a00000f7ab9 */ /* 0x000fe20000000800 */
[----:B------:R-:W-:Y:S01]  /*228a0*/  PRMT R6, R8, 0x7632, R6 ;  /* 0x0000763208067816 */ /* 0x000fe20000000006 */
[----:B------:R-:W-:Y:S01]  /*228b0*/  ULDC UR4, c[0x0][0x248] ;  /* 0x0000920000047ab9 */ /* 0x000fe20000000800 */
[----:B-1----:R-:W-:Y:S01]  /*228c0*/  IMAD.WIDE R16, R21, 0x2, R2 ;  /* 0x0000000215107825 */ /* 0x002fe200078e0202 */
[----:B------:R-:W-:Y:S01]  /*228d0*/  ULDC UR12, c[0x0][0x228] ;  /* 0x00008a00000c7ab9 */ /* 0x000fe20000000800 */
[----:B--2---:R-:W-:-:S02]  /*228e0*/  PRMT R0, R7, 0x7632, R0 ;  /* 0x0000763207007816 */ /* 0x004fc40000000000 */
[----:B------:R-:W-:Y:S01]  /*228f0*/  VIADD R23, R21, UR6 ;  /* 0x0000000615177c36 */ /* 0x000fe20008000000 */
[----:B------:R-:W-:Y:S01]  /*22900*/  @P4 STG.E.U16 desc[UR8][R4.64], R7 ;  /* 0x0000000704004986 */ /* 0x000fe2000c101508 */
[----:B------:R-:W-:Y:S01]  /*22910*/  ISETP.LT.AND P5, PT, R11, UR15, !P5 ;  /* 0x0000000f0b007c0c */ /* 0x000fe2000efa1270 */
[----:B------:R-:W-:Y:S01]  /*22920*/  ULDC UR6, c[0x0][0x228] ;  /* 0x00008a0000067ab9 */ /* 0x000fe20000000800 */
[----:B------:R-:W-:Y:S01]  /*22930*/  IMAD.WIDE R18, R23, 0x2, R24 ;  /* 0x0000000217127825 */ /* 0x000fe200078e0218 */
[----:B------:R0:W-:Y:S04]  /*22940*/  @P0 STG.E.U16 desc[UR8][R16.64], R0 ;  /* 0x0000000010000986 */ /* 0x0001e8000c101508 */
[----:B------:R1:W-:Y:S01]  /*22950*/  @P6 STG.E.U16 desc[UR8][R18.64], R8 ;  /* 0x0000000812006986 */ /* 0x0003e2000c101508 */
[----:B0-----:R-:W-:-:S02]  /*22960*/  VIADD R0, R10, 0x7c ;  /* 0x0000007c0a007836 */ /* 0x001fc40000000000 */
[----:B-1----:R-:W-:-:S03]  /*22970*/  VIADD R18, R10, 0x7d ;  /* 0x0000007d0a127836 */ /* 0x002fc60000000000 */
[----:B------:R-:W-:Y:S01]  /*22980*/  ISETP.GE.AND P0, PT, R0, UR11, PT ;  /* 0x0000000b00007c0c */ /* 0x000fe2000bf06270 */
[----:B------:R-:W-:Y:S02]  /*22990*/  VIADD R0, R10, 0x7e ;  /* 0x0000007e0a007836 */ /* 0x000fe40000000000 */
[----:B------:R-:W-:Y:S01]  /*229a0*/  IMAD.WIDE R20, R23, 0x2, R2 ;  /* 0x0000000217147825 */ /* 0x000fe200078e0202 */
[----:B------:R-:W2:Y:S01]  /*229b0*/  LDL.LU R10, [R1+0x9a8] ;  /* 0x0009a800010a7983 */ /* 0x000ea20000300800 */
[C---:B------:R-:W-:Y:S01]  /*229c0*/  ISETP.LT.AND P6, PT, R29.reuse, UR12, !P3 ;  /* 0x0000000c1d007c0c */ /* 0x040fe2000dfc1270 */
[----:B------:R-:W-:Y:S02]  /*229d0*/  ULDC UR11, c[0x0][0x228] ;  /* 0x00008a00000b7ab9 */ /* 0x000fe40000000800 */
[----:B------:R0:W-:Y:S01]  /*229e0*/  @P5 STG.E.U16 desc[UR8][R20.64], R6 ;  /* 0x0000000614005986 */ /* 0x0001e2000c101508 */
[----:B------:R-:W-:Y:S01]  /*229f0*/  ISETP.LT.AND P5, PT, R29, UR6, !P2 ;  /* 0x000000061d007c0c */ /* 0x000fe2000d7a1270 */
[----:B------:R-:W-:Y:S01]  /*22a00*/  VIADD R7, R23, UR4 ;  /* 0x0000000417077c36 */ /* 0x000fe20008000000 */
[----:B------:R-:W-:Y:S01]  /*22a10*/  ISETP.LT.AND P2, PT, R11, UR10, !P2 ;  /* 0x0000000a0b007c0c */ /* 0x000fe2000d741270 */
[----:B------:R-:W-:Y:S01]  /*22a20*/  ULDC UR4, c[0x0][0x248] ;  /* 0x0000920000047ab9 */ /* 0x000fe20000000800 */
[----:B---3--:R-:W-:Y:S01]  /*22a30*/  PRMT R8, R12, 0x7632, R8 ;  /* 0x000076320c087816 */ /* 0x008fe20000000008 */
[C---:B------:R-:W-:Y:S01]  /*22a40*/  IMAD.WIDE R4, R7.reuse, 0x2, R24 ;  /* 0x0000000207047825 */ /* 0x040fe200078e0218 */
[----:B------:R-:W-:Y:S01]  /*22a50*/  ULDC UR6, c[0x0][0x228] ;  /* 0x00008a0000067ab9 */ /* 0x000fe20000000800 */
[----:B------:R-:W-:Y:S01]  /*22a60*/  ISETP.GE.AND P4, PT, R22, UR13, PT ;  /* 0x0000000d16007c0c */ /* 0x000fe2000bf86270 */
[----:B------:R-:W-:Y:S01]  /*22a70*/  ULDC UR10, c[0x0][0x228] ;  /* 0x00008a00000a7ab9 */ /* 0x000fe20000000800 */
[----:B------:R-:W-:Y:S01]  /*22a80*/  VIADD R19, R7, UR4 ;  /* 0x0000000407137c36 */ /* 0x000fe20008000000 */
[----:B------:R-:W-:Y:S01]  /*22a90*/  ISETP.LT.AND P3, PT, R11, UR6, !P3 ;  /* 0x000000060b007c0c */ /* 0x000fe2000df61270 */
[----:B0-----:R-:W-:Y:S01]  /*22aa0*/  IMAD.WIDE R6, R7, 0x2, R2 ;  /* 0x0000000207067825 */ /* 0x001fe200078e0202 */
[----:B------:R-:W-:Y:S01]  /*22ab0*/  ULDC UR4, c[0x0][0x248] ;  /* 0x0000920000047ab9 */ /* 0x000fe20000000800 */
[----:B------:R0:W-:Y:S01]  /*22ac0*/  @P5 STG.E.U16 desc[UR8][R4.64], R12 ;  /* 0x0000000c04005986 */ /* 0x0001e2000c101508 */
[----:B------:R-:W-:Y:S01]  /*22ad0*/  ISETP.GE.AND P5, PT, R18, UR7, PT ;  /* 0x0000000712007c0c */ /* 0x000fe2000bfa6270 */
[----:B------:R-:W-:Y:S01]  /*22ae0*/  IMAD.WIDE R16, R19, 0x2, R24 ;  /* 0x0000000213107825 */ /* 0x000fe200078e0218 */
[----:B------:R-:W-:Y:S01]  /*22af0*/  ULDC UR7, c[0x0][0x228] ;  /* 0x00008a0000077ab9 */ /* 0x000fe20000000800 */
[----:B------:R1:W-:Y:S01]  /*22b00*/  @P2 STG.E.U16 desc[UR8][R6.64], R8 ;  /* 0x0000000806002986 */ /* 0x0003e2000c101508 */
[----:B------:R-:W-:Y:S01]  /*22b10*/  ISETP.LT.AND P2, PT, R29, UR7, !P4 ;  /* 0x000000071d007c0c */ /* 0x000fe2000e741270 */
[----:B------:R-:W-:Y:S01]  /*22b20*/  VIADD R21, R19, UR4 ;  /* 0x0000000413157c36 */ /* 0x000fe20008000000 */
[----:B------:R-:W-:Y:S01]  /*22b30*/  ISETP.LT.AND P4, PT, R11, UR10, !P4 ;  /* 0x0000000a0b007c0c */ /* 0x000fe2000e781270 */
[----:B------:R3:W-:Y:S01]  /*22b40*/  @P6 STG.E.U16 desc[UR8][R16.64], R9 ;  /* 0x0000000910006986 */ /* 0x0007e2000c101508 */
[----:B------:R-:W-:Y:S01]  /*22b50*/  ISETP.LT.AND P6, PT, R29, UR11, !P0 ;  /* 0x0000000b1d007c0c */ /* 0x000fe2000c7c1270 */
[----:B------:R-:W-:Y:S01]  /*22b60*/  ULDC UR4, c[0x0][0x248] ;  /* 0x0000920000047ab9 */ /* 0x000fe20000000800 */
[----:B------:R-:W-:Y:S01]  /*22b70*/  PRMT R18, R9, 0x7632, R18 ;  /* 0x0000763209127816 */ /* 0x000fe20000000012 */
[----:B0-----:R-:W-:Y:S01]  /*22b80*/  IMAD.WIDE R4, R19, 0x2, R2 ;  /* 0x0000000213047825 */ /* 0x001fe200078e0202 */
[----:B------:R-:W-:Y:S01]  /*22b90*/  PRMT R12, R13, 0x7632, R12 ;  /* 0x000076320d0c7816 */ /* 0x000fe2000000000c */
[----:B------:R-:W-:Y:S01]  /*22ba0*/  ULDC UR6, c[0x0][0x228] ;  /* 0x00008a0000067ab9 */ /* 0x000fe20000000800 */
[----:B------:R-:W-:Y:S01]  /*22bb0*/  ULDC UR10, c[0x0][0x228] ;  /* 0x00008a00000a7ab9 */ /* 0x000fe20000000800 */
[C---:B------:R-:W-:Y:S01]  /*22bc0*/  VIADD R23, R21.reuse, UR4 ;  /* 0x0000000415177c36 */ /* 0x040fe20008000000 */
[----:B------:R-:W-:Y:S01]  /*22bd0*/  ULDC UR7, c[0x0][0x228] ;  /* 0x00008a0000077ab9 */ /* 0x000fe20000000800 */
[C---:B-1----:R-:W-:Y:S01]  /*22be0*/  IMAD.WIDE R6, R21.reuse, 0x2, R24 ;  /* 0x0000000215067825 */ /* 0x042fe200078e0218 */
[----:B------:R-:W-:Y:S01]  /*22bf0*/  @P3 STG.E.U16 desc[UR8][R4.64], R18 ;  /* 0x0000001204003986 */ /* 0x000fe2000c101508 */
[----:B------:R-:W-:Y:S01]  /*22c00*/  ISETP.GE.AND P3, PT, R0, UR5, PT ;  /* 0x0000000500007c0c */ /* 0x000fe2000bf66270 */
[----:B------:R-:W-:Y:S01]  /*22c10*/  ULDC UR5, c[0x0][0x228] ;  /* 0x00008a0000057ab9 */ /* 0x000fe20000000800 */
[----:B---3--:R-:W-:Y:S01]  /*22c20*/  IMAD.WIDE R8, R21, 0x2, R2 ;  /* 0x0000000215087825 */ /* 0x008fe200078e0202 */
[----:B------:R-:W-:Y:S01]  /*22c30*/  @P2 STG.E.U16 desc[UR8][R6.64], R13 ;  /* 0x0000000d06002986 */ /* 0x000fe2000c101508 */
[----:B------:R-:W-:-:S02]  /*22c40*/  ULDC UR4, c[0x0][0x228] ;  /* 0x00008a0000047ab9 */ /* 0x000fc40000000800 */
[----:B------:R-:W-:Y:S01]  /*22c50*/  IMAD.WIDE R16, R23, 0x2, R24 ;  /* 0x0000000217107825 */ /* 0x000fe200078e0218 */
[----:B------:R0:W-:Y:S01]  /*22c60*/  @P4 STG.E.U16 desc[UR8][R8.64], R12 ;  /* 0x0000000c08004986 */ /* 0x0001e2000c101508 */
[C---:B------:R-:W-:Y:S01]  /*22c70*/  ISETP.LT.AND P2, PT, R29.reuse, UR6, !P1 ;  /* 0x000000061d007c0c */ /* 0x040fe2000cf41270 */
[----:B------:R-:W-:Y:S01]  /*22c80*/  ULDC UR6, c[0x0][0x228] ;  /* 0x00008a0000067ab9 */ /* 0x000fe20000000800 */
[----:B------:R-:W-:Y:S01]  /*22c90*/  ISETP.LT.AND P4, PT, R29, UR5, !P3 ;  /* 0x000000051d007c0c */ /* 0x000fe2000df81270 */
[----:B------:R-:W-:Y:S01]  /*22ca0*/  ULDC UR5, c[0x0][0x228] ;  /* 0x00008a0000057ab9 */ /* 0x000fe20000000800 */
[C---:B------:R-:W-:Y:S02]  /*22cb0*/  ISETP.LT.AND P1, PT, R11.reuse, UR10, !P1 ;  /* 0x0000000a0b007c0c */ /* 0x040fe4000cf21270 */
[C---:B------:R-:W-:Y:S02]  /*22cc0*/  ISETP.LT.AND P0, PT, R11.reuse, UR5, !P0 ;  /* 0x000000050b007c0c */ /* 0x040fe4000c701270 */
[----:B------:R-:W-:Y:S01]  /*22cd0*/  ISETP.LT.AND P3, PT, R11, UR7, !P3 ;  /* 0x000000070b007c0c */ /* 0x000fe2000df61270 */
[----:B--2---:R1:W-:Y:S01]  /*22ce0*/  @P6 STG.E.U16 desc[UR8][R16.64], R10 ;  /* 0x0000000a10006986 */ /* 0x0043e2000c101508 */
[----:B------:R-:W-:Y:S01]  /*22cf0*/  ISETP.LT.AND P6, PT, R29, UR4, !P5 ;  /* 0x000000041d007c0c */ /* 0x000fe2000efc1270 */
[----:B------:R-:W-:Y:S01]  /*22d00*/  ULDC UR4, c[0x0][0x248] ;  /* 0x0000920000047ab9 */ /* 0x000fe20000000800 */
[----:B------:R-:W-:-:S02]  /*22d10*/  ISETP.LT.AND P5, PT, R11, UR6, !P5 ;  /* 0x000000060b007c0c */ /* 0x000fc4000efa1270 */
[----:B------:R-:W2:Y:S01]  /*22d20*/  LDL.LU R11, [R1+0x9a4] ;  /* 0x0009a400010b7983 */ /* 0x000ea20000300800 */
[C---:B0-----:R-:W-:Y:S01]  /*22d30*/  VIADD R9, R23.reuse, UR4 ;  /* 0x0000000417097c36 */ /* 0x041fe20008000000 */
[----:B------:R-:W-:Y:S01]  /*22d40*/  ULDC UR4, c[0x0][0x248] ;  /* 0x0000920000047ab9 */ /* 0x000fe20000000800 */
[----:B------:R-:W-:-:S04]  /*22d50*/  IMAD.WIDE R4, R23, 0x2, R2 ;  /* 0x0000000217047825 */ /* 0x000fc800078e0202 */
[C---:B-1----:R-:W-:Y:S01]  /*22d60*/  VIADD R17, R9.reuse, UR4 ;  /* 0x0000000409117c36 */ /* 0x042fe20008000000 */
[----:B------:R-:W-:Y:S01]  /*22d70*/  ULDC UR4, c[0x0][0x248] ;  /* 0x0000920000047ab9 */ /* 0x000fe20000000800 */
[----:B------:R-:W-:Y:S01]  /*22d80*/  PRMT R10, R10, 0x7632, R10 ;  /* 0x000076320a0a7816 */ /* 0x000fe2000000000a */
[----:B------:R-:W-:Y:S01]  /*22d90*/  IMAD.WIDE R6, R9, 0x2, R24 ;  /* 0x0000000209067825 */ /* 0x000fe200078e0218 */
[----:B------:R-:W-:-:S03]  /*22da0*/  PRMT R0, R14, 0x7632, R0 ;  /* 0x000076320e007816 */ /* 0x000fc60000000000 */
[----:B------:R-:W-:Y:S02]  /*22db0*/  VIADD R19, R17, UR4 ;  /* 0x0000000411137c36 */ /* 0x000fe40008000000 */
[----:B------:R-:W-:Y:S01]  /*22dc0*/  IMAD.WIDE R8, R9, 0x2, R2 ;  /* 0x0000000209087825 */ /* 0x000fe200078e0202 */
[----:B------:R0:W-:Y:S03]  /*22dd0*/  @P0 STG.E.U16 desc[UR8][R4.64], R10 ;  /* 0x0000000a04000986 */ /* 0x0001e6000c101508 */
[C---:B------:R-:W-:Y:S01]  /*22de0*/  IMAD.WIDE R12, R17.reuse, 0x2, R24 ;  /* 0x00000002110c7825 */ /* 0x040fe200078e0218 */
[----:B------:R0:W-:Y:S03]  /*22df0*/  @P6 STG.E.U16 desc[UR8][R6.64], R14 ;  /* 0x0000000e06006986 */ /* 0x0001e6000c101508 */
[----:B------:R-:W-:Y:S01]  /*22e00*/  IMAD.WIDE R16, R17, 0x2, R2 ;  /* 0x0000000211107825 */ /* 0x000fe200078e0202 */
[----:B------:R0:W-:Y:S03]  /*22e10*/  @P5 STG.E.U16 desc[UR8][R8.64], R0 ;  /* 0x0000000008005986 */ /* 0x0001e6000c101508 */
[----:B------:R-:W-:-:S04]  /*22e20*/  IMAD.WIDE R24, R19, 0x2, R24 ;  /* 0x0000000213187825 */ /* 0x000fc800078e0218 */
[----:B------:R-:W-:Y:S01]  /*22e30*/  IMAD.WIDE R2, R19, 0x2, R2 ;  /* 0x0000000213027825 */ /* 0x000fe200078e0202 */
[----:B--2---:R-:W-:Y:S01]  /*22e40*/  PRMT R18, R11, 0x7632, R18 ;  /* 0x000076320b127816 */ /* 0x004fe20000000012 */
[----:B------:R0:W-:Y:S04]  /*22e50*/  @P4 STG.E.U16 desc[UR8][R12.64], R11 ;  /* 0x0000000b0c004986 */ /* 0x0001e8000c101508 */
[----:B------:R0:W-:Y:S04]  /*22e60*/  @P3 STG.E.U16 desc[UR8][R16.64], R18 ;  /* 0x0000001210003986 */ /* 0x0001e8000c101508 */
[----:B------:R0:W-:Y:S01]  /*22e70*/  @P2 STG.E.U16 desc[UR8][R24.64], R15 ;  /* 0x0000000f18002986 */ /* 0x0001e2000c101508 */
[----:B------:R-:W-:Y:S05]  /*22e80*/  @!P1 EXIT ;  /* 0x000000000000994d */ /* 0x000fea0003800000 */
[----:B0-----:R-:W-:-:S05]  /*22e90*/  PRMT R15, R15, 0x7632, R15 ;  /* 0x000076320f0f7816 */ /* 0x001fca000000000f */
[----:B------:R-:W-:Y:S01]  /*22ea0*/  STG.E.U16 desc[UR8][R2.64], R15 ;  /* 0x0000000f02007986 */ /* 0x000fe2000c101508 */
[----:B------:R-:W-:Y:S05]  /*22eb0*/  EXIT ;  /* 0x000000000000794d */ /* 0x000fea0003800000 */
.L_x_2:
[----:B------:R-:W-:-:S00]  /*22ec0*/  BRA `(.L_x_2) ;  /* 0xfffffffc00fc7947 */ /* 0x000fc0000383ffff */
[----:B------:R-:W-:-:S00]  /*22ed0*/  NOP ;  /* 0x0000000000007918 */ /* 0x000fc00000000000 */
        /* <DEDUP_REMOVED lines=10> */
.L_x_3:


//--------------------- .nv.shared.matmul_kernel  --------------------------
	.section	.nv.shared.matmul_kernel,"aw",@nobits
	.sectionflags	@""
	.align	16
	.zero		1024


//--------------------- .nv.shared.reserved.0     --------------------------
	.section	.nv.shared.reserved.0,"aw",@nobits
	.weak		__nv_reservedSMEM_offset_0_alias
	.size		__nv_reservedSMEM_offset_0_alias, 0, 0
	.other		__nv_reservedSMEM_offset_0_alias,@"STO_CUDA_RESERVED_SHARED STV_DEFAULT"
__nv_reservedSMEM_offset_0_alias:
	.zero		0


//--------------------- .nv.constant0.matmul_kernel --------------------------
	.section	.nv.constant0.matmul_kernel,"a",@progbits
	.sectionflags	@""
	.align	4
.nv.constant0.matmul_kernel:
	.zero		608


//--------------------- SYMBOLS --------------------------

	.type		.nv.reservedSmem.offset0,@object
	.size		.nv.reservedSmem.offset0,0x4
